//
// Generated by NVIDIA NVVM Compiler
//
// Compiler Build ID: CL-36424714
// Cuda compilation tools, release 13.0, V13.0.88
// Based on NVVM 20.0.0
//

.version 9.0
.target sm_100
.address_size 64

	// .globl	_ZN3cub18CUB_300001_SM_10006detail11EmptyKernelIvEEvv
// _ZZN3cub18CUB_300001_SM_10006detail6reduce28DeviceReduceSingleTileKernelINS2_10policy_hubIijN4cuda3std3__44plusIiEEE10Policy1000EN6thrust24THRUST_300001_SM_1000_NS6detail15normal_iteratorINSD_10device_ptrIiEEEEPijS9_iiNS7_10__identityEEEvT0_T1_T2_T3_T4_T6_E12temp_storage has been demoted
// _ZZN3cub18CUB_300001_SM_10006detail6reduce18DeviceReduceKernelINS2_10policy_hubIijN4cuda3std3__44plusIiEEE10Policy1000EN6thrust24THRUST_300001_SM_1000_NS6detail15normal_iteratorINSD_10device_ptrIiEEEEjS9_iNS7_10__identityEEEvT0_PT3_T1_NS0_13GridEvenShareISN_EET2_T4_E12temp_storage has been demoted
// _ZZN3cub18CUB_300001_SM_10006detail6reduce28DeviceReduceSingleTileKernelINS2_10policy_hubIijN4cuda3std3__44plusIiEEE10Policy1000EPiSC_iS9_iiNS7_10__identityEEEvT0_T1_T2_T3_T4_T6_E12temp_storage has been demoted
// _ZZN3cub18CUB_300001_SM_10006detail6reduce28DeviceReduceSingleTileKernelINS2_10policy_hubIiyN4cuda3std3__44plusIiEEE10Policy1000EN6thrust24THRUST_300001_SM_1000_NS6detail15normal_iteratorINSD_10device_ptrIiEEEEPiyS9_iiNS7_10__identityEEEvT0_T1_T2_T3_T4_T6_E12temp_storage has been demoted
// _ZZN3cub18CUB_300001_SM_10006detail6reduce18DeviceReduceKernelINS2_10policy_hubIiyN4cuda3std3__44plusIiEEE10Policy1000EN6thrust24THRUST_300001_SM_1000_NS6detail15normal_iteratorINSD_10device_ptrIiEEEEyS9_iNS7_10__identityEEEvT0_PT3_T1_NS0_13GridEvenShareISN_EET2_T4_E12temp_storage has been demoted
// _ZZN3cub18CUB_300001_SM_10006detail6reduce28DeviceReduceSingleTileKernelINS2_10policy_hubIiyN4cuda3std3__44plusIiEEE10Policy1000EPiSC_iS9_iiNS7_10__identityEEEvT0_T1_T2_T3_T4_T6_E12temp_storage has been demoted
.global .align 1 .b8 _ZN34_INTERNAL_d2f88416_4_k_cu_596b96574cuda3std3__45__cpo5beginE[1];
.global .align 1 .b8 _ZN34_INTERNAL_d2f88416_4_k_cu_596b96574cuda3std3__45__cpo3endE[1];
.global .align 1 .b8 _ZN34_INTERNAL_d2f88416_4_k_cu_596b96574cuda3std3__45__cpo6cbeginE[1];
.global .align 1 .b8 _ZN34_INTERNAL_d2f88416_4_k_cu_596b96574cuda3std3__45__cpo4cendE[1];
.global .align 1 .b8 _ZN34_INTERNAL_d2f88416_4_k_cu_596b96574cuda3std3__45__cpo6rbeginE[1];
.global .align 1 .b8 _ZN34_INTERNAL_d2f88416_4_k_cu_596b96574cuda3std3__45__cpo4rendE[1];
.global .align 1 .b8 _ZN34_INTERNAL_d2f88416_4_k_cu_596b96574cuda3std3__45__cpo7crbeginE[1];
.global .align 1 .b8 _ZN34_INTERNAL_d2f88416_4_k_cu_596b96574cuda3std3__45__cpo5crendE[1];
.global .align 1 .b8 _ZN34_INTERNAL_d2f88416_4_k_cu_596b96574cuda3std3__436_GLOBAL__N__d2f88416_4_k_cu_596b96576ignoreE[1];
.global .align 1 .b8 _ZN34_INTERNAL_d2f88416_4_k_cu_596b96574cuda3std3__419piecewise_constructE[1];
.global .align 1 .b8 _ZN34_INTERNAL_d2f88416_4_k_cu_596b96574cuda3std3__48in_placeE[1];
.global .align 1 .b8 _ZN34_INTERNAL_d2f88416_4_k_cu_596b96574cuda3std3__420unreachable_sentinelE[1];
.global .align 1 .b8 _ZN34_INTERNAL_d2f88416_4_k_cu_596b96574cuda3std3__47nulloptE[1];
.global .align 1 .b8 _ZN34_INTERNAL_d2f88416_4_k_cu_596b96574cuda3std3__48unexpectE[1];
.global .align 1 .b8 _ZN34_INTERNAL_d2f88416_4_k_cu_596b96574cuda3std6ranges3__45__cpo4swapE[1];
.global .align 1 .b8 _ZN34_INTERNAL_d2f88416_4_k_cu_596b96574cuda3std6ranges3__45__cpo9iter_moveE[1];
.global .align 1 .b8 _ZN34_INTERNAL_d2f88416_4_k_cu_596b96574cuda3std6ranges3__45__cpo5beginE[1];
.global .align 1 .b8 _ZN34_INTERNAL_d2f88416_4_k_cu_596b96574cuda3std6ranges3__45__cpo3endE[1];
.global .align 1 .b8 _ZN34_INTERNAL_d2f88416_4_k_cu_596b96574cuda3std6ranges3__45__cpo6cbeginE[1];
.global .align 1 .b8 _ZN34_INTERNAL_d2f88416_4_k_cu_596b96574cuda3std6ranges3__45__cpo4cendE[1];
.global .align 1 .b8 _ZN34_INTERNAL_d2f88416_4_k_cu_596b96574cuda3std6ranges3__45__cpo7advanceE[1];
.global .align 1 .b8 _ZN34_INTERNAL_d2f88416_4_k_cu_596b96574cuda3std6ranges3__45__cpo9iter_swapE[1];
.global .align 1 .b8 _ZN34_INTERNAL_d2f88416_4_k_cu_596b96574cuda3std6ranges3__45__cpo4nextE[1];
.global .align 1 .b8 _ZN34_INTERNAL_d2f88416_4_k_cu_596b96574cuda3std6ranges3__45__cpo4prevE[1];
.global .align 1 .b8 _ZN34_INTERNAL_d2f88416_4_k_cu_596b96574cuda3std6ranges3__45__cpo4dataE[1];
.global .align 1 .b8 _ZN34_INTERNAL_d2f88416_4_k_cu_596b96574cuda3std6ranges3__45__cpo5cdataE[1];
.global .align 1 .b8 _ZN34_INTERNAL_d2f88416_4_k_cu_596b96574cuda3std6ranges3__45__cpo4sizeE[1];
.global .align 1 .b8 _ZN34_INTERNAL_d2f88416_4_k_cu_596b96574cuda3std6ranges3__45__cpo5ssizeE[1];
.global .align 1 .b8 _ZN34_INTERNAL_d2f88416_4_k_cu_596b96574cuda3std6ranges3__45__cpo8distanceE[1];
.global .align 1 .b8 _ZN34_INTERNAL_d2f88416_4_k_cu_596b96576thrust24THRUST_300001_SM_1000_NS8cuda_cub3parE[1];
.global .align 1 .b8 _ZN34_INTERNAL_d2f88416_4_k_cu_596b96576thrust24THRUST_300001_SM_1000_NS8cuda_cub10par_nosyncE[1];
.global .align 1 .b8 _ZN34_INTERNAL_d2f88416_4_k_cu_596b96576thrust24THRUST_300001_SM_1000_NS6system6detail10sequential3seqE[1];
.global .align 1 .b8 _ZN34_INTERNAL_d2f88416_4_k_cu_596b96576thrust24THRUST_300001_SM_1000_NS12placeholders2_1E[1];
.global .align 1 .b8 _ZN34_INTERNAL_d2f88416_4_k_cu_596b96576thrust24THRUST_300001_SM_1000_NS12placeholders2_2E[1];
.global .align 1 .b8 _ZN34_INTERNAL_d2f88416_4_k_cu_596b96576thrust24THRUST_300001_SM_1000_NS12placeholders2_3E[1];
.global .align 1 .b8 _ZN34_INTERNAL_d2f88416_4_k_cu_596b96576thrust24THRUST_300001_SM_1000_NS12placeholders2_4E[1];
.global .align 1 .b8 _ZN34_INTERNAL_d2f88416_4_k_cu_596b96576thrust24THRUST_300001_SM_1000_NS12placeholders2_5E[1];
.global .align 1 .b8 _ZN34_INTERNAL_d2f88416_4_k_cu_596b96576thrust24THRUST_300001_SM_1000_NS12placeholders2_6E[1];
.global .align 1 .b8 _ZN34_INTERNAL_d2f88416_4_k_cu_596b96576thrust24THRUST_300001_SM_1000_NS12placeholders2_7E[1];
.global .align 1 .b8 _ZN34_INTERNAL_d2f88416_4_k_cu_596b96576thrust24THRUST_300001_SM_1000_NS12placeholders2_8E[1];
.global .align 1 .b8 _ZN34_INTERNAL_d2f88416_4_k_cu_596b96576thrust24THRUST_300001_SM_1000_NS12placeholders2_9E[1];
.global .align 1 .b8 _ZN34_INTERNAL_d2f88416_4_k_cu_596b96576thrust24THRUST_300001_SM_1000_NS12placeholders3_10E[1];
.global .align 1 .b8 _ZN34_INTERNAL_d2f88416_4_k_cu_596b96576thrust24THRUST_300001_SM_1000_NS3seqE[1];

.visible .entry _ZN3cub18CUB_300001_SM_10006detail11EmptyKernelIvEEvv()
{


	ret;

}
	// .globl	_ZN3cub18CUB_300001_SM_10006detail8for_each13static_kernelINS2_12policy_hub_t12policy_500_tEmN6thrust24THRUST_300001_SM_1000_NS8cuda_cub20__uninitialized_fill7functorINS7_10device_ptrIiEEiEEEEvT0_T1_
.visible .entry _ZN3cub18CUB_300001_SM_10006detail8for_each13static_kernelINS2_12policy_hub_t12policy_500_tEmN6thrust24THRUST_300001_SM_1000_NS8cuda_cub20__uninitialized_fill7functorINS7_10device_ptrIiEEiEEEEvT0_T1_(
	.param .u64 _ZN3cub18CUB_300001_SM_10006detail8for_each13static_kernelINS2_12policy_hub_t12policy_500_tEmN6thrust24THRUST_300001_SM_1000_NS8cuda_cub20__uninitialized_fill7functorINS7_10device_ptrIiEEiEEEEvT0_T1__param_0,
	.param .align 8 .b8 _ZN3cub18CUB_300001_SM_10006detail8for_each13static_kernelINS2_12policy_hub_t12policy_500_tEmN6thrust24THRUST_300001_SM_1000_NS8cuda_cub20__uninitialized_fill7functorINS7_10device_ptrIiEEiEEEEvT0_T1__param_1[16]
)
.maxntid 256
{
	.reg .pred 	%p<4>;
	.reg .b16 	%rs<5>;
	.reg .b32 	%r<12>;
	.reg .b64 	%rd<16>;

	ld.param.u32 	%r3, [_ZN3cub18CUB_300001_SM_10006detail8for_each13static_kernelINS2_12policy_hub_t12policy_500_tEmN6thrust24THRUST_300001_SM_1000_NS8cuda_cub20__uninitialized_fill7functorINS7_10device_ptrIiEEiEEEEvT0_T1__param_1+8];
	ld.param.u64 	%rd4, [_ZN3cub18CUB_300001_SM_10006detail8for_each13static_kernelINS2_12policy_hub_t12policy_500_tEmN6thrust24THRUST_300001_SM_1000_NS8cuda_cub20__uninitialized_fill7functorINS7_10device_ptrIiEEiEEEEvT0_T1__param_1];
	ld.param.u64 	%rd5, [_ZN3cub18CUB_300001_SM_10006detail8for_each13static_kernelINS2_12policy_hub_t12policy_500_tEmN6thrust24THRUST_300001_SM_1000_NS8cuda_cub20__uninitialized_fill7functorINS7_10device_ptrIiEEiEEEEvT0_T1__param_0];
	mov.u32 	%r9, %ctaid.x;
	mul.wide.u32 	%rd1, %r9, 512;
	sub.s64 	%rd2, %rd5, %rd1;
	setp.lt.u64 	%p1, %rd2, 512;
	@%p1 bra 	$L__BB1_2;
	mov.u32 	%r11, %tid.x;
	cvta.to.global.u64 	%rd11, %rd4;
	cvt.u64.u32 	%rd12, %r11;
	add.s64 	%rd13, %rd1, %rd12;
	shl.b64 	%rd14, %rd13, 2;
	add.s64 	%rd15, %rd11, %rd14;
	st.global.u32 	[%rd15], %r3;
	st.global.u32 	[%rd15+1024], %r3;
	bra.uni 	$L__BB1_6;
$L__BB1_2:
	cvta.to.global.u64 	%rd6, %rd4;
	mov.u32 	%r2, %tid.x;
	cvt.u64.u32 	%rd7, %r2;
	setp.le.u64 	%p2, %rd2, %rd7;
	add.s64 	%rd8, %rd1, %rd7;
	shl.b64 	%rd9, %rd8, 2;
	add.s64 	%rd3, %rd6, %rd9;
	@%p2 bra 	$L__BB1_4;
	st.global.u32 	[%rd3], %r3;
$L__BB1_4:
	add.s32 	%r10, %r2, 256;
	cvt.u64.u32 	%rd10, %r10;
	setp.le.u64 	%p3, %rd2, %rd10;
	@%p3 bra 	$L__BB1_6;
	st.global.u32 	[%rd3+1024], %r3;
$L__BB1_6:
	ret;

}
	// .globl	_ZN3cub18CUB_300001_SM_10006detail9transform16transform_kernelINS2_10policy_hubILb1EN4cuda3std3__45tupleIJN6thrust24THRUST_300001_SM_1000_NS6detail15normal_iteratorINSA_10device_ptrIiEEEEEEEE10policy1000Ei6squareSF_JPiEEEvT0_iT1_T2_DpNS2_10kernel_argIT3_EE
.visible .entry _ZN3cub18CUB_300001_SM_10006detail9transform16transform_kernelINS2_10policy_hubILb1EN4cuda3std3__45tupleIJN6thrust24THRUST_300001_SM_1000_NS6detail15normal_iteratorINSA_10device_ptrIiEEEEEEEE10policy1000Ei6squareSF_JPiEEEvT0_iT1_T2_DpNS2_10kernel_argIT3_EE(
	.param .u32 _ZN3cub18CUB_300001_SM_10006detail9transform16transform_kernelINS2_10policy_hubILb1EN4cuda3std3__45tupleIJN6thrust24THRUST_300001_SM_1000_NS6detail15normal_iteratorINSA_10device_ptrIiEEEEEEEE10policy1000Ei6squareSF_JPiEEEvT0_iT1_T2_DpNS2_10kernel_argIT3_EE_param_0,
	.param .u32 _ZN3cub18CUB_300001_SM_10006detail9transform16transform_kernelINS2_10policy_hubILb1EN4cuda3std3__45tupleIJN6thrust24THRUST_300001_SM_1000_NS6detail15normal_iteratorINSA_10device_ptrIiEEEEEEEE10policy1000Ei6squareSF_JPiEEEvT0_iT1_T2_DpNS2_10kernel_argIT3_EE_param_1,
	.param .align 1 .b8 _ZN3cub18CUB_300001_SM_10006detail9transform16transform_kernelINS2_10policy_hubILb1EN4cuda3std3__45tupleIJN6thrust24THRUST_300001_SM_1000_NS6detail15normal_iteratorINSA_10device_ptrIiEEEEEEEE10policy1000Ei6squareSF_JPiEEEvT0_iT1_T2_DpNS2_10kernel_argIT3_EE_param_2[1],
	.param .align 8 .b8 _ZN3cub18CUB_300001_SM_10006detail9transform16transform_kernelINS2_10policy_hubILb1EN4cuda3std3__45tupleIJN6thrust24THRUST_300001_SM_1000_NS6detail15normal_iteratorINSA_10device_ptrIiEEEEEEEE10policy1000Ei6squareSF_JPiEEEvT0_iT1_T2_DpNS2_10kernel_argIT3_EE_param_3[8],
	.param .align 8 .b8 _ZN3cub18CUB_300001_SM_10006detail9transform16transform_kernelINS2_10policy_hubILb1EN4cuda3std3__45tupleIJN6thrust24THRUST_300001_SM_1000_NS6detail15normal_iteratorINSA_10device_ptrIiEEEEEEEE10policy1000Ei6squareSF_JPiEEEvT0_iT1_T2_DpNS2_10kernel_argIT3_EE_param_4[16]
)
.maxntid 128
{
	.reg .pred 	%p<37>;
	.reg .b32 	%r<216>;
	.reg .b64 	%rd<65>;
	.reg .b64 	%fd<45>;

	ld.param.u32 	%r50, [_ZN3cub18CUB_300001_SM_10006detail9transform16transform_kernelINS2_10policy_hubILb1EN4cuda3std3__45tupleIJN6thrust24THRUST_300001_SM_1000_NS6detail15normal_iteratorINSA_10device_ptrIiEEEEEEEE10policy1000Ei6squareSF_JPiEEEvT0_iT1_T2_DpNS2_10kernel_argIT3_EE_param_0];
	ld.param.u64 	%rd15, [_ZN3cub18CUB_300001_SM_10006detail9transform16transform_kernelINS2_10policy_hubILb1EN4cuda3std3__45tupleIJN6thrust24THRUST_300001_SM_1000_NS6detail15normal_iteratorINSA_10device_ptrIiEEEEEEEE10policy1000Ei6squareSF_JPiEEEvT0_iT1_T2_DpNS2_10kernel_argIT3_EE_param_4];
	ld.param.u64 	%rd16, [_ZN3cub18CUB_300001_SM_10006detail9transform16transform_kernelINS2_10policy_hubILb1EN4cuda3std3__45tupleIJN6thrust24THRUST_300001_SM_1000_NS6detail15normal_iteratorINSA_10device_ptrIiEEEEEEEE10policy1000Ei6squareSF_JPiEEEvT0_iT1_T2_DpNS2_10kernel_argIT3_EE_param_3];
	ld.param.u32 	%r49, [_ZN3cub18CUB_300001_SM_10006detail9transform16transform_kernelINS2_10policy_hubILb1EN4cuda3std3__45tupleIJN6thrust24THRUST_300001_SM_1000_NS6detail15normal_iteratorINSA_10device_ptrIiEEEEEEEE10policy1000Ei6squareSF_JPiEEEvT0_iT1_T2_DpNS2_10kernel_argIT3_EE_param_1];
	cvta.to.global.u64 	%rd1, %rd16;
	cvta.to.global.u64 	%rd2, %rd15;
	shl.b32 	%r1, %r49, 7;
	mov.u32 	%r51, %ctaid.x;
	mul.lo.s32 	%r2, %r1, %r51;
	sub.s32 	%r3, %r50, %r2;
	min.s32 	%r4, %r1, %r3;
	shl.b32 	%r5, %r4, 2;
	mov.u32 	%r6, %tid.x;
	shl.b32 	%r204, %r6, 7;
	setp.ge.s32 	%p1, %r204, %r5;
	@%p1 bra 	$L__BB2_3;
	mul.wide.u32 	%rd17, %r6, 128;
	add.s64 	%rd18, %rd2, %rd17;
	mul.wide.s32 	%rd19, %r2, 4;
	add.s64 	%rd63, %rd18, %rd19;
$L__BB2_2:
	.pragma "nounroll";
	// begin inline asm
	prefetch.global.L2 [%rd63];
	// end inline asm
	add.s32 	%r204, %r204, 16384;
	add.s64 	%rd63, %rd63, 16384;
	setp.lt.s32 	%p2, %r204, %r5;
	@%p2 bra 	$L__BB2_2;
$L__BB2_3:
	mul.wide.s32 	%rd21, %r2, 4;
	add.s64 	%rd6, %rd2, %rd21;
	add.s64 	%rd7, %rd1, %rd21;
	setp.gt.s32 	%p3, %r1, %r3;
	@%p3 bra 	$L__BB2_17;
	setp.lt.s32 	%p4, %r49, 1;
	@%p4 bra 	$L__BB2_58;
	and.b32  	%r10, %r49, 15;
	setp.lt.u32 	%p5, %r49, 16;
	mov.b32 	%r211, 0;
	@%p5 bra 	$L__BB2_8;
	and.b32  	%r211, %r49, 2147483632;
	neg.s32 	%r206, %r211;
	add.s32 	%r205, %r6, 1152;
	mul.wide.u32 	%rd64, %r6, 4;
$L__BB2_7:
	.pragma "nounroll";
	mul.wide.s32 	%rd22, %r205, 4;
	add.s64 	%rd23, %rd22, 1536;
	add.s64 	%rd24, %rd6, %rd64;
	ld.global.u32 	%r53, [%rd24];
	mul.lo.s32 	%r54, %r53, %r53;
	cvt.rn.f64.u32 	%fd1, %r54;
	cvt.rzi.s32.f64 	%r55, %fd1;
	add.s64 	%rd25, %rd7, %rd64;
	st.global.u32 	[%rd25], %r55;
	ld.global.u32 	%r56, [%rd24+512];
	mul.lo.s32 	%r57, %r56, %r56;
	cvt.rn.f64.u32 	%fd2, %r57;
	cvt.rzi.s32.f64 	%r58, %fd2;
	st.global.u32 	[%rd25+512], %r58;
	ld.global.u32 	%r59, [%rd24+1024];
	mul.lo.s32 	%r60, %r59, %r59;
	cvt.rn.f64.u32 	%fd3, %r60;
	cvt.rzi.s32.f64 	%r61, %fd3;
	st.global.u32 	[%rd25+1024], %r61;
	ld.global.u32 	%r62, [%rd24+1536];
	mul.lo.s32 	%r63, %r62, %r62;
	cvt.rn.f64.u32 	%fd4, %r63;
	cvt.rzi.s32.f64 	%r64, %fd4;
	st.global.u32 	[%rd25+1536], %r64;
	ld.global.u32 	%r65, [%rd24+2048];
	mul.lo.s32 	%r66, %r65, %r65;
	cvt.rn.f64.u32 	%fd5, %r66;
	cvt.rzi.s32.f64 	%r67, %fd5;
	st.global.u32 	[%rd25+2048], %r67;
	ld.global.u32 	%r68, [%rd24+2560];
	mul.lo.s32 	%r69, %r68, %r68;
	cvt.rn.f64.u32 	%fd6, %r69;
	cvt.rzi.s32.f64 	%r70, %fd6;
	st.global.u32 	[%rd25+2560], %r70;
	ld.global.u32 	%r71, [%rd24+3072];
	mul.lo.s32 	%r72, %r71, %r71;
	cvt.rn.f64.u32 	%fd7, %r72;
	cvt.rzi.s32.f64 	%r73, %fd7;
	st.global.u32 	[%rd25+3072], %r73;
	ld.global.u32 	%r74, [%rd24+3584];
	mul.lo.s32 	%r75, %r74, %r74;
	cvt.rn.f64.u32 	%fd8, %r75;
	cvt.rzi.s32.f64 	%r76, %fd8;
	st.global.u32 	[%rd25+3584], %r76;
	ld.global.u32 	%r77, [%rd24+4096];
	mul.lo.s32 	%r78, %r77, %r77;
	cvt.rn.f64.u32 	%fd9, %r78;
	cvt.rzi.s32.f64 	%r79, %fd9;
	st.global.u32 	[%rd25+4096], %r79;
	add.s64 	%rd26, %rd6, %rd23;
	ld.global.u32 	%r80, [%rd26+-1536];
	mul.lo.s32 	%r81, %r80, %r80;
	cvt.rn.f64.u32 	%fd10, %r81;
	cvt.rzi.s32.f64 	%r82, %fd10;
	add.s64 	%rd27, %rd7, %rd23;
	st.global.u32 	[%rd27+-1536], %r82;
	ld.global.u32 	%r83, [%rd26+-1024];
	mul.lo.s32 	%r84, %r83, %r83;
	cvt.rn.f64.u32 	%fd11, %r84;
	cvt.rzi.s32.f64 	%r85, %fd11;
	st.global.u32 	[%rd27+-1024], %r85;
	ld.global.u32 	%r86, [%rd26+-512];
	mul.lo.s32 	%r87, %r86, %r86;
	cvt.rn.f64.u32 	%fd12, %r87;
	cvt.rzi.s32.f64 	%r88, %fd12;
	st.global.u32 	[%rd27+-512], %r88;
	ld.global.u32 	%r89, [%rd26];
	mul.lo.s32 	%r90, %r89, %r89;
	cvt.rn.f64.u32 	%fd13, %r90;
	cvt.rzi.s32.f64 	%r91, %fd13;
	st.global.u32 	[%rd27], %r91;
	ld.global.u32 	%r92, [%rd26+512];
	mul.lo.s32 	%r93, %r92, %r92;
	cvt.rn.f64.u32 	%fd14, %r93;
	cvt.rzi.s32.f64 	%r94, %fd14;
	st.global.u32 	[%rd27+512], %r94;
	ld.global.u32 	%r95, [%rd26+1024];
	mul.lo.s32 	%r96, %r95, %r95;
	cvt.rn.f64.u32 	%fd15, %r96;
	cvt.rzi.s32.f64 	%r97, %fd15;
	st.global.u32 	[%rd27+1024], %r97;
	ld.global.u32 	%r98, [%rd26+1536];
	mul.lo.s32 	%r99, %r98, %r98;
	cvt.rn.f64.u32 	%fd16, %r99;
	cvt.rzi.s32.f64 	%r100, %fd16;
	st.global.u32 	[%rd27+1536], %r100;
	add.s32 	%r206, %r206, 16;
	add.s32 	%r205, %r205, 2048;
	add.s64 	%rd64, %rd64, 8192;
	setp.eq.s32 	%p6, %r206, 0;
	@%p6 bra 	$L__BB2_8;
	bra.uni 	$L__BB2_7;
$L__BB2_8:
	setp.eq.s32 	%p7, %r10, 0;
	@%p7 bra 	$L__BB2_58;
	and.b32  	%r37, %r49, 7;
	setp.lt.u32 	%p8, %r10, 8;
	@%p8 bra 	$L__BB2_11;
	shl.b32 	%r101, %r211, 7;
	add.s32 	%r102, %r101, %r6;
	mul.wide.s32 	%rd28, %r102, 4;
	add.s64 	%rd29, %rd6, %rd28;
	ld.global.u32 	%r103, [%rd29];
	mul.lo.s32 	%r104, %r103, %r103;
	cvt.rn.f64.u32 	%fd17, %r104;
	cvt.rzi.s32.f64 	%r105, %fd17;
	add.s64 	%rd30, %rd7, %rd28;
	st.global.u32 	[%rd30], %r105;
	ld.global.u32 	%r106, [%rd29+512];
	mul.lo.s32 	%r107, %r106, %r106;
	cvt.rn.f64.u32 	%fd18, %r107;
	cvt.rzi.s32.f64 	%r108, %fd18;
	st.global.u32 	[%rd30+512], %r108;
	ld.global.u32 	%r109, [%rd29+1024];
	mul.lo.s32 	%r110, %r109, %r109;
	cvt.rn.f64.u32 	%fd19, %r110;
	cvt.rzi.s32.f64 	%r111, %fd19;
	st.global.u32 	[%rd30+1024], %r111;
	ld.global.u32 	%r112, [%rd29+1536];
	mul.lo.s32 	%r113, %r112, %r112;
	cvt.rn.f64.u32 	%fd20, %r113;
	cvt.rzi.s32.f64 	%r114, %fd20;
	st.global.u32 	[%rd30+1536], %r114;
	ld.global.u32 	%r115, [%rd29+2048];
	mul.lo.s32 	%r116, %r115, %r115;
	cvt.rn.f64.u32 	%fd21, %r116;
	cvt.rzi.s32.f64 	%r117, %fd21;
	st.global.u32 	[%rd30+2048], %r117;
	ld.global.u32 	%r118, [%rd29+2560];
	mul.lo.s32 	%r119, %r118, %r118;
	cvt.rn.f64.u32 	%fd22, %r119;
	cvt.rzi.s32.f64 	%r120, %fd22;
	st.global.u32 	[%rd30+2560], %r120;
	ld.global.u32 	%r121, [%rd29+3072];
	mul.lo.s32 	%r122, %r121, %r121;
	cvt.rn.f64.u32 	%fd23, %r122;
	cvt.rzi.s32.f64 	%r123, %fd23;
	st.global.u32 	[%rd30+3072], %r123;
	ld.global.u32 	%r124, [%rd29+3584];
	mul.lo.s32 	%r125, %r124, %r124;
	cvt.rn.f64.u32 	%fd24, %r125;
	cvt.rzi.s32.f64 	%r126, %fd24;
	st.global.u32 	[%rd30+3584], %r126;
	add.s32 	%r211, %r211, 8;
$L__BB2_11:
	setp.eq.s32 	%p9, %r37, 0;
	@%p9 bra 	$L__BB2_58;
	and.b32  	%r40, %r49, 3;
	setp.lt.u32 	%p10, %r37, 4;
	@%p10 bra 	$L__BB2_14;
	shl.b32 	%r127, %r211, 7;
	add.s32 	%r128, %r127, %r6;
	mul.wide.s32 	%rd31, %r128, 4;
	add.s64 	%rd32, %rd6, %rd31;
	ld.global.u32 	%r129, [%rd32];
	mul.lo.s32 	%r130, %r129, %r129;
	cvt.rn.f64.u32 	%fd25, %r130;
	cvt.rzi.s32.f64 	%r131, %fd25;
	add.s64 	%rd33, %rd7, %rd31;
	st.global.u32 	[%rd33], %r131;
	ld.global.u32 	%r132, [%rd32+512];
	mul.lo.s32 	%r133, %r132, %r132;
	cvt.rn.f64.u32 	%fd26, %r133;
	cvt.rzi.s32.f64 	%r134, %fd26;
	st.global.u32 	[%rd33+512], %r134;
	ld.global.u32 	%r135, [%rd32+1024];
	mul.lo.s32 	%r136, %r135, %r135;
	cvt.rn.f64.u32 	%fd27, %r136;
	cvt.rzi.s32.f64 	%r137, %fd27;
	st.global.u32 	[%rd33+1024], %r137;
	ld.global.u32 	%r138, [%rd32+1536];
	mul.lo.s32 	%r139, %r138, %r138;
	cvt.rn.f64.u32 	%fd28, %r139;
	cvt.rzi.s32.f64 	%r140, %fd28;
	st.global.u32 	[%rd33+1536], %r140;
	add.s32 	%r211, %r211, 4;
$L__BB2_14:
	setp.eq.s32 	%p11, %r40, 0;
	@%p11 bra 	$L__BB2_58;
	shl.b32 	%r141, %r211, 7;
	add.s32 	%r215, %r6, %r141;
	neg.s32 	%r214, %r40;
$L__BB2_16:
	.pragma "nounroll";
	mul.wide.s32 	%rd35, %r215, 4;
	add.s64 	%rd36, %rd7, %rd35;
	add.s64 	%rd37, %rd6, %rd35;
	ld.global.u32 	%r142, [%rd37];
	mul.lo.s32 	%r143, %r142, %r142;
	cvt.rn.f64.u32 	%fd29, %r143;
	cvt.rzi.s32.f64 	%r144, %fd29;
	st.global.u32 	[%rd36], %r144;
	add.s32 	%r215, %r215, 128;
	add.s32 	%r214, %r214, 1;
	setp.ne.s32 	%p12, %r214, 0;
	@%p12 bra 	$L__BB2_16;
	bra.uni 	$L__BB2_58;
$L__BB2_17:
	setp.lt.s32 	%p13, %r49, 1;
	@%p13 bra 	$L__BB2_58;
	and.b32  	%r14, %r49, 7;
	setp.lt.u32 	%p14, %r49, 8;
	mov.b32 	%r208, 0;
	@%p14 bra 	$L__BB2_37;
	and.b32  	%r208, %r49, 2147483640;
	mov.b32 	%r207, 0;
$L__BB2_20:
	.pragma "nounroll";
	shl.b32 	%r147, %r207, 7;
	add.s32 	%r21, %r147, %r6;
	setp.ge.s32 	%p15, %r21, %r4;
	@%p15 bra 	$L__BB2_22;
	mul.wide.u32 	%rd38, %r21, 4;
	add.s64 	%rd39, %rd6, %rd38;
	ld.global.u32 	%r148, [%rd39];
	mul.lo.s32 	%r149, %r148, %r148;
	cvt.rn.f64.u32 	%fd30, %r149;
	cvt.rzi.s32.f64 	%r150, %fd30;
	add.s64 	%rd40, %rd7, %rd38;
	st.global.u32 	[%rd40], %r150;
$L__BB2_22:
	add.s32 	%r151, %r21, 128;
	setp.ge.s32 	%p16, %r151, %r4;
	mul.wide.s32 	%rd41, %r151, 4;
	add.s64 	%rd11, %rd6, %rd41;
	add.s64 	%rd12, %rd7, %rd41;
	@%p16 bra 	$L__BB2_24;
	ld.global.u32 	%r152, [%rd11];
	mul.lo.s32 	%r153, %r152, %r152;
	cvt.rn.f64.u32 	%fd31, %r153;
	cvt.rzi.s32.f64 	%r154, %fd31;
	st.global.u32 	[%rd12], %r154;
$L__BB2_24:
	add.s32 	%r155, %r21, 256;
	setp.ge.s32 	%p17, %r155, %r4;
	@%p17 bra 	$L__BB2_26;
	ld.global.u32 	%r156, [%rd11+512];
	mul.lo.s32 	%r157, %r156, %r156;
	cvt.rn.f64.u32 	%fd32, %r157;
	cvt.rzi.s32.f64 	%r158, %fd32;
	st.global.u32 	[%rd12+512], %r158;
$L__BB2_26:
	add.s32 	%r159, %r21, 384;
	setp.ge.s32 	%p18, %r159, %r4;
	@%p18 bra 	$L__BB2_28;
	ld.global.u32 	%r160, [%rd11+1024];
	mul.lo.s32 	%r161, %r160, %r160;
	cvt.rn.f64.u32 	%fd33, %r161;
	cvt.rzi.s32.f64 	%r162, %fd33;
	st.global.u32 	[%rd12+1024], %r162;
$L__BB2_28:
	add.s32 	%r163, %r21, 512;
	setp.ge.s32 	%p19, %r163, %r4;
	@%p19 bra 	$L__BB2_30;
	ld.global.u32 	%r164, [%rd11+1536];
	mul.lo.s32 	%r165, %r164, %r164;
	cvt.rn.f64.u32 	%fd34, %r165;
	cvt.rzi.s32.f64 	%r166, %fd34;
	st.global.u32 	[%rd12+1536], %r166;
$L__BB2_30:
	add.s32 	%r167, %r21, 640;
	setp.ge.s32 	%p20, %r167, %r4;
	@%p20 bra 	$L__BB2_32;
	ld.global.u32 	%r168, [%rd11+2048];
	mul.lo.s32 	%r169, %r168, %r168;
	cvt.rn.f64.u32 	%fd35, %r169;
	cvt.rzi.s32.f64 	%r170, %fd35;
	st.global.u32 	[%rd12+2048], %r170;
$L__BB2_32:
	add.s32 	%r171, %r21, 768;
	setp.ge.s32 	%p21, %r171, %r4;
	@%p21 bra 	$L__BB2_34;
	ld.global.u32 	%r172, [%rd11+2560];
	mul.lo.s32 	%r173, %r172, %r172;
	cvt.rn.f64.u32 	%fd36, %r173;
	cvt.rzi.s32.f64 	%r174, %fd36;
	st.global.u32 	[%rd12+2560], %r174;
$L__BB2_34:
	add.s32 	%r175, %r21, 896;
	setp.ge.s32 	%p22, %r175, %r4;
	@%p22 bra 	$L__BB2_36;
	ld.global.u32 	%r176, [%rd11+3072];
	mul.lo.s32 	%r177, %r176, %r176;
	cvt.rn.f64.u32 	%fd37, %r177;
	cvt.rzi.s32.f64 	%r178, %fd37;
	st.global.u32 	[%rd12+3072], %r178;
$L__BB2_36:
	add.s32 	%r207, %r207, 8;
	setp.ne.s32 	%p23, %r207, %r208;
	@%p23 bra 	$L__BB2_20;
$L__BB2_37:
	setp.eq.s32 	%p24, %r14, 0;
	@%p24 bra 	$L__BB2_58;
	and.b32  	%r24, %r49, 3;
	setp.lt.u32 	%p25, %r14, 4;
	@%p25 bra 	$L__BB2_48;
	shl.b32 	%r179, %r208, 7;
	add.s32 	%r25, %r179, %r6;
	setp.ge.s32 	%p26, %r25, %r4;
	@%p26 bra 	$L__BB2_41;
	mul.wide.s32 	%rd42, %r25, 4;
	add.s64 	%rd43, %rd6, %rd42;
	ld.global.u32 	%r180, [%rd43];
	mul.lo.s32 	%r181, %r180, %r180;
	cvt.rn.f64.u32 	%fd38, %r181;
	cvt.rzi.s32.f64 	%r182, %fd38;
	add.s64 	%rd44, %rd7, %rd42;
	st.global.u32 	[%rd44], %r182;
$L__BB2_41:
	add.s32 	%r26, %r25, 128;
	setp.ge.s32 	%p27, %r26, %r4;
	@%p27 bra 	$L__BB2_43;
	mul.wide.s32 	%rd45, %r26, 4;
	add.s64 	%rd46, %rd6, %rd45;
	ld.global.u32 	%r183, [%rd46];
	mul.lo.s32 	%r184, %r183, %r183;
	cvt.rn.f64.u32 	%fd39, %r184;
	cvt.rzi.s32.f64 	%r185, %fd39;
	add.s64 	%rd47, %rd7, %rd45;
	st.global.u32 	[%rd47], %r185;
$L__BB2_43:
	add.s32 	%r27, %r25, 256;
	setp.ge.s32 	%p28, %r27, %r4;
	@%p28 bra 	$L__BB2_45;
	mul.wide.s32 	%rd48, %r27, 4;
	add.s64 	%rd49, %rd6, %rd48;
	ld.global.u32 	%r186, [%rd49];
	mul.lo.s32 	%r187, %r186, %r186;
	cvt.rn.f64.u32 	%fd40, %r187;
	cvt.rzi.s32.f64 	%r188, %fd40;
	add.s64 	%rd50, %rd7, %rd48;
	st.global.u32 	[%rd50], %r188;
$L__BB2_45:
	add.s32 	%r28, %r25, 384;
	setp.ge.s32 	%p29, %r28, %r4;
	@%p29 bra 	$L__BB2_47;
	mul.wide.s32 	%rd51, %r28, 4;
	add.s64 	%rd52, %rd6, %rd51;
	ld.global.u32 	%r189, [%rd52];
	mul.lo.s32 	%r190, %r189, %r189;
	cvt.rn.f64.u32 	%fd41, %r190;
	cvt.rzi.s32.f64 	%r191, %fd41;
	add.s64 	%rd53, %rd7, %rd51;
	st.global.u32 	[%rd53], %r191;
$L__BB2_47:
	add.s32 	%r208, %r208, 4;
$L__BB2_48:
	setp.eq.s32 	%p30, %r24, 0;
	@%p30 bra 	$L__BB2_58;
	setp.eq.s32 	%p31, %r24, 1;
	@%p31 bra 	$L__BB2_55;
	shl.b32 	%r192, %r208, 7;
	add.s32 	%r31, %r192, %r6;
	setp.ge.s32 	%p32, %r31, %r4;
	@%p32 bra 	$L__BB2_52;
	mul.wide.s32 	%rd54, %r31, 4;
	add.s64 	%rd55, %rd6, %rd54;
	ld.global.u32 	%r193, [%rd55];
	mul.lo.s32 	%r194, %r193, %r193;
	cvt.rn.f64.u32 	%fd42, %r194;
	cvt.rzi.s32.f64 	%r195, %fd42;
	add.s64 	%rd56, %rd7, %rd54;
	st.global.u32 	[%rd56], %r195;
$L__BB2_52:
	add.s32 	%r32, %r31, 128;
	setp.ge.s32 	%p33, %r32, %r4;
	@%p33 bra 	$L__BB2_54;
	mul.wide.s32 	%rd57, %r32, 4;
	add.s64 	%rd58, %rd6, %rd57;
	ld.global.u32 	%r196, [%rd58];
	mul.lo.s32 	%r197, %r196, %r196;
	cvt.rn.f64.u32 	%fd43, %r197;
	cvt.rzi.s32.f64 	%r198, %fd43;
	add.s64 	%rd59, %rd7, %rd57;
	st.global.u32 	[%rd59], %r198;
$L__BB2_54:
	add.s32 	%r208, %r208, 2;
$L__BB2_55:
	and.b32  	%r199, %r49, 1;
	setp.eq.b32 	%p34, %r199, 1;
	not.pred 	%p35, %p34;
	@%p35 bra 	$L__BB2_58;
	shl.b32 	%r200, %r208, 7;
	add.s32 	%r35, %r200, %r6;
	setp.ge.s32 	%p36, %r35, %r4;
	@%p36 bra 	$L__BB2_58;
	mul.wide.s32 	%rd60, %r35, 4;
	add.s64 	%rd61, %rd6, %rd60;
	ld.global.u32 	%r201, [%rd61];
	mul.lo.s32 	%r202, %r201, %r201;
	cvt.rn.f64.u32 	%fd44, %r202;
	cvt.rzi.s32.f64 	%r203, %fd44;
	add.s64 	%rd62, %rd7, %rd60;
	st.global.u32 	[%rd62], %r203;
$L__BB2_58:
	ret;

}
	// .globl	_ZN3cub18CUB_300001_SM_10006detail9transform16transform_kernelINS2_10policy_hubILb1EN4cuda3std3__45tupleIJN6thrust24THRUST_300001_SM_1000_NS6detail15normal_iteratorINSA_10device_ptrIiEEEEEEEE10policy1000El6squareSF_JPiEEEvT0_iT1_T2_DpNS2_10kernel_argIT3_EE
.visible .entry _ZN3cub18CUB_300001_SM_10006detail9transform16transform_kernelINS2_10policy_hubILb1EN4cuda3std3__45tupleIJN6thrust24THRUST_300001_SM_1000_NS6detail15normal_iteratorINSA_10device_ptrIiEEEEEEEE10policy1000El6squareSF_JPiEEEvT0_iT1_T2_DpNS2_10kernel_argIT3_EE(
	.param .u64 _ZN3cub18CUB_300001_SM_10006detail9transform16transform_kernelINS2_10policy_hubILb1EN4cuda3std3__45tupleIJN6thrust24THRUST_300001_SM_1000_NS6detail15normal_iteratorINSA_10device_ptrIiEEEEEEEE10policy1000El6squareSF_JPiEEEvT0_iT1_T2_DpNS2_10kernel_argIT3_EE_param_0,
	.param .u32 _ZN3cub18CUB_300001_SM_10006detail9transform16transform_kernelINS2_10policy_hubILb1EN4cuda3std3__45tupleIJN6thrust24THRUST_300001_SM_1000_NS6detail15normal_iteratorINSA_10device_ptrIiEEEEEEEE10policy1000El6squareSF_JPiEEEvT0_iT1_T2_DpNS2_10kernel_argIT3_EE_param_1,
	.param .align 1 .b8 _ZN3cub18CUB_300001_SM_10006detail9transform16transform_kernelINS2_10policy_hubILb1EN4cuda3std3__45tupleIJN6thrust24THRUST_300001_SM_1000_NS6detail15normal_iteratorINSA_10device_ptrIiEEEEEEEE10policy1000El6squareSF_JPiEEEvT0_iT1_T2_DpNS2_10kernel_argIT3_EE_param_2[1],
	.param .align 8 .b8 _ZN3cub18CUB_300001_SM_10006detail9transform16transform_kernelINS2_10policy_hubILb1EN4cuda3std3__45tupleIJN6thrust24THRUST_300001_SM_1000_NS6detail15normal_iteratorINSA_10device_ptrIiEEEEEEEE10policy1000El6squareSF_JPiEEEvT0_iT1_T2_DpNS2_10kernel_argIT3_EE_param_3[8],
	.param .align 8 .b8 _ZN3cub18CUB_300001_SM_10006detail9transform16transform_kernelINS2_10policy_hubILb1EN4cuda3std3__45tupleIJN6thrust24THRUST_300001_SM_1000_NS6detail15normal_iteratorINSA_10device_ptrIiEEEEEEEE10policy1000El6squareSF_JPiEEEvT0_iT1_T2_DpNS2_10kernel_argIT3_EE_param_4[16]
)
.maxntid 128
{
	.reg .pred 	%p<37>;
	.reg .b32 	%r<213>;
	.reg .b64 	%rd<71>;
	.reg .b64 	%fd<45>;

	ld.param.u64 	%rd16, [_ZN3cub18CUB_300001_SM_10006detail9transform16transform_kernelINS2_10policy_hubILb1EN4cuda3std3__45tupleIJN6thrust24THRUST_300001_SM_1000_NS6detail15normal_iteratorINSA_10device_ptrIiEEEEEEEE10policy1000El6squareSF_JPiEEEvT0_iT1_T2_DpNS2_10kernel_argIT3_EE_param_0];
	ld.param.u64 	%rd17, [_ZN3cub18CUB_300001_SM_10006detail9transform16transform_kernelINS2_10policy_hubILb1EN4cuda3std3__45tupleIJN6thrust24THRUST_300001_SM_1000_NS6detail15normal_iteratorINSA_10device_ptrIiEEEEEEEE10policy1000El6squareSF_JPiEEEvT0_iT1_T2_DpNS2_10kernel_argIT3_EE_param_4];
	ld.param.u64 	%rd18, [_ZN3cub18CUB_300001_SM_10006detail9transform16transform_kernelINS2_10policy_hubILb1EN4cuda3std3__45tupleIJN6thrust24THRUST_300001_SM_1000_NS6detail15normal_iteratorINSA_10device_ptrIiEEEEEEEE10policy1000El6squareSF_JPiEEEvT0_iT1_T2_DpNS2_10kernel_argIT3_EE_param_3];
	ld.param.u32 	%r47, [_ZN3cub18CUB_300001_SM_10006detail9transform16transform_kernelINS2_10policy_hubILb1EN4cuda3std3__45tupleIJN6thrust24THRUST_300001_SM_1000_NS6detail15normal_iteratorINSA_10device_ptrIiEEEEEEEE10policy1000El6squareSF_JPiEEEvT0_iT1_T2_DpNS2_10kernel_argIT3_EE_param_1];
	cvta.to.global.u64 	%rd1, %rd18;
	cvta.to.global.u64 	%rd2, %rd17;
	shl.b32 	%r1, %r47, 7;
	mov.u32 	%r48, %ctaid.x;
	cvt.u64.u32 	%rd19, %r48;
	cvt.s64.s32 	%rd20, %r1;
	mul.lo.s64 	%rd3, %rd20, %rd19;
	sub.s64 	%rd21, %rd16, %rd3;
	min.s64 	%rd22, %rd21, %rd20;
	cvt.u32.u64 	%r2, %rd22;
	shl.b32 	%r3, %r2, 2;
	mov.u32 	%r4, %tid.x;
	shl.b32 	%r201, %r4, 7;
	setp.ge.s32 	%p1, %r201, %r3;
	@%p1 bra 	$L__BB3_3;
	shl.b64 	%rd23, %rd3, 2;
	add.s64 	%rd24, %rd2, %rd23;
	mul.wide.u32 	%rd25, %r4, 128;
	add.s64 	%rd69, %rd24, %rd25;
$L__BB3_2:
	.pragma "nounroll";
	// begin inline asm
	prefetch.global.L2 [%rd69];
	// end inline asm
	add.s32 	%r201, %r201, 16384;
	add.s64 	%rd69, %rd69, 16384;
	setp.lt.s32 	%p2, %r201, %r3;
	@%p2 bra 	$L__BB3_2;
$L__BB3_3:
	shl.b64 	%rd27, %rd3, 2;
	add.s64 	%rd7, %rd2, %rd27;
	add.s64 	%rd8, %rd1, %rd27;
	setp.eq.s32 	%p3, %r1, %r2;
	@%p3 bra 	$L__BB3_45;
	setp.lt.s32 	%p4, %r47, 1;
	@%p4 bra 	$L__BB3_58;
	and.b32  	%r8, %r47, 7;
	setp.lt.u32 	%p5, %r47, 8;
	mov.b32 	%r210, 0;
	@%p5 bra 	$L__BB3_24;
	and.b32  	%r210, %r47, 2147483640;
	mov.b32 	%r204, 0;
$L__BB3_7:
	.pragma "nounroll";
	shl.b32 	%r51, %r204, 7;
	add.s32 	%r19, %r51, %r4;
	setp.ge.s32 	%p6, %r19, %r2;
	@%p6 bra 	$L__BB3_9;
	mul.wide.u32 	%rd28, %r19, 4;
	add.s64 	%rd29, %rd7, %rd28;
	ld.global.u32 	%r52, [%rd29];
	mul.lo.s32 	%r53, %r52, %r52;
	cvt.rn.f64.u32 	%fd1, %r53;
	cvt.rzi.s32.f64 	%r54, %fd1;
	add.s64 	%rd30, %rd8, %rd28;
	st.global.u32 	[%rd30], %r54;
$L__BB3_9:
	add.s32 	%r55, %r19, 128;
	setp.ge.s32 	%p7, %r55, %r2;
	mul.wide.s32 	%rd31, %r55, 4;
	add.s64 	%rd12, %rd7, %rd31;
	add.s64 	%rd13, %rd8, %rd31;
	@%p7 bra 	$L__BB3_11;
	ld.global.u32 	%r56, [%rd12];
	mul.lo.s32 	%r57, %r56, %r56;
	cvt.rn.f64.u32 	%fd2, %r57;
	cvt.rzi.s32.f64 	%r58, %fd2;
	st.global.u32 	[%rd13], %r58;
$L__BB3_11:
	add.s32 	%r59, %r19, 256;
	setp.ge.s32 	%p8, %r59, %r2;
	@%p8 bra 	$L__BB3_13;
	ld.global.u32 	%r60, [%rd12+512];
	mul.lo.s32 	%r61, %r60, %r60;
	cvt.rn.f64.u32 	%fd3, %r61;
	cvt.rzi.s32.f64 	%r62, %fd3;
	st.global.u32 	[%rd13+512], %r62;
$L__BB3_13:
	add.s32 	%r63, %r19, 384;
	setp.ge.s32 	%p9, %r63, %r2;
	@%p9 bra 	$L__BB3_15;
	ld.global.u32 	%r64, [%rd12+1024];
	mul.lo.s32 	%r65, %r64, %r64;
	cvt.rn.f64.u32 	%fd4, %r65;
	cvt.rzi.s32.f64 	%r66, %fd4;
	st.global.u32 	[%rd13+1024], %r66;
$L__BB3_15:
	add.s32 	%r67, %r19, 512;
	setp.ge.s32 	%p10, %r67, %r2;
	@%p10 bra 	$L__BB3_17;
	ld.global.u32 	%r68, [%rd12+1536];
	mul.lo.s32 	%r69, %r68, %r68;
	cvt.rn.f64.u32 	%fd5, %r69;
	cvt.rzi.s32.f64 	%r70, %fd5;
	st.global.u32 	[%rd13+1536], %r70;
$L__BB3_17:
	add.s32 	%r71, %r19, 640;
	setp.ge.s32 	%p11, %r71, %r2;
	@%p11 bra 	$L__BB3_19;
	ld.global.u32 	%r72, [%rd12+2048];
	mul.lo.s32 	%r73, %r72, %r72;
	cvt.rn.f64.u32 	%fd6, %r73;
	cvt.rzi.s32.f64 	%r74, %fd6;
	st.global.u32 	[%rd13+2048], %r74;
$L__BB3_19:
	add.s32 	%r75, %r19, 768;
	setp.ge.s32 	%p12, %r75, %r2;
	@%p12 bra 	$L__BB3_21;
	ld.global.u32 	%r76, [%rd12+2560];
	mul.lo.s32 	%r77, %r76, %r76;
	cvt.rn.f64.u32 	%fd7, %r77;
	cvt.rzi.s32.f64 	%r78, %fd7;
	st.global.u32 	[%rd13+2560], %r78;
$L__BB3_21:
	add.s32 	%r79, %r19, 896;
	setp.ge.s32 	%p13, %r79, %r2;
	@%p13 bra 	$L__BB3_23;
	ld.global.u32 	%r80, [%rd12+3072];
	mul.lo.s32 	%r81, %r80, %r80;
	cvt.rn.f64.u32 	%fd8, %r81;
	cvt.rzi.s32.f64 	%r82, %fd8;
	st.global.u32 	[%rd13+3072], %r82;
$L__BB3_23:
	add.s32 	%r204, %r204, 8;
	setp.eq.s32 	%p14, %r204, %r210;
	@%p14 bra 	$L__BB3_24;
	bra.uni 	$L__BB3_7;
$L__BB3_24:
	setp.eq.s32 	%p15, %r8, 0;
	@%p15 bra 	$L__BB3_58;
	and.b32  	%r35, %r47, 3;
	setp.lt.u32 	%p16, %r8, 4;
	@%p16 bra 	$L__BB3_35;
	shl.b32 	%r83, %r210, 7;
	add.s32 	%r36, %r83, %r4;
	setp.ge.s32 	%p17, %r36, %r2;
	@%p17 bra 	$L__BB3_28;
	mul.wide.s32 	%rd32, %r36, 4;
	add.s64 	%rd33, %rd7, %rd32;
	ld.global.u32 	%r84, [%rd33];
	mul.lo.s32 	%r85, %r84, %r84;
	cvt.rn.f64.u32 	%fd9, %r85;
	cvt.rzi.s32.f64 	%r86, %fd9;
	add.s64 	%rd34, %rd8, %rd32;
	st.global.u32 	[%rd34], %r86;
$L__BB3_28:
	add.s32 	%r37, %r36, 128;
	setp.ge.s32 	%p18, %r37, %r2;
	@%p18 bra 	$L__BB3_30;
	mul.wide.s32 	%rd35, %r37, 4;
	add.s64 	%rd36, %rd7, %rd35;
	ld.global.u32 	%r87, [%rd36];
	mul.lo.s32 	%r88, %r87, %r87;
	cvt.rn.f64.u32 	%fd10, %r88;
	cvt.rzi.s32.f64 	%r89, %fd10;
	add.s64 	%rd37, %rd8, %rd35;
	st.global.u32 	[%rd37], %r89;
$L__BB3_30:
	add.s32 	%r38, %r36, 256;
	setp.ge.s32 	%p19, %r38, %r2;
	@%p19 bra 	$L__BB3_32;
	mul.wide.s32 	%rd38, %r38, 4;
	add.s64 	%rd39, %rd7, %rd38;
	ld.global.u32 	%r90, [%rd39];
	mul.lo.s32 	%r91, %r90, %r90;
	cvt.rn.f64.u32 	%fd11, %r91;
	cvt.rzi.s32.f64 	%r92, %fd11;
	add.s64 	%rd40, %rd8, %rd38;
	st.global.u32 	[%rd40], %r92;
$L__BB3_32:
	add.s32 	%r39, %r36, 384;
	setp.ge.s32 	%p20, %r39, %r2;
	@%p20 bra 	$L__BB3_34;
	mul.wide.s32 	%rd41, %r39, 4;
	add.s64 	%rd42, %rd7, %rd41;
	ld.global.u32 	%r93, [%rd42];
	mul.lo.s32 	%r94, %r93, %r93;
	cvt.rn.f64.u32 	%fd12, %r94;
	cvt.rzi.s32.f64 	%r95, %fd12;
	add.s64 	%rd43, %rd8, %rd41;
	st.global.u32 	[%rd43], %r95;
$L__BB3_34:
	add.s32 	%r210, %r210, 4;
$L__BB3_35:
	setp.eq.s32 	%p21, %r35, 0;
	@%p21 bra 	$L__BB3_58;
	setp.eq.s32 	%p22, %r35, 1;
	@%p22 bra 	$L__BB3_42;
	shl.b32 	%r96, %r210, 7;
	add.s32 	%r42, %r96, %r4;
	setp.ge.s32 	%p23, %r42, %r2;
	@%p23 bra 	$L__BB3_39;
	mul.wide.s32 	%rd44, %r42, 4;
	add.s64 	%rd45, %rd7, %rd44;
	ld.global.u32 	%r97, [%rd45];
	mul.lo.s32 	%r98, %r97, %r97;
	cvt.rn.f64.u32 	%fd13, %r98;
	cvt.rzi.s32.f64 	%r99, %fd13;
	add.s64 	%rd46, %rd8, %rd44;
	st.global.u32 	[%rd46], %r99;
$L__BB3_39:
	add.s32 	%r43, %r42, 128;
	setp.ge.s32 	%p24, %r43, %r2;
	@%p24 bra 	$L__BB3_41;
	mul.wide.s32 	%rd47, %r43, 4;
	add.s64 	%rd48, %rd7, %rd47;
	ld.global.u32 	%r100, [%rd48];
	mul.lo.s32 	%r101, %r100, %r100;
	cvt.rn.f64.u32 	%fd14, %r101;
	cvt.rzi.s32.f64 	%r102, %fd14;
	add.s64 	%rd49, %rd8, %rd47;
	st.global.u32 	[%rd49], %r102;
$L__BB3_41:
	add.s32 	%r210, %r210, 2;
$L__BB3_42:
	and.b32  	%r103, %r47, 1;
	setp.eq.b32 	%p25, %r103, 1;
	not.pred 	%p26, %p25;
	@%p26 bra 	$L__BB3_58;
	shl.b32 	%r104, %r210, 7;
	add.s32 	%r46, %r104, %r4;
	setp.ge.s32 	%p27, %r46, %r2;
	@%p27 bra 	$L__BB3_58;
	mul.wide.s32 	%rd50, %r46, 4;
	add.s64 	%rd51, %rd7, %rd50;
	ld.global.u32 	%r105, [%rd51];
	mul.lo.s32 	%r106, %r105, %r105;
	cvt.rn.f64.u32 	%fd15, %r106;
	cvt.rzi.s32.f64 	%r107, %fd15;
	add.s64 	%rd52, %rd8, %rd50;
	st.global.u32 	[%rd52], %r107;
	bra.uni 	$L__BB3_58;
$L__BB3_45:
	setp.lt.s32 	%p28, %r47, 1;
	@%p28 bra 	$L__BB3_58;
	and.b32  	%r10, %r47, 15;
	setp.lt.u32 	%p29, %r47, 16;
	mov.b32 	%r206, 0;
	@%p29 bra 	$L__BB3_49;
	and.b32  	%r206, %r47, 2147483632;
	neg.s32 	%r203, %r206;
	add.s32 	%r202, %r4, 1152;
	mul.wide.u32 	%rd70, %r4, 4;
$L__BB3_48:
	.pragma "nounroll";
	mul.wide.s32 	%rd53, %r202, 4;
	add.s64 	%rd54, %rd53, 1536;
	add.s64 	%rd55, %rd7, %rd70;
	ld.global.u32 	%r109, [%rd55];
	mul.lo.s32 	%r110, %r109, %r109;
	cvt.rn.f64.u32 	%fd16, %r110;
	cvt.rzi.s32.f64 	%r111, %fd16;
	add.s64 	%rd56, %rd8, %rd70;
	st.global.u32 	[%rd56], %r111;
	ld.global.u32 	%r112, [%rd55+512];
	mul.lo.s32 	%r113, %r112, %r112;
	cvt.rn.f64.u32 	%fd17, %r113;
	cvt.rzi.s32.f64 	%r114, %fd17;
	st.global.u32 	[%rd56+512], %r114;
	ld.global.u32 	%r115, [%rd55+1024];
	mul.lo.s32 	%r116, %r115, %r115;
	cvt.rn.f64.u32 	%fd18, %r116;
	cvt.rzi.s32.f64 	%r117, %fd18;
	st.global.u32 	[%rd56+1024], %r117;
	ld.global.u32 	%r118, [%rd55+1536];
	mul.lo.s32 	%r119, %r118, %r118;
	cvt.rn.f64.u32 	%fd19, %r119;
	cvt.rzi.s32.f64 	%r120, %fd19;
	st.global.u32 	[%rd56+1536], %r120;
	ld.global.u32 	%r121, [%rd55+2048];
	mul.lo.s32 	%r122, %r121, %r121;
	cvt.rn.f64.u32 	%fd20, %r122;
	cvt.rzi.s32.f64 	%r123, %fd20;
	st.global.u32 	[%rd56+2048], %r123;
	ld.global.u32 	%r124, [%rd55+2560];
	mul.lo.s32 	%r125, %r124, %r124;
	cvt.rn.f64.u32 	%fd21, %r125;
	cvt.rzi.s32.f64 	%r126, %fd21;
	st.global.u32 	[%rd56+2560], %r126;
	ld.global.u32 	%r127, [%rd55+3072];
	mul.lo.s32 	%r128, %r127, %r127;
	cvt.rn.f64.u32 	%fd22, %r128;
	cvt.rzi.s32.f64 	%r129, %fd22;
	st.global.u32 	[%rd56+3072], %r129;
	ld.global.u32 	%r130, [%rd55+3584];
	mul.lo.s32 	%r131, %r130, %r130;
	cvt.rn.f64.u32 	%fd23, %r131;
	cvt.rzi.s32.f64 	%r132, %fd23;
	st.global.u32 	[%rd56+3584], %r132;
	ld.global.u32 	%r133, [%rd55+4096];
	mul.lo.s32 	%r134, %r133, %r133;
	cvt.rn.f64.u32 	%fd24, %r134;
	cvt.rzi.s32.f64 	%r135, %fd24;
	st.global.u32 	[%rd56+4096], %r135;
	add.s64 	%rd57, %rd7, %rd54;
	ld.global.u32 	%r136, [%rd57+-1536];
	mul.lo.s32 	%r137, %r136, %r136;
	cvt.rn.f64.u32 	%fd25, %r137;
	cvt.rzi.s32.f64 	%r138, %fd25;
	add.s64 	%rd58, %rd8, %rd54;
	st.global.u32 	[%rd58+-1536], %r138;
	ld.global.u32 	%r139, [%rd57+-1024];
	mul.lo.s32 	%r140, %r139, %r139;
	cvt.rn.f64.u32 	%fd26, %r140;
	cvt.rzi.s32.f64 	%r141, %fd26;
	st.global.u32 	[%rd58+-1024], %r141;
	ld.global.u32 	%r142, [%rd57+-512];
	mul.lo.s32 	%r143, %r142, %r142;
	cvt.rn.f64.u32 	%fd27, %r143;
	cvt.rzi.s32.f64 	%r144, %fd27;
	st.global.u32 	[%rd58+-512], %r144;
	ld.global.u32 	%r145, [%rd57];
	mul.lo.s32 	%r146, %r145, %r145;
	cvt.rn.f64.u32 	%fd28, %r146;
	cvt.rzi.s32.f64 	%r147, %fd28;
	st.global.u32 	[%rd58], %r147;
	ld.global.u32 	%r148, [%rd57+512];
	mul.lo.s32 	%r149, %r148, %r148;
	cvt.rn.f64.u32 	%fd29, %r149;
	cvt.rzi.s32.f64 	%r150, %fd29;
	st.global.u32 	[%rd58+512], %r150;
	ld.global.u32 	%r151, [%rd57+1024];
	mul.lo.s32 	%r152, %r151, %r151;
	cvt.rn.f64.u32 	%fd30, %r152;
	cvt.rzi.s32.f64 	%r153, %fd30;
	st.global.u32 	[%rd58+1024], %r153;
	ld.global.u32 	%r154, [%rd57+1536];
	mul.lo.s32 	%r155, %r154, %r154;
	cvt.rn.f64.u32 	%fd31, %r155;
	cvt.rzi.s32.f64 	%r156, %fd31;
	st.global.u32 	[%rd58+1536], %r156;
	add.s32 	%r203, %r203, 16;
	add.s32 	%r202, %r202, 2048;
	add.s64 	%rd70, %rd70, 8192;
	setp.eq.s32 	%p30, %r203, 0;
	@%p30 bra 	$L__BB3_49;
	bra.uni 	$L__BB3_48;
$L__BB3_49:
	setp.eq.s32 	%p31, %r10, 0;
	@%p31 bra 	$L__BB3_58;
	and.b32  	%r22, %r47, 7;
	setp.lt.u32 	%p32, %r10, 8;
	@%p32 bra 	$L__BB3_52;
	shl.b32 	%r157, %r206, 7;
	add.s32 	%r158, %r157, %r4;
	mul.wide.s32 	%rd59, %r158, 4;
	add.s64 	%rd60, %rd7, %rd59;
	ld.global.u32 	%r159, [%rd60];
	mul.lo.s32 	%r160, %r159, %r159;
	cvt.rn.f64.u32 	%fd32, %r160;
	cvt.rzi.s32.f64 	%r161, %fd32;
	add.s64 	%rd61, %rd8, %rd59;
	st.global.u32 	[%rd61], %r161;
	ld.global.u32 	%r162, [%rd60+512];
	mul.lo.s32 	%r163, %r162, %r162;
	cvt.rn.f64.u32 	%fd33, %r163;
	cvt.rzi.s32.f64 	%r164, %fd33;
	st.global.u32 	[%rd61+512], %r164;
	ld.global.u32 	%r165, [%rd60+1024];
	mul.lo.s32 	%r166, %r165, %r165;
	cvt.rn.f64.u32 	%fd34, %r166;
	cvt.rzi.s32.f64 	%r167, %fd34;
	st.global.u32 	[%rd61+1024], %r167;
	ld.global.u32 	%r168, [%rd60+1536];
	mul.lo.s32 	%r169, %r168, %r168;
	cvt.rn.f64.u32 	%fd35, %r169;
	cvt.rzi.s32.f64 	%r170, %fd35;
	st.global.u32 	[%rd61+1536], %r170;
	ld.global.u32 	%r171, [%rd60+2048];
	mul.lo.s32 	%r172, %r171, %r171;
	cvt.rn.f64.u32 	%fd36, %r172;
	cvt.rzi.s32.f64 	%r173, %fd36;
	st.global.u32 	[%rd61+2048], %r173;
	ld.global.u32 	%r174, [%rd60+2560];
	mul.lo.s32 	%r175, %r174, %r174;
	cvt.rn.f64.u32 	%fd37, %r175;
	cvt.rzi.s32.f64 	%r176, %fd37;
	st.global.u32 	[%rd61+2560], %r176;
	ld.global.u32 	%r177, [%rd60+3072];
	mul.lo.s32 	%r178, %r177, %r177;
	cvt.rn.f64.u32 	%fd38, %r178;
	cvt.rzi.s32.f64 	%r179, %fd38;
	st.global.u32 	[%rd61+3072], %r179;
	ld.global.u32 	%r180, [%rd60+3584];
	mul.lo.s32 	%r181, %r180, %r180;
	cvt.rn.f64.u32 	%fd39, %r181;
	cvt.rzi.s32.f64 	%r182, %fd39;
	st.global.u32 	[%rd61+3584], %r182;
	add.s32 	%r206, %r206, 8;
$L__BB3_52:
	setp.eq.s32 	%p33, %r22, 0;
	@%p33 bra 	$L__BB3_58;
	and.b32  	%r25, %r47, 3;
	setp.lt.u32 	%p34, %r22, 4;
	@%p34 bra 	$L__BB3_55;
	shl.b32 	%r183, %r206, 7;
	add.s32 	%r184, %r183, %r4;
	mul.wide.s32 	%rd62, %r184, 4;
	add.s64 	%rd63, %rd7, %rd62;
	ld.global.u32 	%r185, [%rd63];
	mul.lo.s32 	%r186, %r185, %r185;
	cvt.rn.f64.u32 	%fd40, %r186;
	cvt.rzi.s32.f64 	%r187, %fd40;
	add.s64 	%rd64, %rd8, %rd62;
	st.global.u32 	[%rd64], %r187;
	ld.global.u32 	%r188, [%rd63+512];
	mul.lo.s32 	%r189, %r188, %r188;
	cvt.rn.f64.u32 	%fd41, %r189;
	cvt.rzi.s32.f64 	%r190, %fd41;
	st.global.u32 	[%rd64+512], %r190;
	ld.global.u32 	%r191, [%rd63+1024];
	mul.lo.s32 	%r192, %r191, %r191;
	cvt.rn.f64.u32 	%fd42, %r192;
	cvt.rzi.s32.f64 	%r193, %fd42;
	st.global.u32 	[%rd64+1024], %r193;
	ld.global.u32 	%r194, [%rd63+1536];
	mul.lo.s32 	%r195, %r194, %r194;
	cvt.rn.f64.u32 	%fd43, %r195;
	cvt.rzi.s32.f64 	%r196, %fd43;
	st.global.u32 	[%rd64+1536], %r196;
	add.s32 	%r206, %r206, 4;
$L__BB3_55:
	setp.eq.s32 	%p35, %r25, 0;
	@%p35 bra 	$L__BB3_58;
	shl.b32 	%r197, %r206, 7;
	add.s32 	%r209, %r4, %r197;
	neg.s32 	%r208, %r25;
$L__BB3_57:
	.pragma "nounroll";
	mul.wide.s32 	%rd66, %r209, 4;
	add.s64 	%rd67, %rd8, %rd66;
	add.s64 	%rd68, %rd7, %rd66;
	ld.global.u32 	%r198, [%rd68];
	mul.lo.s32 	%r199, %r198, %r198;
	cvt.rn.f64.u32 	%fd44, %r199;
	cvt.rzi.s32.f64 	%r200, %fd44;
	st.global.u32 	[%rd67], %r200;
	add.s32 	%r209, %r209, 128;
	add.s32 	%r208, %r208, 1;
	setp.eq.s32 	%p36, %r208, 0;
	@%p36 bra 	$L__BB3_58;
	bra.uni 	$L__BB3_57;
$L__BB3_58:
	ret;

}
	// .globl	_ZN3cub18CUB_300001_SM_10006detail6reduce28DeviceReduceSingleTileKernelINS2_10policy_hubIijN4cuda3std3__44plusIiEEE10Policy1000EN6thrust24THRUST_300001_SM_1000_NS6detail15normal_iteratorINSD_10device_ptrIiEEEEPijS9_iiNS7_10__identityEEEvT0_T1_T2_T3_T4_T6_
.visible .entry _ZN3cub18CUB_300001_SM_10006detail6reduce28DeviceReduceSingleTileKernelINS2_10policy_hubIijN4cuda3std3__44plusIiEEE10Policy1000EN6thrust24THRUST_300001_SM_1000_NS6detail15normal_iteratorINSD_10device_ptrIiEEEEPijS9_iiNS7_10__identityEEEvT0_T1_T2_T3_T4_T6_(
	.param .align 8 .b8 _ZN3cub18CUB_300001_SM_10006detail6reduce28DeviceReduceSingleTileKernelINS2_10policy_hubIijN4cuda3std3__44plusIiEEE10Policy1000EN6thrust24THRUST_300001_SM_1000_NS6detail15normal_iteratorINSD_10device_ptrIiEEEEPijS9_iiNS7_10__identityEEEvT0_T1_T2_T3_T4_T6__param_0[8],
	.param .u64 .ptr .align 1 _ZN3cub18CUB_300001_SM_10006detail6reduce28DeviceReduceSingleTileKernelINS2_10policy_hubIijN4cuda3std3__44plusIiEEE10Policy1000EN6thrust24THRUST_300001_SM_1000_NS6detail15normal_iteratorINSD_10device_ptrIiEEEEPijS9_iiNS7_10__identityEEEvT0_T1_T2_T3_T4_T6__param_1,
	.param .u32 _ZN3cub18CUB_300001_SM_10006detail6reduce28DeviceReduceSingleTileKernelINS2_10policy_hubIijN4cuda3std3__44plusIiEEE10Policy1000EN6thrust24THRUST_300001_SM_1000_NS6detail15normal_iteratorINSD_10device_ptrIiEEEEPijS9_iiNS7_10__identityEEEvT0_T1_T2_T3_T4_T6__param_2,
	.param .align 1 .b8 _ZN3cub18CUB_300001_SM_10006detail6reduce28DeviceReduceSingleTileKernelINS2_10policy_hubIijN4cuda3std3__44plusIiEEE10Policy1000EN6thrust24THRUST_300001_SM_1000_NS6detail15normal_iteratorINSD_10device_ptrIiEEEEPijS9_iiNS7_10__identityEEEvT0_T1_T2_T3_T4_T6__param_3[1],
	.param .u32 _ZN3cub18CUB_300001_SM_10006detail6reduce28DeviceReduceSingleTileKernelINS2_10policy_hubIijN4cuda3std3__44plusIiEEE10Policy1000EN6thrust24THRUST_300001_SM_1000_NS6detail15normal_iteratorINSD_10device_ptrIiEEEEPijS9_iiNS7_10__identityEEEvT0_T1_T2_T3_T4_T6__param_4,
	.param .align 1 .b8 _ZN3cub18CUB_300001_SM_10006detail6reduce28DeviceReduceSingleTileKernelINS2_10policy_hubIijN4cuda3std3__44plusIiEEE10Policy1000EN6thrust24THRUST_300001_SM_1000_NS6detail15normal_iteratorINSD_10device_ptrIiEEEEPijS9_iiNS7_10__identityEEEvT0_T1_T2_T3_T4_T6__param_5[1]
)
.maxntid 256
.minnctapersm 1
{
	.reg .pred 	%p<59>;
	.reg .b32 	%r<511>;
	.reg .b64 	%rd<84>;
	// demoted variable
	.shared .align 4 .b8 _ZZN3cub18CUB_300001_SM_10006detail6reduce28DeviceReduceSingleTileKernelINS2_10policy_hubIijN4cuda3std3__44plusIiEEE10Policy1000EN6thrust24THRUST_300001_SM_1000_NS6detail15normal_iteratorINSD_10device_ptrIiEEEEPijS9_iiNS7_10__identityEEEvT0_T1_T2_T3_T4_T6_E12temp_storage[44];
	ld.param.u64 	%rd9, [_ZN3cub18CUB_300001_SM_10006detail6reduce28DeviceReduceSingleTileKernelINS2_10policy_hubIijN4cuda3std3__44plusIiEEE10Policy1000EN6thrust24THRUST_300001_SM_1000_NS6detail15normal_iteratorINSD_10device_ptrIiEEEEPijS9_iiNS7_10__identityEEEvT0_T1_T2_T3_T4_T6__param_0];
	ld.param.u64 	%rd10, [_ZN3cub18CUB_300001_SM_10006detail6reduce28DeviceReduceSingleTileKernelINS2_10policy_hubIijN4cuda3std3__44plusIiEEE10Policy1000EN6thrust24THRUST_300001_SM_1000_NS6detail15normal_iteratorINSD_10device_ptrIiEEEEPijS9_iiNS7_10__identityEEEvT0_T1_T2_T3_T4_T6__param_1];
	ld.param.u32 	%r90, [_ZN3cub18CUB_300001_SM_10006detail6reduce28DeviceReduceSingleTileKernelINS2_10policy_hubIijN4cuda3std3__44plusIiEEE10Policy1000EN6thrust24THRUST_300001_SM_1000_NS6detail15normal_iteratorINSD_10device_ptrIiEEEEPijS9_iiNS7_10__identityEEEvT0_T1_T2_T3_T4_T6__param_2];
	ld.param.u32 	%r91, [_ZN3cub18CUB_300001_SM_10006detail6reduce28DeviceReduceSingleTileKernelINS2_10policy_hubIijN4cuda3std3__44plusIiEEE10Policy1000EN6thrust24THRUST_300001_SM_1000_NS6detail15normal_iteratorINSD_10device_ptrIiEEEEPijS9_iiNS7_10__identityEEEvT0_T1_T2_T3_T4_T6__param_4];
	cvta.to.global.u64 	%rd1, %rd10;
	setp.ne.s32 	%p1, %r90, 0;
	@%p1 bra 	$L__BB4_3;
	mov.u32 	%r471, %tid.x;
	setp.ne.s32 	%p58, %r471, 0;
	@%p58 bra 	$L__BB4_52;
	st.global.u32 	[%rd1], %r91;
	bra.uni 	$L__BB4_52;
$L__BB4_3:
	cvta.to.global.u64 	%rd2, %rd9;
	setp.gt.u32 	%p2, %r90, 4095;
	@%p2 bra 	$L__BB4_28;
	mov.u32 	%r1, %tid.x;
	setp.ge.u32 	%p24, %r1, %r90;
	mov.b32 	%r488, 0;
	mov.u32 	%r478, %r1;
	@%p24 bra 	$L__BB4_6;
	mul.wide.u32 	%rd73, %r1, 4;
	add.s64 	%rd74, %rd2, %rd73;
	ld.global.u32 	%r488, [%rd74];
	add.s32 	%r478, %r1, 256;
$L__BB4_6:
	setp.ge.u32 	%p25, %r478, %r90;
	@%p25 bra 	$L__BB4_19;
	not.b32 	%r298, %r478;
	add.s32 	%r299, %r90, %r298;
	shr.u32 	%r300, %r299, 8;
	add.s32 	%r6, %r300, 1;
	and.b32  	%r7, %r6, 15;
	setp.lt.u32 	%p26, %r299, 3840;
	@%p26 bra 	$L__BB4_10;
	and.b32  	%r301, %r6, 33554416;
	neg.s32 	%r474, %r301;
	mul.wide.u32 	%rd75, %r478, 4;
	add.s64 	%rd76, %rd75, %rd2;
	add.s64 	%rd82, %rd76, 8192;
$L__BB4_9:
	.pragma "nounroll";
	ld.global.u32 	%r302, [%rd82+-8192];
	add.s32 	%r303, %r302, %r488;
	ld.global.u32 	%r304, [%rd82+-7168];
	add.s32 	%r305, %r304, %r303;
	ld.global.u32 	%r306, [%rd82+-6144];
	add.s32 	%r307, %r306, %r305;
	ld.global.u32 	%r308, [%rd82+-5120];
	add.s32 	%r309, %r308, %r307;
	ld.global.u32 	%r310, [%rd82+-4096];
	add.s32 	%r311, %r310, %r309;
	ld.global.u32 	%r312, [%rd82+-3072];
	add.s32 	%r313, %r312, %r311;
	ld.global.u32 	%r314, [%rd82+-2048];
	add.s32 	%r315, %r314, %r313;
	ld.global.u32 	%r316, [%rd82+-1024];
	add.s32 	%r317, %r316, %r315;
	ld.global.u32 	%r318, [%rd82];
	add.s32 	%r319, %r318, %r317;
	ld.global.u32 	%r320, [%rd82+1024];
	add.s32 	%r321, %r320, %r319;
	ld.global.u32 	%r322, [%rd82+2048];
	add.s32 	%r323, %r322, %r321;
	ld.global.u32 	%r324, [%rd82+3072];
	add.s32 	%r325, %r324, %r323;
	ld.global.u32 	%r326, [%rd82+4096];
	add.s32 	%r327, %r326, %r325;
	ld.global.u32 	%r328, [%rd82+5120];
	add.s32 	%r329, %r328, %r327;
	ld.global.u32 	%r330, [%rd82+6144];
	add.s32 	%r331, %r330, %r329;
	ld.global.u32 	%r332, [%rd82+7168];
	add.s32 	%r488, %r332, %r331;
	add.s32 	%r478, %r478, 4096;
	add.s32 	%r474, %r474, 16;
	add.s64 	%rd82, %rd82, 16384;
	setp.ne.s32 	%p27, %r474, 0;
	@%p27 bra 	$L__BB4_9;
$L__BB4_10:
	setp.eq.s32 	%p28, %r7, 0;
	@%p28 bra 	$L__BB4_19;
	and.b32  	%r18, %r6, 7;
	setp.lt.u32 	%p29, %r7, 8;
	@%p29 bra 	$L__BB4_13;
	mul.wide.u32 	%rd77, %r478, 4;
	add.s64 	%rd78, %rd2, %rd77;
	ld.global.u32 	%r334, [%rd78];
	add.s32 	%r335, %r334, %r488;
	ld.global.u32 	%r336, [%rd78+1024];
	add.s32 	%r337, %r336, %r335;
	ld.global.u32 	%r338, [%rd78+2048];
	add.s32 	%r339, %r338, %r337;
	ld.global.u32 	%r340, [%rd78+3072];
	add.s32 	%r341, %r340, %r339;
	ld.global.u32 	%r342, [%rd78+4096];
	add.s32 	%r343, %r342, %r341;
	ld.global.u32 	%r344, [%rd78+5120];
	add.s32 	%r345, %r344, %r343;
	ld.global.u32 	%r346, [%rd78+6144];
	add.s32 	%r347, %r346, %r345;
	ld.global.u32 	%r348, [%rd78+7168];
	add.s32 	%r488, %r348, %r347;
	add.s32 	%r478, %r478, 2048;
$L__BB4_13:
	setp.eq.s32 	%p30, %r18, 0;
	@%p30 bra 	$L__BB4_19;
	and.b32  	%r24, %r6, 3;
	setp.lt.u32 	%p31, %r18, 4;
	@%p31 bra 	$L__BB4_16;
	mul.wide.u32 	%rd79, %r478, 4;
	add.s64 	%rd80, %rd2, %rd79;
	ld.global.u32 	%r350, [%rd80];
	add.s32 	%r351, %r350, %r488;
	ld.global.u32 	%r352, [%rd80+1024];
	add.s32 	%r353, %r352, %r351;
	ld.global.u32 	%r354, [%rd80+2048];
	add.s32 	%r355, %r354, %r353;
	ld.global.u32 	%r356, [%rd80+3072];
	add.s32 	%r488, %r356, %r355;
	add.s32 	%r478, %r478, 1024;
$L__BB4_16:
	setp.eq.s32 	%p32, %r24, 0;
	@%p32 bra 	$L__BB4_19;
	mul.wide.u32 	%rd81, %r478, 4;
	add.s64 	%rd83, %rd2, %rd81;
	neg.s32 	%r486, %r24;
$L__BB4_18:
	.pragma "nounroll";
	ld.global.u32 	%r357, [%rd83];
	add.s32 	%r488, %r357, %r488;
	add.s64 	%rd83, %rd83, 1024;
	add.s32 	%r486, %r486, 1;
	setp.ne.s32 	%p33, %r486, 0;
	@%p33 bra 	$L__BB4_18;
$L__BB4_19:
	setp.lt.u32 	%p34, %r90, 256;
	@%p34 bra 	$L__BB4_24;
	// begin inline asm
	mov.u32 %r421, %laneid;
	// end inline asm
	mov.b32 	%r424, 1;
	mov.b32 	%r445, 31;
	mov.b32 	%r446, -1;
	// begin inline asm
	shfl.sync.down.b32 %r422, %r488, %r424, %r445, %r446;
	// end inline asm
	setp.gt.s32 	%p50, %r421, 30;
	selp.b32 	%r447, 0, %r422, %p50;
	add.s32 	%r428, %r447, %r488;
	mov.b32 	%r429, 2;
	// begin inline asm
	shfl.sync.down.b32 %r427, %r428, %r429, %r445, %r446;
	// end inline asm
	setp.gt.s32 	%p51, %r421, 29;
	selp.b32 	%r448, 0, %r427, %p51;
	add.s32 	%r433, %r428, %r448;
	mov.b32 	%r434, 4;
	// begin inline asm
	shfl.sync.down.b32 %r432, %r433, %r434, %r445, %r446;
	// end inline asm
	setp.gt.s32 	%p52, %r421, 27;
	selp.b32 	%r449, 0, %r432, %p52;
	add.s32 	%r438, %r433, %r449;
	mov.b32 	%r439, 8;
	// begin inline asm
	shfl.sync.down.b32 %r437, %r438, %r439, %r445, %r446;
	// end inline asm
	setp.gt.s32 	%p53, %r421, 23;
	selp.b32 	%r450, 0, %r437, %p53;
	add.s32 	%r443, %r438, %r450;
	mov.b32 	%r444, 16;
	// begin inline asm
	shfl.sync.down.b32 %r442, %r443, %r444, %r445, %r446;
	// end inline asm
	setp.gt.s32 	%p54, %r421, 15;
	selp.b32 	%r451, 0, %r442, %p54;
	add.s32 	%r510, %r443, %r451;
	setp.ne.s32 	%p55, %r421, 0;
	@%p55 bra 	$L__BB4_22;
	shr.u32 	%r452, %r1, 3;
	and.b32  	%r453, %r452, 124;
	mov.u32 	%r454, _ZZN3cub18CUB_300001_SM_10006detail6reduce28DeviceReduceSingleTileKernelINS2_10policy_hubIijN4cuda3std3__44plusIiEEE10Policy1000EN6thrust24THRUST_300001_SM_1000_NS6detail15normal_iteratorINSD_10device_ptrIiEEEEPijS9_iiNS7_10__identityEEEvT0_T1_T2_T3_T4_T6_E12temp_storage;
	add.s32 	%r455, %r454, %r453;
	st.shared.u32 	[%r455+8], %r510;
$L__BB4_22:
	bar.sync 	0;
	setp.ne.s32 	%p56, %r1, 0;
	@%p56 bra 	$L__BB4_50;
	ld.shared.u32 	%r456, [_ZZN3cub18CUB_300001_SM_10006detail6reduce28DeviceReduceSingleTileKernelINS2_10policy_hubIijN4cuda3std3__44plusIiEEE10Policy1000EN6thrust24THRUST_300001_SM_1000_NS6detail15normal_iteratorINSD_10device_ptrIiEEEEPijS9_iiNS7_10__identityEEEvT0_T1_T2_T3_T4_T6_E12temp_storage+12];
	add.s32 	%r457, %r456, %r510;
	ld.shared.u32 	%r458, [_ZZN3cub18CUB_300001_SM_10006detail6reduce28DeviceReduceSingleTileKernelINS2_10policy_hubIijN4cuda3std3__44plusIiEEE10Policy1000EN6thrust24THRUST_300001_SM_1000_NS6detail15normal_iteratorINSD_10device_ptrIiEEEEPijS9_iiNS7_10__identityEEEvT0_T1_T2_T3_T4_T6_E12temp_storage+16];
	add.s32 	%r459, %r457, %r458;
	ld.shared.u32 	%r460, [_ZZN3cub18CUB_300001_SM_10006detail6reduce28DeviceReduceSingleTileKernelINS2_10policy_hubIijN4cuda3std3__44plusIiEEE10Policy1000EN6thrust24THRUST_300001_SM_1000_NS6detail15normal_iteratorINSD_10device_ptrIiEEEEPijS9_iiNS7_10__identityEEEvT0_T1_T2_T3_T4_T6_E12temp_storage+20];
	add.s32 	%r461, %r459, %r460;
	ld.shared.u32 	%r462, [_ZZN3cub18CUB_300001_SM_10006detail6reduce28DeviceReduceSingleTileKernelINS2_10policy_hubIijN4cuda3std3__44plusIiEEE10Policy1000EN6thrust24THRUST_300001_SM_1000_NS6detail15normal_iteratorINSD_10device_ptrIiEEEEPijS9_iiNS7_10__identityEEEvT0_T1_T2_T3_T4_T6_E12temp_storage+24];
	add.s32 	%r463, %r461, %r462;
	ld.shared.u32 	%r464, [_ZZN3cub18CUB_300001_SM_10006detail6reduce28DeviceReduceSingleTileKernelINS2_10policy_hubIijN4cuda3std3__44plusIiEEE10Policy1000EN6thrust24THRUST_300001_SM_1000_NS6detail15normal_iteratorINSD_10device_ptrIiEEEEPijS9_iiNS7_10__identityEEEvT0_T1_T2_T3_T4_T6_E12temp_storage+28];
	add.s32 	%r465, %r463, %r464;
	ld.shared.u32 	%r466, [_ZZN3cub18CUB_300001_SM_10006detail6reduce28DeviceReduceSingleTileKernelINS2_10policy_hubIijN4cuda3std3__44plusIiEEE10Policy1000EN6thrust24THRUST_300001_SM_1000_NS6detail15normal_iteratorINSD_10device_ptrIiEEEEPijS9_iiNS7_10__identityEEEvT0_T1_T2_T3_T4_T6_E12temp_storage+32];
	add.s32 	%r467, %r465, %r466;
	ld.shared.u32 	%r468, [_ZZN3cub18CUB_300001_SM_10006detail6reduce28DeviceReduceSingleTileKernelINS2_10policy_hubIijN4cuda3std3__44plusIiEEE10Policy1000EN6thrust24THRUST_300001_SM_1000_NS6detail15normal_iteratorINSD_10device_ptrIiEEEEPijS9_iiNS7_10__identityEEEvT0_T1_T2_T3_T4_T6_E12temp_storage+36];
	add.s32 	%r510, %r467, %r468;
	bra.uni 	$L__BB4_50;
$L__BB4_24:
	// begin inline asm
	mov.u32 %r358, %laneid;
	// end inline asm
	and.b32  	%r384, %r1, 992;
	add.s32 	%r385, %r384, 32;
	setp.gt.u32 	%p35, %r385, %r90;
	not.b32 	%r386, %r384;
	add.s32 	%r387, %r90, %r386;
	selp.b32 	%r382, %r387, 31, %p35;
	mov.b32 	%r361, 1;
	mov.b32 	%r383, -1;
	// begin inline asm
	shfl.sync.down.b32 %r359, %r488, %r361, %r382, %r383;
	// end inline asm
	setp.lt.s32 	%p36, %r358, %r382;
	selp.b32 	%r388, %r359, 0, %p36;
	add.s32 	%r365, %r388, %r488;
	mov.b32 	%r366, 2;
	// begin inline asm
	shfl.sync.down.b32 %r364, %r365, %r366, %r382, %r383;
	// end inline asm
	add.s32 	%r389, %r358, 2;
	setp.gt.s32 	%p37, %r389, %r382;
	selp.b32 	%r390, 0, %r364, %p37;
	add.s32 	%r370, %r365, %r390;
	mov.b32 	%r371, 4;
	// begin inline asm
	shfl.sync.down.b32 %r369, %r370, %r371, %r382, %r383;
	// end inline asm
	add.s32 	%r391, %r358, 4;
	setp.gt.s32 	%p38, %r391, %r382;
	selp.b32 	%r392, 0, %r369, %p38;
	add.s32 	%r375, %r370, %r392;
	mov.b32 	%r376, 8;
	// begin inline asm
	shfl.sync.down.b32 %r374, %r375, %r376, %r382, %r383;
	// end inline asm
	add.s32 	%r393, %r358, 8;
	setp.gt.s32 	%p39, %r393, %r382;
	selp.b32 	%r394, 0, %r374, %p39;
	add.s32 	%r380, %r375, %r394;
	mov.b32 	%r381, 16;
	// begin inline asm
	shfl.sync.down.b32 %r379, %r380, %r381, %r382, %r383;
	// end inline asm
	add.s32 	%r395, %r358, 16;
	setp.gt.s32 	%p40, %r395, %r382;
	selp.b32 	%r396, 0, %r379, %p40;
	add.s32 	%r510, %r380, %r396;
	setp.ne.s32 	%p41, %r358, 0;
	@%p41 bra 	$L__BB4_26;
	shr.u32 	%r397, %r1, 3;
	and.b32  	%r398, %r397, 124;
	mov.u32 	%r399, _ZZN3cub18CUB_300001_SM_10006detail6reduce28DeviceReduceSingleTileKernelINS2_10policy_hubIijN4cuda3std3__44plusIiEEE10Policy1000EN6thrust24THRUST_300001_SM_1000_NS6detail15normal_iteratorINSD_10device_ptrIiEEEEPijS9_iiNS7_10__identityEEEvT0_T1_T2_T3_T4_T6_E12temp_storage;
	add.s32 	%r400, %r399, %r398;
	st.shared.u32 	[%r400+8], %r510;
$L__BB4_26:
	bar.sync 	0;
	setp.ne.s32 	%p42, %r1, 0;
	@%p42 bra 	$L__BB4_50;
	setp.gt.u32 	%p43, %r90, 32;
	ld.shared.u32 	%r401, [_ZZN3cub18CUB_300001_SM_10006detail6reduce28DeviceReduceSingleTileKernelINS2_10policy_hubIijN4cuda3std3__44plusIiEEE10Policy1000EN6thrust24THRUST_300001_SM_1000_NS6detail15normal_iteratorINSD_10device_ptrIiEEEEPijS9_iiNS7_10__identityEEEvT0_T1_T2_T3_T4_T6_E12temp_storage+12];
	selp.b32 	%r402, %r401, 0, %p43;
	add.s32 	%r403, %r402, %r510;
	setp.gt.u32 	%p44, %r90, 64;
	ld.shared.u32 	%r404, [_ZZN3cub18CUB_300001_SM_10006detail6reduce28DeviceReduceSingleTileKernelINS2_10policy_hubIijN4cuda3std3__44plusIiEEE10Policy1000EN6thrust24THRUST_300001_SM_1000_NS6detail15normal_iteratorINSD_10device_ptrIiEEEEPijS9_iiNS7_10__identityEEEvT0_T1_T2_T3_T4_T6_E12temp_storage+16];
	selp.b32 	%r405, %r404, 0, %p44;
	add.s32 	%r406, %r403, %r405;
	setp.gt.u32 	%p45, %r90, 96;
	ld.shared.u32 	%r407, [_ZZN3cub18CUB_300001_SM_10006detail6reduce28DeviceReduceSingleTileKernelINS2_10policy_hubIijN4cuda3std3__44plusIiEEE10Policy1000EN6thrust24THRUST_300001_SM_1000_NS6detail15normal_iteratorINSD_10device_ptrIiEEEEPijS9_iiNS7_10__identityEEEvT0_T1_T2_T3_T4_T6_E12temp_storage+20];
	selp.b32 	%r408, %r407, 0, %p45;
	add.s32 	%r409, %r406, %r408;
	setp.gt.u32 	%p46, %r90, 128;
	ld.shared.u32 	%r410, [_ZZN3cub18CUB_300001_SM_10006detail6reduce28DeviceReduceSingleTileKernelINS2_10policy_hubIijN4cuda3std3__44plusIiEEE10Policy1000EN6thrust24THRUST_300001_SM_1000_NS6detail15normal_iteratorINSD_10device_ptrIiEEEEPijS9_iiNS7_10__identityEEEvT0_T1_T2_T3_T4_T6_E12temp_storage+24];
	selp.b32 	%r411, %r410, 0, %p46;
	add.s32 	%r412, %r409, %r411;
	setp.gt.u32 	%p47, %r90, 160;
	ld.shared.u32 	%r413, [_ZZN3cub18CUB_300001_SM_10006detail6reduce28DeviceReduceSingleTileKernelINS2_10policy_hubIijN4cuda3std3__44plusIiEEE10Policy1000EN6thrust24THRUST_300001_SM_1000_NS6detail15normal_iteratorINSD_10device_ptrIiEEEEPijS9_iiNS7_10__identityEEEvT0_T1_T2_T3_T4_T6_E12temp_storage+28];
	selp.b32 	%r414, %r413, 0, %p47;
	add.s32 	%r415, %r412, %r414;
	setp.gt.u32 	%p48, %r90, 192;
	ld.shared.u32 	%r416, [_ZZN3cub18CUB_300001_SM_10006detail6reduce28DeviceReduceSingleTileKernelINS2_10policy_hubIijN4cuda3std3__44plusIiEEE10Policy1000EN6thrust24THRUST_300001_SM_1000_NS6detail15normal_iteratorINSD_10device_ptrIiEEEEPijS9_iiNS7_10__identityEEEvT0_T1_T2_T3_T4_T6_E12temp_storage+32];
	selp.b32 	%r417, %r416, 0, %p48;
	add.s32 	%r418, %r415, %r417;
	setp.gt.u32 	%p49, %r90, 224;
	ld.shared.u32 	%r419, [_ZZN3cub18CUB_300001_SM_10006detail6reduce28DeviceReduceSingleTileKernelINS2_10policy_hubIijN4cuda3std3__44plusIiEEE10Policy1000EN6thrust24THRUST_300001_SM_1000_NS6detail15normal_iteratorINSD_10device_ptrIiEEEEPijS9_iiNS7_10__identityEEEvT0_T1_T2_T3_T4_T6_E12temp_storage+36];
	selp.b32 	%r420, %r419, 0, %p49;
	add.s32 	%r510, %r418, %r420;
	bra.uni 	$L__BB4_50;
$L__BB4_28:
	mov.u32 	%r40, %tid.x;
	mul.wide.u32 	%rd11, %r40, 4;
	add.s64 	%rd12, %rd2, %rd11;
	ld.global.u32 	%r93, [%rd12];
	ld.global.u32 	%r94, [%rd12+1024];
	ld.global.u32 	%r95, [%rd12+2048];
	ld.global.u32 	%r96, [%rd12+3072];
	ld.global.u32 	%r97, [%rd12+4096];
	ld.global.u32 	%r98, [%rd12+5120];
	ld.global.u32 	%r99, [%rd12+6144];
	ld.global.u32 	%r100, [%rd12+7168];
	ld.global.u32 	%r101, [%rd12+8192];
	ld.global.u32 	%r102, [%rd12+9216];
	ld.global.u32 	%r103, [%rd12+10240];
	ld.global.u32 	%r104, [%rd12+11264];
	ld.global.u32 	%r105, [%rd12+12288];
	ld.global.u32 	%r106, [%rd12+13312];
	ld.global.u32 	%r107, [%rd12+14336];
	ld.global.u32 	%r108, [%rd12+15360];
	add.s32 	%r109, %r94, %r93;
	add.s32 	%r110, %r95, %r109;
	add.s32 	%r111, %r96, %r110;
	add.s32 	%r112, %r97, %r111;
	add.s32 	%r113, %r98, %r112;
	add.s32 	%r114, %r99, %r113;
	add.s32 	%r115, %r100, %r114;
	add.s32 	%r116, %r101, %r115;
	add.s32 	%r117, %r102, %r116;
	add.s32 	%r118, %r103, %r117;
	add.s32 	%r119, %r104, %r118;
	add.s32 	%r120, %r105, %r119;
	add.s32 	%r121, %r106, %r120;
	add.s32 	%r122, %r107, %r121;
	add.s32 	%r509, %r108, %r122;
	add.s32 	%r42, %r90, -4096;
	setp.lt.u32 	%p3, %r42, 4096;
	mov.b32 	%r492, 4096;
	@%p3 bra 	$L__BB4_32;
	mov.b32 	%r492, 4096;
$L__BB4_30:
	add.s32 	%r124, %r40, %r492;
	mul.wide.u32 	%rd13, %r124, 4;
	add.s64 	%rd14, %rd2, %rd13;
	ld.global.u32 	%r125, [%rd14];
	ld.global.u32 	%r126, [%rd14+1024];
	ld.global.u32 	%r127, [%rd14+2048];
	ld.global.u32 	%r128, [%rd14+3072];
	ld.global.u32 	%r129, [%rd14+4096];
	ld.global.u32 	%r130, [%rd14+5120];
	ld.global.u32 	%r131, [%rd14+6144];
	ld.global.u32 	%r132, [%rd14+7168];
	ld.global.u32 	%r133, [%rd14+8192];
	ld.global.u32 	%r134, [%rd14+9216];
	ld.global.u32 	%r135, [%rd14+10240];
	ld.global.u32 	%r136, [%rd14+11264];
	ld.global.u32 	%r137, [%rd14+12288];
	ld.global.u32 	%r138, [%rd14+13312];
	ld.global.u32 	%r139, [%rd14+14336];
	ld.global.u32 	%r140, [%rd14+15360];
	add.s32 	%r141, %r125, %r509;
	add.s32 	%r142, %r126, %r141;
	add.s32 	%r143, %r127, %r142;
	add.s32 	%r144, %r128, %r143;
	add.s32 	%r145, %r129, %r144;
	add.s32 	%r146, %r130, %r145;
	add.s32 	%r147, %r131, %r146;
	add.s32 	%r148, %r132, %r147;
	add.s32 	%r149, %r133, %r148;
	add.s32 	%r150, %r134, %r149;
	add.s32 	%r151, %r135, %r150;
	add.s32 	%r152, %r136, %r151;
	add.s32 	%r153, %r137, %r152;
	add.s32 	%r154, %r138, %r153;
	add.s32 	%r155, %r139, %r154;
	add.s32 	%r509, %r140, %r155;
	sub.s32 	%r156, %r90, %r492;
	setp.lt.u32 	%p4, %r156, 4096;
	@%p4 bra 	$L__BB4_46;
	add.s32 	%r492, %r492, 4096;
	setp.le.u32 	%p5, %r492, %r42;
	@%p5 bra 	$L__BB4_30;
$L__BB4_32:
	setp.le.u32 	%p6, %r90, %r492;
	sub.s32 	%r157, %r90, %r492;
	setp.ge.s32 	%p7, %r40, %r157;
	or.pred  	%p8, %p6, %p7;
	@%p8 bra 	$L__BB4_46;
	not.b32 	%r160, %r40;
	add.s32 	%r161, %r90, %r160;
	sub.s32 	%r162, %r161, %r492;
	shr.u32 	%r163, %r162, 8;
	add.s32 	%r49, %r163, 1;
	and.b32  	%r50, %r49, 15;
	setp.lt.u32 	%p9, %r162, 3840;
	mov.u32 	%r501, %r40;
	@%p9 bra 	$L__BB4_37;
	or.b32  	%r495, %r40, 2048;
	add.s32 	%r494, %r40, %r492;
	and.b32  	%r164, %r49, 33554416;
	neg.s32 	%r493, %r164;
$L__BB4_35:
	.pragma "nounroll";
	mul.wide.u32 	%rd15, %r494, 4;
	add.s64 	%rd16, %rd2, %rd15;
	ld.global.u32 	%r165, [%rd16];
	add.s32 	%r166, %r165, %r509;
	add.s32 	%r167, %r494, 256;
	mul.wide.u32 	%rd17, %r167, 4;
	add.s64 	%rd18, %rd2, %rd17;
	ld.global.u32 	%r168, [%rd18];
	add.s32 	%r169, %r168, %r166;
	add.s32 	%r170, %r494, 512;
	mul.wide.u32 	%rd19, %r170, 4;
	add.s64 	%rd20, %rd2, %rd19;
	ld.global.u32 	%r171, [%rd20];
	add.s32 	%r172, %r171, %r169;
	add.s32 	%r173, %r494, 768;
	mul.wide.u32 	%rd21, %r173, 4;
	add.s64 	%rd22, %rd2, %rd21;
	ld.global.u32 	%r174, [%rd22];
	add.s32 	%r175, %r174, %r172;
	add.s32 	%r176, %r494, 1024;
	mul.wide.u32 	%rd23, %r176, 4;
	add.s64 	%rd24, %rd2, %rd23;
	ld.global.u32 	%r177, [%rd24];
	add.s32 	%r178, %r177, %r175;
	add.s32 	%r179, %r494, 1280;
	mul.wide.u32 	%rd25, %r179, 4;
	add.s64 	%rd26, %rd2, %rd25;
	ld.global.u32 	%r180, [%rd26];
	add.s32 	%r181, %r180, %r178;
	add.s32 	%r182, %r494, 1536;
	mul.wide.u32 	%rd27, %r182, 4;
	add.s64 	%rd28, %rd2, %rd27;
	ld.global.u32 	%r183, [%rd28];
	add.s32 	%r184, %r183, %r181;
	add.s32 	%r185, %r494, 1792;
	mul.wide.u32 	%rd29, %r185, 4;
	add.s64 	%rd30, %rd2, %rd29;
	ld.global.u32 	%r186, [%rd30];
	add.s32 	%r187, %r186, %r184;
	add.s32 	%r188, %r494, 2048;
	mul.wide.u32 	%rd31, %r188, 4;
	add.s64 	%rd32, %rd2, %rd31;
	ld.global.u32 	%r189, [%rd32];
	add.s32 	%r190, %r189, %r187;
	add.s32 	%r191, %r494, 2304;
	mul.wide.u32 	%rd33, %r191, 4;
	add.s64 	%rd34, %rd2, %rd33;
	ld.global.u32 	%r192, [%rd34];
	add.s32 	%r193, %r192, %r190;
	add.s32 	%r194, %r494, 2560;
	mul.wide.u32 	%rd35, %r194, 4;
	add.s64 	%rd36, %rd2, %rd35;
	ld.global.u32 	%r195, [%rd36];
	add.s32 	%r196, %r195, %r193;
	add.s32 	%r197, %r494, 2816;
	mul.wide.u32 	%rd37, %r197, 4;
	add.s64 	%rd38, %rd2, %rd37;
	ld.global.u32 	%r198, [%rd38];
	add.s32 	%r199, %r198, %r196;
	add.s32 	%r200, %r494, 3072;
	mul.wide.u32 	%rd39, %r200, 4;
	add.s64 	%rd40, %rd2, %rd39;
	ld.global.u32 	%r201, [%rd40];
	add.s32 	%r202, %r201, %r199;
	add.s32 	%r203, %r494, 3328;
	mul.wide.u32 	%rd41, %r203, 4;
	add.s64 	%rd42, %rd2, %rd41;
	ld.global.u32 	%r204, [%rd42];
	add.s32 	%r205, %r204, %r202;
	add.s32 	%r206, %r494, 3584;
	mul.wide.u32 	%rd43, %r206, 4;
	add.s64 	%rd44, %rd2, %rd43;
	ld.global.u32 	%r207, [%rd44];
	add.s32 	%r208, %r207, %r205;
	add.s32 	%r209, %r494, 3840;
	mul.wide.u32 	%rd45, %r209, 4;
	add.s64 	%rd46, %rd2, %rd45;
	ld.global.u32 	%r210, [%rd46];
	add.s32 	%r509, %r210, %r208;
	add.s32 	%r495, %r495, 4096;
	add.s32 	%r494, %r494, 4096;
	add.s32 	%r493, %r493, 16;
	setp.ne.s32 	%p10, %r493, 0;
	@%p10 bra 	$L__BB4_35;
	add.s32 	%r501, %r495, -2048;
$L__BB4_37:
	setp.eq.s32 	%p11, %r50, 0;
	@%p11 bra 	$L__BB4_46;
	and.b32  	%r66, %r49, 7;
	setp.lt.u32 	%p12, %r50, 8;
	@%p12 bra 	$L__BB4_40;
	add.s32 	%r212, %r501, %r492;
	mul.wide.u32 	%rd47, %r212, 4;
	add.s64 	%rd48, %rd2, %rd47;
	ld.global.u32 	%r213, [%rd48];
	add.s32 	%r214, %r213, %r509;
	add.s32 	%r215, %r212, 256;
	mul.wide.u32 	%rd49, %r215, 4;
	add.s64 	%rd50, %rd2, %rd49;
	ld.global.u32 	%r216, [%rd50];
	add.s32 	%r217, %r216, %r214;
	add.s32 	%r218, %r212, 512;
	mul.wide.u32 	%rd51, %r218, 4;
	add.s64 	%rd52, %rd2, %rd51;
	ld.global.u32 	%r219, [%rd52];
	add.s32 	%r220, %r219, %r217;
	add.s32 	%r221, %r212, 768;
	mul.wide.u32 	%rd53, %r221, 4;
	add.s64 	%rd54, %rd2, %rd53;
	ld.global.u32 	%r222, [%rd54];
	add.s32 	%r223, %r222, %r220;
	add.s32 	%r224, %r212, 1024;
	mul.wide.u32 	%rd55, %r224, 4;
	add.s64 	%rd56, %rd2, %rd55;
	ld.global.u32 	%r225, [%rd56];
	add.s32 	%r226, %r225, %r223;
	add.s32 	%r227, %r212, 1280;
	mul.wide.u32 	%rd57, %r227, 4;
	add.s64 	%rd58, %rd2, %rd57;
	ld.global.u32 	%r228, [%rd58];
	add.s32 	%r229, %r228, %r226;
	add.s32 	%r230, %r212, 1536;
	mul.wide.u32 	%rd59, %r230, 4;
	add.s64 	%rd60, %rd2, %rd59;
	ld.global.u32 	%r231, [%rd60];
	add.s32 	%r232, %r231, %r229;
	add.s32 	%r233, %r212, 1792;
	mul.wide.u32 	%rd61, %r233, 4;
	add.s64 	%rd62, %rd2, %rd61;
	ld.global.u32 	%r234, [%rd62];
	add.s32 	%r509, %r234, %r232;
	add.s32 	%r501, %r501, 2048;
$L__BB4_40:
	setp.eq.s32 	%p13, %r66, 0;
	@%p13 bra 	$L__BB4_46;
	and.b32  	%r72, %r49, 3;
	setp.lt.u32 	%p14, %r66, 4;
	@%p14 bra 	$L__BB4_43;
	add.s32 	%r236, %r501, %r492;
	mul.wide.u32 	%rd63, %r236, 4;
	add.s64 	%rd64, %rd2, %rd63;
	ld.global.u32 	%r237, [%rd64];
	add.s32 	%r238, %r237, %r509;
	add.s32 	%r239, %r236, 256;
	mul.wide.u32 	%rd65, %r239, 4;
	add.s64 	%rd66, %rd2, %rd65;
	ld.global.u32 	%r240, [%rd66];
	add.s32 	%r241, %r240, %r238;
	add.s32 	%r242, %r236, 512;
	mul.wide.u32 	%rd67, %r242, 4;
	add.s64 	%rd68, %rd2, %rd67;
	ld.global.u32 	%r243, [%rd68];
	add.s32 	%r244, %r243, %r241;
	add.s32 	%r245, %r236, 768;
	mul.wide.u32 	%rd69, %r245, 4;
	add.s64 	%rd70, %rd2, %rd69;
	ld.global.u32 	%r246, [%rd70];
	add.s32 	%r509, %r246, %r244;
	add.s32 	%r501, %r501, 1024;
$L__BB4_43:
	setp.eq.s32 	%p15, %r72, 0;
	@%p15 bra 	$L__BB4_46;
	add.s32 	%r507, %r501, %r492;
	neg.s32 	%r506, %r72;
$L__BB4_45:
	.pragma "nounroll";
	mul.wide.u32 	%rd71, %r507, 4;
	add.s64 	%rd72, %rd2, %rd71;
	ld.global.u32 	%r247, [%rd72];
	add.s32 	%r509, %r247, %r509;
	add.s32 	%r507, %r507, 256;
	add.s32 	%r506, %r506, 1;
	setp.ne.s32 	%p16, %r506, 0;
	@%p16 bra 	$L__BB4_45;
$L__BB4_46:
	// begin inline asm
	mov.u32 %r248, %laneid;
	// end inline asm
	mov.b32 	%r251, 1;
	mov.b32 	%r272, 31;
	mov.b32 	%r273, -1;
	// begin inline asm
	shfl.sync.down.b32 %r249, %r509, %r251, %r272, %r273;
	// end inline asm
	setp.gt.s32 	%p17, %r248, 30;
	selp.b32 	%r274, 0, %r249, %p17;
	add.s32 	%r255, %r274, %r509;
	mov.b32 	%r256, 2;
	// begin inline asm
	shfl.sync.down.b32 %r254, %r255, %r256, %r272, %r273;
	// end inline asm
	setp.gt.s32 	%p18, %r248, 29;
	selp.b32 	%r275, 0, %r254, %p18;
	add.s32 	%r260, %r255, %r275;
	mov.b32 	%r261, 4;
	// begin inline asm
	shfl.sync.down.b32 %r259, %r260, %r261, %r272, %r273;
	// end inline asm
	setp.gt.s32 	%p19, %r248, 27;
	selp.b32 	%r276, 0, %r259, %p19;
	add.s32 	%r265, %r260, %r276;
	mov.b32 	%r266, 8;
	// begin inline asm
	shfl.sync.down.b32 %r264, %r265, %r266, %r272, %r273;
	// end inline asm
	setp.gt.s32 	%p20, %r248, 23;
	selp.b32 	%r277, 0, %r264, %p20;
	add.s32 	%r270, %r265, %r277;
	mov.b32 	%r271, 16;
	// begin inline asm
	shfl.sync.down.b32 %r269, %r270, %r271, %r272, %r273;
	// end inline asm
	setp.gt.s32 	%p21, %r248, 15;
	selp.b32 	%r278, 0, %r269, %p21;
	add.s32 	%r510, %r270, %r278;
	setp.ne.s32 	%p22, %r248, 0;
	@%p22 bra 	$L__BB4_48;
	shr.u32 	%r279, %r40, 3;
	and.b32  	%r280, %r279, 124;
	mov.u32 	%r281, _ZZN3cub18CUB_300001_SM_10006detail6reduce28DeviceReduceSingleTileKernelINS2_10policy_hubIijN4cuda3std3__44plusIiEEE10Policy1000EN6thrust24THRUST_300001_SM_1000_NS6detail15normal_iteratorINSD_10device_ptrIiEEEEPijS9_iiNS7_10__identityEEEvT0_T1_T2_T3_T4_T6_E12temp_storage;
	add.s32 	%r282, %r281, %r280;
	st.shared.u32 	[%r282+8], %r510;
$L__BB4_48:
	bar.sync 	0;
	setp.ne.s32 	%p23, %r40, 0;
	@%p23 bra 	$L__BB4_50;
	ld.shared.u32 	%r283, [_ZZN3cub18CUB_300001_SM_10006detail6reduce28DeviceReduceSingleTileKernelINS2_10policy_hubIijN4cuda3std3__44plusIiEEE10Policy1000EN6thrust24THRUST_300001_SM_1000_NS6detail15normal_iteratorINSD_10device_ptrIiEEEEPijS9_iiNS7_10__identityEEEvT0_T1_T2_T3_T4_T6_E12temp_storage+12];
	add.s32 	%r284, %r283, %r510;
	ld.shared.u32 	%r285, [_ZZN3cub18CUB_300001_SM_10006detail6reduce28DeviceReduceSingleTileKernelINS2_10policy_hubIijN4cuda3std3__44plusIiEEE10Policy1000EN6thrust24THRUST_300001_SM_1000_NS6detail15normal_iteratorINSD_10device_ptrIiEEEEPijS9_iiNS7_10__identityEEEvT0_T1_T2_T3_T4_T6_E12temp_storage+16];
	add.s32 	%r286, %r284, %r285;
	ld.shared.u32 	%r287, [_ZZN3cub18CUB_300001_SM_10006detail6reduce28DeviceReduceSingleTileKernelINS2_10policy_hubIijN4cuda3std3__44plusIiEEE10Policy1000EN6thrust24THRUST_300001_SM_1000_NS6detail15normal_iteratorINSD_10device_ptrIiEEEEPijS9_iiNS7_10__identityEEEvT0_T1_T2_T3_T4_T6_E12temp_storage+20];
	add.s32 	%r288, %r286, %r287;
	ld.shared.u32 	%r289, [_ZZN3cub18CUB_300001_SM_10006detail6reduce28DeviceReduceSingleTileKernelINS2_10policy_hubIijN4cuda3std3__44plusIiEEE10Policy1000EN6thrust24THRUST_300001_SM_1000_NS6detail15normal_iteratorINSD_10device_ptrIiEEEEPijS9_iiNS7_10__identityEEEvT0_T1_T2_T3_T4_T6_E12temp_storage+24];
	add.s32 	%r290, %r288, %r289;
	ld.shared.u32 	%r291, [_ZZN3cub18CUB_300001_SM_10006detail6reduce28DeviceReduceSingleTileKernelINS2_10policy_hubIijN4cuda3std3__44plusIiEEE10Policy1000EN6thrust24THRUST_300001_SM_1000_NS6detail15normal_iteratorINSD_10device_ptrIiEEEEPijS9_iiNS7_10__identityEEEvT0_T1_T2_T3_T4_T6_E12temp_storage+28];
	add.s32 	%r292, %r290, %r291;
	ld.shared.u32 	%r293, [_ZZN3cub18CUB_300001_SM_10006detail6reduce28DeviceReduceSingleTileKernelINS2_10policy_hubIijN4cuda3std3__44plusIiEEE10Policy1000EN6thrust24THRUST_300001_SM_1000_NS6detail15normal_iteratorINSD_10device_ptrIiEEEEPijS9_iiNS7_10__identityEEEvT0_T1_T2_T3_T4_T6_E12temp_storage+32];
	add.s32 	%r294, %r292, %r293;
	ld.shared.u32 	%r295, [_ZZN3cub18CUB_300001_SM_10006detail6reduce28DeviceReduceSingleTileKernelINS2_10policy_hubIijN4cuda3std3__44plusIiEEE10Policy1000EN6thrust24THRUST_300001_SM_1000_NS6detail15normal_iteratorINSD_10device_ptrIiEEEEPijS9_iiNS7_10__identityEEEvT0_T1_T2_T3_T4_T6_E12temp_storage+36];
	add.s32 	%r510, %r294, %r295;
$L__BB4_50:
	mov.u32 	%r469, %tid.x;
	setp.ne.s32 	%p57, %r469, 0;
	@%p57 bra 	$L__BB4_52;
	add.s32 	%r470, %r510, %r91;
	st.global.u32 	[%rd1], %r470;
$L__BB4_52:
	ret;

}
	// .globl	_ZN3cub18CUB_300001_SM_10006detail6reduce18DeviceReduceKernelINS2_10policy_hubIijN4cuda3std3__44plusIiEEE10Policy1000EN6thrust24THRUST_300001_SM_1000_NS6detail15normal_iteratorINSD_10device_ptrIiEEEEjS9_iNS7_10__identityEEEvT0_PT3_T1_NS0_13GridEvenShareISN_EET2_T4_
.visible .entry _ZN3cub18CUB_300001_SM_10006detail6reduce18DeviceReduceKernelINS2_10policy_hubIijN4cuda3std3__44plusIiEEE10Policy1000EN6thrust24THRUST_300001_SM_1000_NS6detail15normal_iteratorINSD_10device_ptrIiEEEEjS9_iNS7_10__identityEEEvT0_PT3_T1_NS0_13GridEvenShareISN_EET2_T4_(
	.param .align 8 .b8 _ZN3cub18CUB_300001_SM_10006detail6reduce18DeviceReduceKernelINS2_10policy_hubIijN4cuda3std3__44plusIiEEE10Policy1000EN6thrust24THRUST_300001_SM_1000_NS6detail15normal_iteratorINSD_10device_ptrIiEEEEjS9_iNS7_10__identityEEEvT0_PT3_T1_NS0_13GridEvenShareISN_EET2_T4__param_0[8],
	.param .u64 .ptr .align 1 _ZN3cub18CUB_300001_SM_10006detail6reduce18DeviceReduceKernelINS2_10policy_hubIijN4cuda3std3__44plusIiEEE10Policy1000EN6thrust24THRUST_300001_SM_1000_NS6detail15normal_iteratorINSD_10device_ptrIiEEEEjS9_iNS7_10__identityEEEvT0_PT3_T1_NS0_13GridEvenShareISN_EET2_T4__param_1,
	.param .u32 _ZN3cub18CUB_300001_SM_10006detail6reduce18DeviceReduceKernelINS2_10policy_hubIijN4cuda3std3__44plusIiEEE10Policy1000EN6thrust24THRUST_300001_SM_1000_NS6detail15normal_iteratorINSD_10device_ptrIiEEEEjS9_iNS7_10__identityEEEvT0_PT3_T1_NS0_13GridEvenShareISN_EET2_T4__param_2,
	.param .align 4 .b8 _ZN3cub18CUB_300001_SM_10006detail6reduce18DeviceReduceKernelINS2_10policy_hubIijN4cuda3std3__44plusIiEEE10Policy1000EN6thrust24THRUST_300001_SM_1000_NS6detail15normal_iteratorINSD_10device_ptrIiEEEEjS9_iNS7_10__identityEEEvT0_PT3_T1_NS0_13GridEvenShareISN_EET2_T4__param_3[40],
	.param .align 1 .b8 _ZN3cub18CUB_300001_SM_10006detail6reduce18DeviceReduceKernelINS2_10policy_hubIijN4cuda3std3__44plusIiEEE10Policy1000EN6thrust24THRUST_300001_SM_1000_NS6detail15normal_iteratorINSD_10device_ptrIiEEEEjS9_iNS7_10__identityEEEvT0_PT3_T1_NS0_13GridEvenShareISN_EET2_T4__param_4[1],
	.param .align 1 .b8 _ZN3cub18CUB_300001_SM_10006detail6reduce18DeviceReduceKernelINS2_10policy_hubIijN4cuda3std3__44plusIiEEE10Policy1000EN6thrust24THRUST_300001_SM_1000_NS6detail15normal_iteratorINSD_10device_ptrIiEEEEjS9_iNS7_10__identityEEEvT0_PT3_T1_NS0_13GridEvenShareISN_EET2_T4__param_5[1]
)
.maxntid 256
{
	.reg .pred 	%p<57>;
	.reg .b16 	%rs<4>;
	.reg .b32 	%r<575>;
	.reg .b64 	%rd<130>;
	// demoted variable
	.shared .align 4 .b8 _ZZN3cub18CUB_300001_SM_10006detail6reduce18DeviceReduceKernelINS2_10policy_hubIijN4cuda3std3__44plusIiEEE10Policy1000EN6thrust24THRUST_300001_SM_1000_NS6detail15normal_iteratorINSD_10device_ptrIiEEEEjS9_iNS7_10__identityEEEvT0_PT3_T1_NS0_13GridEvenShareISN_EET2_T4_E12temp_storage[44];
	ld.param.u32 	%r1, [_ZN3cub18CUB_300001_SM_10006detail6reduce18DeviceReduceKernelINS2_10policy_hubIijN4cuda3std3__44plusIiEEE10Policy1000EN6thrust24THRUST_300001_SM_1000_NS6detail15normal_iteratorINSD_10device_ptrIiEEEEjS9_iNS7_10__identityEEEvT0_PT3_T1_NS0_13GridEvenShareISN_EET2_T4__param_3+20];
	ld.param.u32 	%r2, [_ZN3cub18CUB_300001_SM_10006detail6reduce18DeviceReduceKernelINS2_10policy_hubIijN4cuda3std3__44plusIiEEE10Policy1000EN6thrust24THRUST_300001_SM_1000_NS6detail15normal_iteratorINSD_10device_ptrIiEEEEjS9_iNS7_10__identityEEEvT0_PT3_T1_NS0_13GridEvenShareISN_EET2_T4__param_3+24];
	ld.param.u64 	%rd3, [_ZN3cub18CUB_300001_SM_10006detail6reduce18DeviceReduceKernelINS2_10policy_hubIijN4cuda3std3__44plusIiEEE10Policy1000EN6thrust24THRUST_300001_SM_1000_NS6detail15normal_iteratorINSD_10device_ptrIiEEEEjS9_iNS7_10__identityEEEvT0_PT3_T1_NS0_13GridEvenShareISN_EET2_T4__param_0];
	cvta.to.global.u64 	%rd1, %rd3;
	mov.u32 	%r3, %ctaid.x;
	shl.b32 	%r4, %r2, 12;
	shl.b32 	%r556, %r3, 12;
	sub.s32 	%r6, %r1, %r556;
	setp.gt.u32 	%p1, %r6, 4095;
	@%p1 bra 	$L__BB5_26;
	mov.u32 	%r7, %tid.x;
	setp.ge.u32 	%p23, %r7, %r6;
	mov.b32 	%r550, 0;
	mov.u32 	%r539, %r7;
	@%p23 bra 	$L__BB5_3;
	add.s32 	%r330, %r556, %r7;
	mul.wide.u32 	%rd66, %r330, 4;
	add.s64 	%rd67, %rd1, %rd66;
	ld.global.u32 	%r550, [%rd67];
	add.s32 	%r539, %r7, 256;
$L__BB5_3:
	setp.ge.u32 	%p24, %r539, %r6;
	@%p24 bra 	$L__BB5_17;
	not.b32 	%r332, %r539;
	add.s32 	%r333, %r1, %r332;
	sub.s32 	%r334, %r333, %r556;
	shr.u32 	%r335, %r334, 8;
	add.s32 	%r12, %r335, 1;
	and.b32  	%r13, %r12, 15;
	setp.lt.u32 	%p25, %r334, 3840;
	@%p25 bra 	$L__BB5_8;
	or.b32  	%r536, %r539, 2048;
	add.s32 	%r535, %r539, %r556;
	and.b32  	%r336, %r12, 33554416;
	neg.s32 	%r534, %r336;
$L__BB5_6:
	.pragma "nounroll";
	mul.wide.u32 	%rd68, %r535, 4;
	add.s64 	%rd69, %rd1, %rd68;
	ld.global.u32 	%r337, [%rd69];
	add.s32 	%r338, %r337, %r550;
	add.s32 	%r339, %r535, 256;
	mul.wide.u32 	%rd70, %r339, 4;
	add.s64 	%rd71, %rd1, %rd70;
	ld.global.u32 	%r340, [%rd71];
	add.s32 	%r341, %r340, %r338;
	add.s32 	%r342, %r535, 512;
	mul.wide.u32 	%rd72, %r342, 4;
	add.s64 	%rd73, %rd1, %rd72;
	ld.global.u32 	%r343, [%rd73];
	add.s32 	%r344, %r343, %r341;
	add.s32 	%r345, %r535, 768;
	mul.wide.u32 	%rd74, %r345, 4;
	add.s64 	%rd75, %rd1, %rd74;
	ld.global.u32 	%r346, [%rd75];
	add.s32 	%r347, %r346, %r344;
	add.s32 	%r348, %r535, 1024;
	mul.wide.u32 	%rd76, %r348, 4;
	add.s64 	%rd77, %rd1, %rd76;
	ld.global.u32 	%r349, [%rd77];
	add.s32 	%r350, %r349, %r347;
	add.s32 	%r351, %r535, 1280;
	mul.wide.u32 	%rd78, %r351, 4;
	add.s64 	%rd79, %rd1, %rd78;
	ld.global.u32 	%r352, [%rd79];
	add.s32 	%r353, %r352, %r350;
	add.s32 	%r354, %r535, 1536;
	mul.wide.u32 	%rd80, %r354, 4;
	add.s64 	%rd81, %rd1, %rd80;
	ld.global.u32 	%r355, [%rd81];
	add.s32 	%r356, %r355, %r353;
	add.s32 	%r357, %r535, 1792;
	mul.wide.u32 	%rd82, %r357, 4;
	add.s64 	%rd83, %rd1, %rd82;
	ld.global.u32 	%r358, [%rd83];
	add.s32 	%r359, %r358, %r356;
	add.s32 	%r360, %r535, 2048;
	mul.wide.u32 	%rd84, %r360, 4;
	add.s64 	%rd85, %rd1, %rd84;
	ld.global.u32 	%r361, [%rd85];
	add.s32 	%r362, %r361, %r359;
	add.s32 	%r363, %r535, 2304;
	mul.wide.u32 	%rd86, %r363, 4;
	add.s64 	%rd87, %rd1, %rd86;
	ld.global.u32 	%r364, [%rd87];
	add.s32 	%r365, %r364, %r362;
	add.s32 	%r366, %r535, 2560;
	mul.wide.u32 	%rd88, %r366, 4;
	add.s64 	%rd89, %rd1, %rd88;
	ld.global.u32 	%r367, [%rd89];
	add.s32 	%r368, %r367, %r365;
	add.s32 	%r369, %r535, 2816;
	mul.wide.u32 	%rd90, %r369, 4;
	add.s64 	%rd91, %rd1, %rd90;
	ld.global.u32 	%r370, [%rd91];
	add.s32 	%r371, %r370, %r368;
	add.s32 	%r372, %r535, 3072;
	mul.wide.u32 	%rd92, %r372, 4;
	add.s64 	%rd93, %rd1, %rd92;
	ld.global.u32 	%r373, [%rd93];
	add.s32 	%r374, %r373, %r371;
	add.s32 	%r375, %r535, 3328;
	mul.wide.u32 	%rd94, %r375, 4;
	add.s64 	%rd95, %rd1, %rd94;
	ld.global.u32 	%r376, [%rd95];
	add.s32 	%r377, %r376, %r374;
	add.s32 	%r378, %r535, 3584;
	mul.wide.u32 	%rd96, %r378, 4;
	add.s64 	%rd97, %rd1, %rd96;
	ld.global.u32 	%r379, [%rd97];
	add.s32 	%r380, %r379, %r377;
	add.s32 	%r381, %r535, 3840;
	mul.wide.u32 	%rd98, %r381, 4;
	add.s64 	%rd99, %rd1, %rd98;
	ld.global.u32 	%r382, [%rd99];
	add.s32 	%r550, %r382, %r380;
	add.s32 	%r536, %r536, 4096;
	add.s32 	%r535, %r535, 4096;
	add.s32 	%r534, %r534, 16;
	setp.ne.s32 	%p26, %r534, 0;
	@%p26 bra 	$L__BB5_6;
	add.s32 	%r539, %r536, -2048;
$L__BB5_8:
	setp.eq.s32 	%p27, %r13, 0;
	@%p27 bra 	$L__BB5_17;
	and.b32  	%r29, %r12, 7;
	setp.lt.u32 	%p28, %r13, 8;
	@%p28 bra 	$L__BB5_11;
	add.s32 	%r384, %r556, %r539;
	mul.wide.u32 	%rd100, %r384, 4;
	add.s64 	%rd101, %rd1, %rd100;
	ld.global.u32 	%r385, [%rd101];
	add.s32 	%r386, %r385, %r550;
	add.s32 	%r387, %r384, 256;
	mul.wide.u32 	%rd102, %r387, 4;
	add.s64 	%rd103, %rd1, %rd102;
	ld.global.u32 	%r388, [%rd103];
	add.s32 	%r389, %r388, %r386;
	add.s32 	%r390, %r384, 512;
	mul.wide.u32 	%rd104, %r390, 4;
	add.s64 	%rd105, %rd1, %rd104;
	ld.global.u32 	%r391, [%rd105];
	add.s32 	%r392, %r391, %r389;
	add.s32 	%r393, %r384, 768;
	mul.wide.u32 	%rd106, %r393, 4;
	add.s64 	%rd107, %rd1, %rd106;
	ld.global.u32 	%r394, [%rd107];
	add.s32 	%r395, %r394, %r392;
	add.s32 	%r396, %r384, 1024;
	mul.wide.u32 	%rd108, %r396, 4;
	add.s64 	%rd109, %rd1, %rd108;
	ld.global.u32 	%r397, [%rd109];
	add.s32 	%r398, %r397, %r395;
	add.s32 	%r399, %r384, 1280;
	mul.wide.u32 	%rd110, %r399, 4;
	add.s64 	%rd111, %rd1, %rd110;
	ld.global.u32 	%r400, [%rd111];
	add.s32 	%r401, %r400, %r398;
	add.s32 	%r402, %r384, 1536;
	mul.wide.u32 	%rd112, %r402, 4;
	add.s64 	%rd113, %rd1, %rd112;
	ld.global.u32 	%r403, [%rd113];
	add.s32 	%r404, %r403, %r401;
	add.s32 	%r405, %r384, 1792;
	mul.wide.u32 	%rd114, %r405, 4;
	add.s64 	%rd115, %rd1, %rd114;
	ld.global.u32 	%r406, [%rd115];
	add.s32 	%r550, %r406, %r404;
	add.s32 	%r539, %r539, 2048;
$L__BB5_11:
	setp.eq.s32 	%p29, %r29, 0;
	@%p29 bra 	$L__BB5_17;
	and.b32  	%r35, %r12, 3;
	setp.lt.u32 	%p30, %r29, 4;
	@%p30 bra 	$L__BB5_14;
	add.s32 	%r408, %r556, %r539;
	mul.wide.u32 	%rd116, %r408, 4;
	add.s64 	%rd117, %rd1, %rd116;
	ld.global.u32 	%r409, [%rd117];
	add.s32 	%r410, %r409, %r550;
	add.s32 	%r411, %r408, 256;
	mul.wide.u32 	%rd118, %r411, 4;
	add.s64 	%rd119, %rd1, %rd118;
	ld.global.u32 	%r412, [%rd119];
	add.s32 	%r413, %r412, %r410;
	add.s32 	%r414, %r408, 512;
	mul.wide.u32 	%rd120, %r414, 4;
	add.s64 	%rd121, %rd1, %rd120;
	ld.global.u32 	%r415, [%rd121];
	add.s32 	%r416, %r415, %r413;
	add.s32 	%r417, %r408, 768;
	mul.wide.u32 	%rd122, %r417, 4;
	add.s64 	%rd123, %rd1, %rd122;
	ld.global.u32 	%r418, [%rd123];
	add.s32 	%r550, %r418, %r416;
	add.s32 	%r539, %r539, 1024;
$L__BB5_14:
	setp.eq.s32 	%p31, %r35, 0;
	@%p31 bra 	$L__BB5_17;
	add.s32 	%r548, %r539, %r556;
	neg.s32 	%r547, %r35;
$L__BB5_16:
	.pragma "nounroll";
	mul.wide.u32 	%rd124, %r548, 4;
	add.s64 	%rd125, %rd1, %rd124;
	ld.global.u32 	%r419, [%rd125];
	add.s32 	%r550, %r419, %r550;
	add.s32 	%r548, %r548, 256;
	add.s32 	%r547, %r547, 1;
	setp.ne.s32 	%p32, %r547, 0;
	@%p32 bra 	$L__BB5_16;
$L__BB5_17:
	setp.lt.u32 	%p33, %r6, 256;
	@%p33 bra 	$L__BB5_22;
	// begin inline asm
	mov.u32 %r483, %laneid;
	// end inline asm
	mov.b32 	%r486, 1;
	mov.b32 	%r507, 31;
	mov.b32 	%r508, -1;
	// begin inline asm
	shfl.sync.down.b32 %r484, %r550, %r486, %r507, %r508;
	// end inline asm
	setp.gt.s32 	%p49, %r483, 30;
	selp.b32 	%r509, 0, %r484, %p49;
	add.s32 	%r490, %r509, %r550;
	mov.b32 	%r491, 2;
	// begin inline asm
	shfl.sync.down.b32 %r489, %r490, %r491, %r507, %r508;
	// end inline asm
	setp.gt.s32 	%p50, %r483, 29;
	selp.b32 	%r510, 0, %r489, %p50;
	add.s32 	%r495, %r490, %r510;
	mov.b32 	%r496, 4;
	// begin inline asm
	shfl.sync.down.b32 %r494, %r495, %r496, %r507, %r508;
	// end inline asm
	setp.gt.s32 	%p51, %r483, 27;
	selp.b32 	%r511, 0, %r494, %p51;
	add.s32 	%r500, %r495, %r511;
	mov.b32 	%r501, 8;
	// begin inline asm
	shfl.sync.down.b32 %r499, %r500, %r501, %r507, %r508;
	// end inline asm
	setp.gt.s32 	%p52, %r483, 23;
	selp.b32 	%r512, 0, %r499, %p52;
	add.s32 	%r505, %r500, %r512;
	mov.b32 	%r506, 16;
	// begin inline asm
	shfl.sync.down.b32 %r504, %r505, %r506, %r507, %r508;
	// end inline asm
	setp.gt.s32 	%p53, %r483, 15;
	selp.b32 	%r513, 0, %r504, %p53;
	add.s32 	%r574, %r505, %r513;
	setp.ne.s32 	%p54, %r483, 0;
	@%p54 bra 	$L__BB5_20;
	shr.u32 	%r514, %r7, 3;
	and.b32  	%r515, %r514, 124;
	mov.u32 	%r516, _ZZN3cub18CUB_300001_SM_10006detail6reduce18DeviceReduceKernelINS2_10policy_hubIijN4cuda3std3__44plusIiEEE10Policy1000EN6thrust24THRUST_300001_SM_1000_NS6detail15normal_iteratorINSD_10device_ptrIiEEEEjS9_iNS7_10__identityEEEvT0_PT3_T1_NS0_13GridEvenShareISN_EET2_T4_E12temp_storage;
	add.s32 	%r517, %r516, %r515;
	st.shared.u32 	[%r517+8], %r574;
$L__BB5_20:
	bar.sync 	0;
	setp.ne.s32 	%p55, %r7, 0;
	@%p55 bra 	$L__BB5_48;
	ld.shared.u32 	%r518, [_ZZN3cub18CUB_300001_SM_10006detail6reduce18DeviceReduceKernelINS2_10policy_hubIijN4cuda3std3__44plusIiEEE10Policy1000EN6thrust24THRUST_300001_SM_1000_NS6detail15normal_iteratorINSD_10device_ptrIiEEEEjS9_iNS7_10__identityEEEvT0_PT3_T1_NS0_13GridEvenShareISN_EET2_T4_E12temp_storage+12];
	add.s32 	%r519, %r518, %r574;
	ld.shared.u32 	%r520, [_ZZN3cub18CUB_300001_SM_10006detail6reduce18DeviceReduceKernelINS2_10policy_hubIijN4cuda3std3__44plusIiEEE10Policy1000EN6thrust24THRUST_300001_SM_1000_NS6detail15normal_iteratorINSD_10device_ptrIiEEEEjS9_iNS7_10__identityEEEvT0_PT3_T1_NS0_13GridEvenShareISN_EET2_T4_E12temp_storage+16];
	add.s32 	%r521, %r519, %r520;
	ld.shared.u32 	%r522, [_ZZN3cub18CUB_300001_SM_10006detail6reduce18DeviceReduceKernelINS2_10policy_hubIijN4cuda3std3__44plusIiEEE10Policy1000EN6thrust24THRUST_300001_SM_1000_NS6detail15normal_iteratorINSD_10device_ptrIiEEEEjS9_iNS7_10__identityEEEvT0_PT3_T1_NS0_13GridEvenShareISN_EET2_T4_E12temp_storage+20];
	add.s32 	%r523, %r521, %r522;
	ld.shared.u32 	%r524, [_ZZN3cub18CUB_300001_SM_10006detail6reduce18DeviceReduceKernelINS2_10policy_hubIijN4cuda3std3__44plusIiEEE10Policy1000EN6thrust24THRUST_300001_SM_1000_NS6detail15normal_iteratorINSD_10device_ptrIiEEEEjS9_iNS7_10__identityEEEvT0_PT3_T1_NS0_13GridEvenShareISN_EET2_T4_E12temp_storage+24];
	add.s32 	%r525, %r523, %r524;
	ld.shared.u32 	%r526, [_ZZN3cub18CUB_300001_SM_10006detail6reduce18DeviceReduceKernelINS2_10policy_hubIijN4cuda3std3__44plusIiEEE10Policy1000EN6thrust24THRUST_300001_SM_1000_NS6detail15normal_iteratorINSD_10device_ptrIiEEEEjS9_iNS7_10__identityEEEvT0_PT3_T1_NS0_13GridEvenShareISN_EET2_T4_E12temp_storage+28];
	add.s32 	%r527, %r525, %r526;
	ld.shared.u32 	%r528, [_ZZN3cub18CUB_300001_SM_10006detail6reduce18DeviceReduceKernelINS2_10policy_hubIijN4cuda3std3__44plusIiEEE10Policy1000EN6thrust24THRUST_300001_SM_1000_NS6detail15normal_iteratorINSD_10device_ptrIiEEEEjS9_iNS7_10__identityEEEvT0_PT3_T1_NS0_13GridEvenShareISN_EET2_T4_E12temp_storage+32];
	add.s32 	%r529, %r527, %r528;
	ld.shared.u32 	%r530, [_ZZN3cub18CUB_300001_SM_10006detail6reduce18DeviceReduceKernelINS2_10policy_hubIijN4cuda3std3__44plusIiEEE10Policy1000EN6thrust24THRUST_300001_SM_1000_NS6detail15normal_iteratorINSD_10device_ptrIiEEEEjS9_iNS7_10__identityEEEvT0_PT3_T1_NS0_13GridEvenShareISN_EET2_T4_E12temp_storage+36];
	add.s32 	%r574, %r529, %r530;
	bra.uni 	$L__BB5_48;
$L__BB5_22:
	// begin inline asm
	mov.u32 %r420, %laneid;
	// end inline asm
	and.b32  	%r446, %r7, 992;
	add.s32 	%r447, %r446, 32;
	setp.gt.u32 	%p34, %r447, %r6;
	not.b32 	%r448, %r446;
	add.s32 	%r449, %r6, %r448;
	selp.b32 	%r444, %r449, 31, %p34;
	mov.b32 	%r423, 1;
	mov.b32 	%r445, -1;
	// begin inline asm
	shfl.sync.down.b32 %r421, %r550, %r423, %r444, %r445;
	// end inline asm
	setp.lt.s32 	%p35, %r420, %r444;
	selp.b32 	%r450, %r421, 0, %p35;
	add.s32 	%r427, %r450, %r550;
	mov.b32 	%r428, 2;
	// begin inline asm
	shfl.sync.down.b32 %r426, %r427, %r428, %r444, %r445;
	// end inline asm
	add.s32 	%r451, %r420, 2;
	setp.gt.s32 	%p36, %r451, %r444;
	selp.b32 	%r452, 0, %r426, %p36;
	add.s32 	%r432, %r427, %r452;
	mov.b32 	%r433, 4;
	// begin inline asm
	shfl.sync.down.b32 %r431, %r432, %r433, %r444, %r445;
	// end inline asm
	add.s32 	%r453, %r420, 4;
	setp.gt.s32 	%p37, %r453, %r444;
	selp.b32 	%r454, 0, %r431, %p37;
	add.s32 	%r437, %r432, %r454;
	mov.b32 	%r438, 8;
	// begin inline asm
	shfl.sync.down.b32 %r436, %r437, %r438, %r444, %r445;
	// end inline asm
	add.s32 	%r455, %r420, 8;
	setp.gt.s32 	%p38, %r455, %r444;
	selp.b32 	%r456, 0, %r436, %p38;
	add.s32 	%r442, %r437, %r456;
	mov.b32 	%r443, 16;
	// begin inline asm
	shfl.sync.down.b32 %r441, %r442, %r443, %r444, %r445;
	// end inline asm
	add.s32 	%r457, %r420, 16;
	setp.gt.s32 	%p39, %r457, %r444;
	selp.b32 	%r458, 0, %r441, %p39;
	add.s32 	%r574, %r442, %r458;
	setp.ne.s32 	%p40, %r420, 0;
	@%p40 bra 	$L__BB5_24;
	shr.u32 	%r459, %r7, 3;
	and.b32  	%r460, %r459, 124;
	mov.u32 	%r461, _ZZN3cub18CUB_300001_SM_10006detail6reduce18DeviceReduceKernelINS2_10policy_hubIijN4cuda3std3__44plusIiEEE10Policy1000EN6thrust24THRUST_300001_SM_1000_NS6detail15normal_iteratorINSD_10device_ptrIiEEEEjS9_iNS7_10__identityEEEvT0_PT3_T1_NS0_13GridEvenShareISN_EET2_T4_E12temp_storage;
	add.s32 	%r462, %r461, %r460;
	st.shared.u32 	[%r462+8], %r574;
$L__BB5_24:
	bar.sync 	0;
	setp.ne.s32 	%p41, %r7, 0;
	@%p41 bra 	$L__BB5_48;
	setp.gt.u32 	%p42, %r6, 32;
	ld.shared.u32 	%r463, [_ZZN3cub18CUB_300001_SM_10006detail6reduce18DeviceReduceKernelINS2_10policy_hubIijN4cuda3std3__44plusIiEEE10Policy1000EN6thrust24THRUST_300001_SM_1000_NS6detail15normal_iteratorINSD_10device_ptrIiEEEEjS9_iNS7_10__identityEEEvT0_PT3_T1_NS0_13GridEvenShareISN_EET2_T4_E12temp_storage+12];
	selp.b32 	%r464, %r463, 0, %p42;
	add.s32 	%r465, %r464, %r574;
	setp.gt.u32 	%p43, %r6, 64;
	ld.shared.u32 	%r466, [_ZZN3cub18CUB_300001_SM_10006detail6reduce18DeviceReduceKernelINS2_10policy_hubIijN4cuda3std3__44plusIiEEE10Policy1000EN6thrust24THRUST_300001_SM_1000_NS6detail15normal_iteratorINSD_10device_ptrIiEEEEjS9_iNS7_10__identityEEEvT0_PT3_T1_NS0_13GridEvenShareISN_EET2_T4_E12temp_storage+16];
	selp.b32 	%r467, %r466, 0, %p43;
	add.s32 	%r468, %r465, %r467;
	setp.gt.u32 	%p44, %r6, 96;
	ld.shared.u32 	%r469, [_ZZN3cub18CUB_300001_SM_10006detail6reduce18DeviceReduceKernelINS2_10policy_hubIijN4cuda3std3__44plusIiEEE10Policy1000EN6thrust24THRUST_300001_SM_1000_NS6detail15normal_iteratorINSD_10device_ptrIiEEEEjS9_iNS7_10__identityEEEvT0_PT3_T1_NS0_13GridEvenShareISN_EET2_T4_E12temp_storage+20];
	selp.b32 	%r470, %r469, 0, %p44;
	add.s32 	%r471, %r468, %r470;
	setp.gt.u32 	%p45, %r6, 128;
	ld.shared.u32 	%r472, [_ZZN3cub18CUB_300001_SM_10006detail6reduce18DeviceReduceKernelINS2_10policy_hubIijN4cuda3std3__44plusIiEEE10Policy1000EN6thrust24THRUST_300001_SM_1000_NS6detail15normal_iteratorINSD_10device_ptrIiEEEEjS9_iNS7_10__identityEEEvT0_PT3_T1_NS0_13GridEvenShareISN_EET2_T4_E12temp_storage+24];
	selp.b32 	%r473, %r472, 0, %p45;
	add.s32 	%r474, %r471, %r473;
	setp.gt.u32 	%p46, %r6, 160;
	ld.shared.u32 	%r475, [_ZZN3cub18CUB_300001_SM_10006detail6reduce18DeviceReduceKernelINS2_10policy_hubIijN4cuda3std3__44plusIiEEE10Policy1000EN6thrust24THRUST_300001_SM_1000_NS6detail15normal_iteratorINSD_10device_ptrIiEEEEjS9_iNS7_10__identityEEEvT0_PT3_T1_NS0_13GridEvenShareISN_EET2_T4_E12temp_storage+28];
	selp.b32 	%r476, %r475, 0, %p46;
	add.s32 	%r477, %r474, %r476;
	setp.gt.u32 	%p47, %r6, 192;
	ld.shared.u32 	%r478, [_ZZN3cub18CUB_300001_SM_10006detail6reduce18DeviceReduceKernelINS2_10policy_hubIijN4cuda3std3__44plusIiEEE10Policy1000EN6thrust24THRUST_300001_SM_1000_NS6detail15normal_iteratorINSD_10device_ptrIiEEEEjS9_iNS7_10__identityEEEvT0_PT3_T1_NS0_13GridEvenShareISN_EET2_T4_E12temp_storage+32];
	selp.b32 	%r479, %r478, 0, %p47;
	add.s32 	%r480, %r477, %r479;
	setp.gt.u32 	%p48, %r6, 224;
	ld.shared.u32 	%r481, [_ZZN3cub18CUB_300001_SM_10006detail6reduce18DeviceReduceKernelINS2_10policy_hubIijN4cuda3std3__44plusIiEEE10Policy1000EN6thrust24THRUST_300001_SM_1000_NS6detail15normal_iteratorINSD_10device_ptrIiEEEEjS9_iNS7_10__identityEEEvT0_PT3_T1_NS0_13GridEvenShareISN_EET2_T4_E12temp_storage+36];
	selp.b32 	%r482, %r481, 0, %p48;
	add.s32 	%r574, %r480, %r482;
	bra.uni 	$L__BB5_48;
$L__BB5_26:
	mov.u32 	%r54, %tid.x;
	add.s32 	%r110, %r54, %r556;
	mul.wide.u32 	%rd4, %r110, 4;
	add.s64 	%rd5, %rd1, %rd4;
	ld.global.u32 	%r111, [%rd5];
	ld.global.u32 	%r112, [%rd5+1024];
	ld.global.u32 	%r113, [%rd5+2048];
	ld.global.u32 	%r114, [%rd5+3072];
	ld.global.u32 	%r115, [%rd5+4096];
	ld.global.u32 	%r116, [%rd5+5120];
	ld.global.u32 	%r117, [%rd5+6144];
	ld.global.u32 	%r118, [%rd5+7168];
	ld.global.u32 	%r119, [%rd5+8192];
	ld.global.u32 	%r120, [%rd5+9216];
	ld.global.u32 	%r121, [%rd5+10240];
	ld.global.u32 	%r122, [%rd5+11264];
	ld.global.u32 	%r123, [%rd5+12288];
	ld.global.u32 	%r124, [%rd5+13312];
	ld.global.u32 	%r125, [%rd5+14336];
	ld.global.u32 	%r126, [%rd5+15360];
	add.s32 	%r127, %r112, %r111;
	add.s32 	%r128, %r113, %r127;
	add.s32 	%r129, %r114, %r128;
	add.s32 	%r130, %r115, %r129;
	add.s32 	%r131, %r116, %r130;
	add.s32 	%r132, %r117, %r131;
	add.s32 	%r133, %r118, %r132;
	add.s32 	%r134, %r119, %r133;
	add.s32 	%r135, %r120, %r134;
	add.s32 	%r136, %r121, %r135;
	add.s32 	%r137, %r122, %r136;
	add.s32 	%r138, %r123, %r137;
	add.s32 	%r139, %r124, %r138;
	add.s32 	%r140, %r125, %r139;
	add.s32 	%r573, %r126, %r140;
	setp.lt.u32 	%p2, %r6, %r4;
	@%p2 bra 	$L__BB5_44;
	add.s32 	%r56, %r4, %r556;
	not.b32 	%r142, %r54;
	add.s32 	%r143, %r142, %r1;
	sub.s32 	%r144, %r143, %r4;
	sub.s32 	%r552, %r144, %r556;
	add.s32 	%r145, %r56, %r54;
	add.s32 	%r551, %r145, 2048;
	mov.b32 	%r554, 0;
	mov.u32 	%r553, %r56;
$L__BB5_28:
	add.s32 	%r556, %r556, %r4;
	add.s32 	%r147, %r1, -4096;
	setp.gt.u32 	%p3, %r556, %r147;
	@%p3 bra 	$L__BB5_30;
	add.s32 	%r148, %r54, %r556;
	mul.wide.u32 	%rd6, %r148, 4;
	add.s64 	%rd7, %rd1, %rd6;
	ld.global.u32 	%r149, [%rd7];
	ld.global.u32 	%r150, [%rd7+1024];
	ld.global.u32 	%r151, [%rd7+2048];
	ld.global.u32 	%r152, [%rd7+3072];
	ld.global.u32 	%r153, [%rd7+4096];
	ld.global.u32 	%r154, [%rd7+5120];
	ld.global.u32 	%r155, [%rd7+6144];
	ld.global.u32 	%r156, [%rd7+7168];
	ld.global.u32 	%r157, [%rd7+8192];
	ld.global.u32 	%r158, [%rd7+9216];
	ld.global.u32 	%r159, [%rd7+10240];
	ld.global.u32 	%r160, [%rd7+11264];
	ld.global.u32 	%r161, [%rd7+12288];
	ld.global.u32 	%r162, [%rd7+13312];
	ld.global.u32 	%r163, [%rd7+14336];
	ld.global.u32 	%r164, [%rd7+15360];
	add.s32 	%r165, %r149, %r573;
	add.s32 	%r166, %r150, %r165;
	add.s32 	%r167, %r151, %r166;
	add.s32 	%r168, %r152, %r167;
	add.s32 	%r169, %r153, %r168;
	add.s32 	%r170, %r154, %r169;
	add.s32 	%r171, %r155, %r170;
	add.s32 	%r172, %r156, %r171;
	add.s32 	%r173, %r157, %r172;
	add.s32 	%r174, %r158, %r173;
	add.s32 	%r175, %r159, %r174;
	add.s32 	%r176, %r160, %r175;
	add.s32 	%r177, %r161, %r176;
	add.s32 	%r178, %r162, %r177;
	add.s32 	%r179, %r163, %r178;
	add.s32 	%r573, %r164, %r179;
	sub.s32 	%r180, %r1, %r556;
	setp.lt.u32 	%p4, %r180, %r4;
	add.s32 	%r554, %r554, 1;
	add.s32 	%r553, %r553, %r4;
	sub.s32 	%r552, %r552, %r4;
	add.s32 	%r551, %r551, %r4;
	@%p4 bra 	$L__BB5_44;
	bra.uni 	$L__BB5_28;
$L__BB5_30:
	setp.le.u32 	%p5, %r1, %r556;
	sub.s32 	%r182, %r1, %r556;
	setp.ge.s32 	%p6, %r54, %r182;
	or.pred  	%p7, %p5, %p6;
	@%p7 bra 	$L__BB5_44;
	not.b32 	%r185, %r54;
	add.s32 	%r186, %r1, %r185;
	sub.s32 	%r187, %r186, %r56;
	mul.lo.s32 	%r188, %r2, %r554;
	shl.b32 	%r189, %r188, 12;
	sub.s32 	%r190, %r187, %r189;
	shr.u32 	%r191, %r190, 8;
	add.s32 	%r71, %r191, 1;
	and.b32  	%r72, %r71, 15;
	setp.lt.u32 	%p8, %r190, 3840;
	mov.u32 	%r565, %r54;
	@%p8 bra 	$L__BB5_35;
	or.b32  	%r559, %r54, 2048;
	shr.u32 	%r192, %r552, 8;
	add.s32 	%r193, %r192, 1;
	and.b32  	%r194, %r193, 33554416;
	neg.s32 	%r557, %r194;
$L__BB5_33:
	.pragma "nounroll";
	add.s32 	%r195, %r551, -2048;
	mul.wide.u32 	%rd8, %r195, 4;
	add.s64 	%rd9, %rd1, %rd8;
	ld.global.u32 	%r196, [%rd9];
	add.s32 	%r197, %r196, %r573;
	add.s32 	%r198, %r551, -1792;
	mul.wide.u32 	%rd10, %r198, 4;
	add.s64 	%rd11, %rd1, %rd10;
	ld.global.u32 	%r199, [%rd11];
	add.s32 	%r200, %r199, %r197;
	add.s32 	%r201, %r551, -1536;
	mul.wide.u32 	%rd12, %r201, 4;
	add.s64 	%rd13, %rd1, %rd12;
	ld.global.u32 	%r202, [%rd13];
	add.s32 	%r203, %r202, %r200;
	add.s32 	%r204, %r551, -1280;
	mul.wide.u32 	%rd14, %r204, 4;
	add.s64 	%rd15, %rd1, %rd14;
	ld.global.u32 	%r205, [%rd15];
	add.s32 	%r206, %r205, %r203;
	add.s32 	%r207, %r551, -1024;
	mul.wide.u32 	%rd16, %r207, 4;
	add.s64 	%rd17, %rd1, %rd16;
	ld.global.u32 	%r208, [%rd17];
	add.s32 	%r209, %r208, %r206;
	add.s32 	%r210, %r551, -768;
	mul.wide.u32 	%rd18, %r210, 4;
	add.s64 	%rd19, %rd1, %rd18;
	ld.global.u32 	%r211, [%rd19];
	add.s32 	%r212, %r211, %r209;
	add.s32 	%r213, %r551, -512;
	mul.wide.u32 	%rd20, %r213, 4;
	add.s64 	%rd21, %rd1, %rd20;
	ld.global.u32 	%r214, [%rd21];
	add.s32 	%r215, %r214, %r212;
	add.s32 	%r216, %r551, 1792;
	add.s32 	%r217, %r551, -256;
	mul.wide.u32 	%rd22, %r217, 4;
	add.s64 	%rd23, %rd1, %rd22;
	ld.global.u32 	%r218, [%rd23];
	add.s32 	%r219, %r218, %r215;
	mul.wide.u32 	%rd24, %r551, 4;
	add.s64 	%rd25, %rd1, %rd24;
	ld.global.u32 	%r220, [%rd25];
	add.s32 	%r221, %r220, %r219;
	add.s32 	%r222, %r551, 256;
	mul.wide.u32 	%rd26, %r222, 4;
	add.s64 	%rd27, %rd1, %rd26;
	ld.global.u32 	%r223, [%rd27];
	add.s32 	%r224, %r223, %r221;
	add.s32 	%r225, %r551, 512;
	mul.wide.u32 	%rd28, %r225, 4;
	add.s64 	%rd29, %rd1, %rd28;
	ld.global.u32 	%r226, [%rd29];
	add.s32 	%r227, %r226, %r224;
	add.s32 	%r228, %r551, 768;
	mul.wide.u32 	%rd30, %r228, 4;
	add.s64 	%rd31, %rd1, %rd30;
	ld.global.u32 	%r229, [%rd31];
	add.s32 	%r230, %r229, %r227;
	add.s32 	%r231, %r551, 1024;
	mul.wide.u32 	%rd32, %r231, 4;
	add.s64 	%rd33, %rd1, %rd32;
	ld.global.u32 	%r232, [%rd33];
	add.s32 	%r233, %r232, %r230;
	add.s32 	%r234, %r551, 1280;
	mul.wide.u32 	%rd34, %r234, 4;
	add.s64 	%rd35, %rd1, %rd34;
	ld.global.u32 	%r235, [%rd35];
	add.s32 	%r236, %r235, %r233;
	add.s32 	%r237, %r551, 1536;
	mul.wide.u32 	%rd36, %r237, 4;
	add.s64 	%rd37, %rd1, %rd36;
	ld.global.u32 	%r238, [%rd37];
	add.s32 	%r239, %r238, %r236;
	mul.wide.u32 	%rd38, %r216, 4;
	add.s64 	%rd39, %rd1, %rd38;
	ld.global.u32 	%r240, [%rd39];
	add.s32 	%r573, %r240, %r239;
	add.s32 	%r559, %r559, 4096;
	add.s32 	%r551, %r551, 4096;
	add.s32 	%r557, %r557, 16;
	setp.ne.s32 	%p9, %r557, 0;
	@%p9 bra 	$L__BB5_33;
	add.s32 	%r565, %r559, -2048;
$L__BB5_35:
	setp.eq.s32 	%p10, %r72, 0;
	@%p10 bra 	$L__BB5_44;
	and.b32  	%r87, %r71, 7;
	setp.lt.u32 	%p11, %r72, 8;
	@%p11 bra 	$L__BB5_38;
	add.s32 	%r242, %r565, %r556;
	mul.wide.u32 	%rd40, %r242, 4;
	add.s64 	%rd41, %rd1, %rd40;
	ld.global.u32 	%r243, [%rd41];
	add.s32 	%r244, %r243, %r573;
	add.s32 	%r245, %r242, 256;
	mul.wide.u32 	%rd42, %r245, 4;
	add.s64 	%rd43, %rd1, %rd42;
	ld.global.u32 	%r246, [%rd43];
	add.s32 	%r247, %r246, %r244;
	add.s32 	%r248, %r242, 512;
	mul.wide.u32 	%rd44, %r248, 4;
	add.s64 	%rd45, %rd1, %rd44;
	ld.global.u32 	%r249, [%rd45];
	add.s32 	%r250, %r249, %r247;
	add.s32 	%r251, %r242, 768;
	mul.wide.u32 	%rd46, %r251, 4;
	add.s64 	%rd47, %rd1, %rd46;
	ld.global.u32 	%r252, [%rd47];
	add.s32 	%r253, %r252, %r250;
	add.s32 	%r254, %r242, 1024;
	mul.wide.u32 	%rd48, %r254, 4;
	add.s64 	%rd49, %rd1, %rd48;
	ld.global.u32 	%r255, [%rd49];
	add.s32 	%r256, %r255, %r253;
	add.s32 	%r257, %r242, 1280;
	mul.wide.u32 	%rd50, %r257, 4;
	add.s64 	%rd51, %rd1, %rd50;
	ld.global.u32 	%r258, [%rd51];
	add.s32 	%r259, %r258, %r256;
	add.s32 	%r260, %r242, 1536;
	mul.wide.u32 	%rd52, %r260, 4;
	add.s64 	%rd53, %rd1, %rd52;
	ld.global.u32 	%r261, [%rd53];
	add.s32 	%r262, %r261, %r259;
	add.s32 	%r263, %r242, 1792;
	mul.wide.u32 	%rd54, %r263, 4;
	add.s64 	%rd55, %rd1, %rd54;
	ld.global.u32 	%r264, [%rd55];
	add.s32 	%r573, %r264, %r262;
	add.s32 	%r565, %r565, 2048;
$L__BB5_38:
	setp.eq.s32 	%p12, %r87, 0;
	@%p12 bra 	$L__BB5_44;
	setp.lt.u32 	%p13, %r87, 4;
	@%p13 bra 	$L__BB5_41;
	add.s32 	%r266, %r565, %r556;
	mul.wide.u32 	%rd56, %r266, 4;
	add.s64 	%rd57, %rd1, %rd56;
	ld.global.u32 	%r267, [%rd57];
	add.s32 	%r268, %r267, %r573;
	add.s32 	%r269, %r266, 256;
	mul.wide.u32 	%rd58, %r269, 4;
	add.s64 	%rd59, %rd1, %rd58;
	ld.global.u32 	%r270, [%rd59];
	add.s32 	%r271, %r270, %r268;
	add.s32 	%r272, %r266, 512;
	mul.wide.u32 	%rd60, %r272, 4;
	add.s64 	%rd61, %rd1, %rd60;
	ld.global.u32 	%r273, [%rd61];
	add.s32 	%r274, %r273, %r271;
	add.s32 	%r275, %r266, 768;
	mul.wide.u32 	%rd62, %r275, 4;
	add.s64 	%rd63, %rd1, %rd62;
	ld.global.u32 	%r276, [%rd63];
	add.s32 	%r573, %r276, %r274;
	add.s32 	%r565, %r565, 1024;
$L__BB5_41:
	and.b32  	%r277, %r71, 3;
	setp.eq.s32 	%p14, %r277, 0;
	@%p14 bra 	$L__BB5_44;
	add.s32 	%r571, %r565, %r553;
	cvt.u16.u32 	%rs1, %r552;
	shr.u16 	%rs2, %rs1, 8;
	add.s16 	%rs3, %rs2, 1;
	cvt.u32.u16 	%r278, %rs3;
	and.b32  	%r279, %r278, 3;
	neg.s32 	%r570, %r279;
$L__BB5_43:
	.pragma "nounroll";
	mul.wide.u32 	%rd64, %r571, 4;
	add.s64 	%rd65, %rd1, %rd64;
	ld.global.u32 	%r280, [%rd65];
	add.s32 	%r573, %r280, %r573;
	add.s32 	%r571, %r571, 256;
	add.s32 	%r570, %r570, 1;
	setp.ne.s32 	%p15, %r570, 0;
	@%p15 bra 	$L__BB5_43;
$L__BB5_44:
	// begin inline asm
	mov.u32 %r281, %laneid;
	// end inline asm
	mov.b32 	%r284, 1;
	mov.b32 	%r305, 31;
	mov.b32 	%r306, -1;
	// begin inline asm
	shfl.sync.down.b32 %r282, %r573, %r284, %r305, %r306;
	// end inline asm
	setp.gt.s32 	%p16, %r281, 30;
	selp.b32 	%r307, 0, %r282, %p16;
	add.s32 	%r288, %r307, %r573;
	mov.b32 	%r289, 2;
	// begin inline asm
	shfl.sync.down.b32 %r287, %r288, %r289, %r305, %r306;
	// end inline asm
	setp.gt.s32 	%p17, %r281, 29;
	selp.b32 	%r308, 0, %r287, %p17;
	add.s32 	%r293, %r288, %r308;
	mov.b32 	%r294, 4;
	// begin inline asm
	shfl.sync.down.b32 %r292, %r293, %r294, %r305, %r306;
	// end inline asm
	setp.gt.s32 	%p18, %r281, 27;
	selp.b32 	%r309, 0, %r292, %p18;
	add.s32 	%r298, %r293, %r309;
	mov.b32 	%r299, 8;
	// begin inline asm
	shfl.sync.down.b32 %r297, %r298, %r299, %r305, %r306;
	// end inline asm
	setp.gt.s32 	%p19, %r281, 23;
	selp.b32 	%r310, 0, %r297, %p19;
	add.s32 	%r303, %r298, %r310;
	mov.b32 	%r304, 16;
	// begin inline asm
	shfl.sync.down.b32 %r302, %r303, %r304, %r305, %r306;
	// end inline asm
	setp.gt.s32 	%p20, %r281, 15;
	selp.b32 	%r311, 0, %r302, %p20;
	add.s32 	%r574, %r303, %r311;
	setp.ne.s32 	%p21, %r281, 0;
	@%p21 bra 	$L__BB5_46;
	shr.u32 	%r312, %r54, 3;
	and.b32  	%r313, %r312, 124;
	mov.u32 	%r314, _ZZN3cub18CUB_300001_SM_10006detail6reduce18DeviceReduceKernelINS2_10policy_hubIijN4cuda3std3__44plusIiEEE10Policy1000EN6thrust24THRUST_300001_SM_1000_NS6detail15normal_iteratorINSD_10device_ptrIiEEEEjS9_iNS7_10__identityEEEvT0_PT3_T1_NS0_13GridEvenShareISN_EET2_T4_E12temp_storage;
	add.s32 	%r315, %r314, %r313;
	st.shared.u32 	[%r315+8], %r574;
$L__BB5_46:
	bar.sync 	0;
	setp.ne.s32 	%p22, %r54, 0;
	@%p22 bra 	$L__BB5_48;
	ld.shared.u32 	%r316, [_ZZN3cub18CUB_300001_SM_10006detail6reduce18DeviceReduceKernelINS2_10policy_hubIijN4cuda3std3__44plusIiEEE10Policy1000EN6thrust24THRUST_300001_SM_1000_NS6detail15normal_iteratorINSD_10device_ptrIiEEEEjS9_iNS7_10__identityEEEvT0_PT3_T1_NS0_13GridEvenShareISN_EET2_T4_E12temp_storage+12];
	add.s32 	%r317, %r316, %r574;
	ld.shared.u32 	%r318, [_ZZN3cub18CUB_300001_SM_10006detail6reduce18DeviceReduceKernelINS2_10policy_hubIijN4cuda3std3__44plusIiEEE10Policy1000EN6thrust24THRUST_300001_SM_1000_NS6detail15normal_iteratorINSD_10device_ptrIiEEEEjS9_iNS7_10__identityEEEvT0_PT3_T1_NS0_13GridEvenShareISN_EET2_T4_E12temp_storage+16];
	add.s32 	%r319, %r317, %r318;
	ld.shared.u32 	%r320, [_ZZN3cub18CUB_300001_SM_10006detail6reduce18DeviceReduceKernelINS2_10policy_hubIijN4cuda3std3__44plusIiEEE10Policy1000EN6thrust24THRUST_300001_SM_1000_NS6detail15normal_iteratorINSD_10device_ptrIiEEEEjS9_iNS7_10__identityEEEvT0_PT3_T1_NS0_13GridEvenShareISN_EET2_T4_E12temp_storage+20];
	add.s32 	%r321, %r319, %r320;
	ld.shared.u32 	%r322, [_ZZN3cub18CUB_300001_SM_10006detail6reduce18DeviceReduceKernelINS2_10policy_hubIijN4cuda3std3__44plusIiEEE10Policy1000EN6thrust24THRUST_300001_SM_1000_NS6detail15normal_iteratorINSD_10device_ptrIiEEEEjS9_iNS7_10__identityEEEvT0_PT3_T1_NS0_13GridEvenShareISN_EET2_T4_E12temp_storage+24];
	add.s32 	%r323, %r321, %r322;
	ld.shared.u32 	%r324, [_ZZN3cub18CUB_300001_SM_10006detail6reduce18DeviceReduceKernelINS2_10policy_hubIijN4cuda3std3__44plusIiEEE10Policy1000EN6thrust24THRUST_300001_SM_1000_NS6detail15normal_iteratorINSD_10device_ptrIiEEEEjS9_iNS7_10__identityEEEvT0_PT3_T1_NS0_13GridEvenShareISN_EET2_T4_E12temp_storage+28];
	add.s32 	%r325, %r323, %r324;
	ld.shared.u32 	%r326, [_ZZN3cub18CUB_300001_SM_10006detail6reduce18DeviceReduceKernelINS2_10policy_hubIijN4cuda3std3__44plusIiEEE10Policy1000EN6thrust24THRUST_300001_SM_1000_NS6detail15normal_iteratorINSD_10device_ptrIiEEEEjS9_iNS7_10__identityEEEvT0_PT3_T1_NS0_13GridEvenShareISN_EET2_T4_E12temp_storage+32];
	add.s32 	%r327, %r325, %r326;
	ld.shared.u32 	%r328, [_ZZN3cub18CUB_300001_SM_10006detail6reduce18DeviceReduceKernelINS2_10policy_hubIijN4cuda3std3__44plusIiEEE10Policy1000EN6thrust24THRUST_300001_SM_1000_NS6detail15normal_iteratorINSD_10device_ptrIiEEEEjS9_iNS7_10__identityEEEvT0_PT3_T1_NS0_13GridEvenShareISN_EET2_T4_E12temp_storage+36];
	add.s32 	%r574, %r327, %r328;
$L__BB5_48:
	mov.u32 	%r531, %tid.x;
	setp.ne.s32 	%p56, %r531, 0;
	@%p56 bra 	$L__BB5_50;
	ld.param.u64 	%rd129, [_ZN3cub18CUB_300001_SM_10006detail6reduce18DeviceReduceKernelINS2_10policy_hubIijN4cuda3std3__44plusIiEEE10Policy1000EN6thrust24THRUST_300001_SM_1000_NS6detail15normal_iteratorINSD_10device_ptrIiEEEEjS9_iNS7_10__identityEEEvT0_PT3_T1_NS0_13GridEvenShareISN_EET2_T4__param_1];
	cvta.to.global.u64 	%rd126, %rd129;
	mul.wide.u32 	%rd127, %r3, 4;
	add.s64 	%rd128, %rd126, %rd127;
	st.global.u32 	[%rd128], %r574;
$L__BB5_50:
	ret;

}
	// .globl	_ZN3cub18CUB_300001_SM_10006detail6reduce28DeviceReduceSingleTileKernelINS2_10policy_hubIijN4cuda3std3__44plusIiEEE10Policy1000EPiSC_iS9_iiNS7_10__identityEEEvT0_T1_T2_T3_T4_T6_
.visible .entry _ZN3cub18CUB_300001_SM_10006detail6reduce28DeviceReduceSingleTileKernelINS2_10policy_hubIijN4cuda3std3__44plusIiEEE10Policy1000EPiSC_iS9_iiNS7_10__identityEEEvT0_T1_T2_T3_T4_T6_(
	.param .u64 .ptr .align 1 _ZN3cub18CUB_300001_SM_10006detail6reduce28DeviceReduceSingleTileKernelINS2_10policy_hubIijN4cuda3std3__44plusIiEEE10Policy1000EPiSC_iS9_iiNS7_10__identityEEEvT0_T1_T2_T3_T4_T6__param_0,
	.param .u64 .ptr .align 1 _ZN3cub18CUB_300001_SM_10006detail6reduce28DeviceReduceSingleTileKernelINS2_10policy_hubIijN4cuda3std3__44plusIiEEE10Policy1000EPiSC_iS9_iiNS7_10__identityEEEvT0_T1_T2_T3_T4_T6__param_1,
	.param .u32 _ZN3cub18CUB_300001_SM_10006detail6reduce28DeviceReduceSingleTileKernelINS2_10policy_hubIijN4cuda3std3__44plusIiEEE10Policy1000EPiSC_iS9_iiNS7_10__identityEEEvT0_T1_T2_T3_T4_T6__param_2,
	.param .align 1 .b8 _ZN3cub18CUB_300001_SM_10006detail6reduce28DeviceReduceSingleTileKernelINS2_10policy_hubIijN4cuda3std3__44plusIiEEE10Policy1000EPiSC_iS9_iiNS7_10__identityEEEvT0_T1_T2_T3_T4_T6__param_3[1],
	.param .u32 _ZN3cub18CUB_300001_SM_10006detail6reduce28DeviceReduceSingleTileKernelINS2_10policy_hubIijN4cuda3std3__44plusIiEEE10Policy1000EPiSC_iS9_iiNS7_10__identityEEEvT0_T1_T2_T3_T4_T6__param_4,
	.param .align 1 .b8 _ZN3cub18CUB_300001_SM_10006detail6reduce28DeviceReduceSingleTileKernelINS2_10policy_hubIijN4cuda3std3__44plusIiEEE10Policy1000EPiSC_iS9_iiNS7_10__identityEEEvT0_T1_T2_T3_T4_T6__param_5[1]
)
.maxntid 256
.minnctapersm 1
{
	.reg .pred 	%p<97>;
	.reg .b32 	%r<687>;
	.reg .b64 	%rd<125>;
	// demoted variable
	.shared .align 4 .b8 _ZZN3cub18CUB_300001_SM_10006detail6reduce28DeviceReduceSingleTileKernelINS2_10policy_hubIijN4cuda3std3__44plusIiEEE10Policy1000EPiSC_iS9_iiNS7_10__identityEEEvT0_T1_T2_T3_T4_T6_E12temp_storage[44];
	ld.param.u64 	%rd16, [_ZN3cub18CUB_300001_SM_10006detail6reduce28DeviceReduceSingleTileKernelINS2_10policy_hubIijN4cuda3std3__44plusIiEEE10Policy1000EPiSC_iS9_iiNS7_10__identityEEEvT0_T1_T2_T3_T4_T6__param_0];
	ld.param.u64 	%rd17, [_ZN3cub18CUB_300001_SM_10006detail6reduce28DeviceReduceSingleTileKernelINS2_10policy_hubIijN4cuda3std3__44plusIiEEE10Policy1000EPiSC_iS9_iiNS7_10__identityEEEvT0_T1_T2_T3_T4_T6__param_1];
	ld.param.u32 	%r120, [_ZN3cub18CUB_300001_SM_10006detail6reduce28DeviceReduceSingleTileKernelINS2_10policy_hubIijN4cuda3std3__44plusIiEEE10Policy1000EPiSC_iS9_iiNS7_10__identityEEEvT0_T1_T2_T3_T4_T6__param_2];
	ld.param.u32 	%r121, [_ZN3cub18CUB_300001_SM_10006detail6reduce28DeviceReduceSingleTileKernelINS2_10policy_hubIijN4cuda3std3__44plusIiEEE10Policy1000EPiSC_iS9_iiNS7_10__identityEEEvT0_T1_T2_T3_T4_T6__param_4];
	cvta.to.global.u64 	%rd1, %rd17;
	setp.ne.s32 	%p1, %r120, 0;
	@%p1 bra 	$L__BB6_3;
	mov.u32 	%r633, %tid.x;
	setp.ne.s32 	%p96, %r633, 0;
	@%p96 bra 	$L__BB6_74;
	st.global.u32 	[%rd1], %r121;
	bra.uni 	$L__BB6_74;
$L__BB6_3:
	and.b64  	%rd18, %rd16, 15;
	setp.ne.s64 	%p2, %rd18, 0;
	@%p2 bra 	$L__BB6_38;
	setp.gt.s32 	%p49, %r120, 4095;
	@%p49 bra 	$L__BB6_22;
	mov.u32 	%r1, %tid.x;
	setp.ge.s32 	%p66, %r1, %r120;
	mov.b32 	%r644, 0;
	mov.u32 	%r639, %r1;
	@%p66 bra 	$L__BB6_7;
	mul.wide.u32 	%rd113, %r1, 4;
	add.s64 	%rd112, %rd16, %rd113;
	// begin inline asm
	ld.global.nc.u32 %r644, [%rd112];
	// end inline asm
	add.s32 	%r639, %r1, 256;
$L__BB6_7:
	setp.ge.s32 	%p67, %r639, %r120;
	@%p67 bra 	$L__BB6_13;
	not.b32 	%r507, %r639;
	add.s32 	%r6, %r120, %r507;
	and.b32  	%r508, %r6, 768;
	setp.eq.s32 	%p68, %r508, 768;
	@%p68 bra 	$L__BB6_11;
	mul.wide.u32 	%rd114, %r639, 4;
	add.s64 	%rd121, %rd16, %rd114;
	shr.u32 	%r509, %r6, 8;
	add.s32 	%r510, %r509, 1;
	and.b32  	%r511, %r510, 3;
	neg.s32 	%r636, %r511;
$L__BB6_10:
	.pragma "nounroll";
	// begin inline asm
	ld.global.nc.u32 %r512, [%rd121];
	// end inline asm
	add.s32 	%r644, %r512, %r644;
	add.s32 	%r639, %r639, 256;
	add.s64 	%rd121, %rd121, 1024;
	add.s32 	%r636, %r636, 1;
	setp.ne.s32 	%p69, %r636, 0;
	@%p69 bra 	$L__BB6_10;
$L__BB6_11:
	setp.lt.u32 	%p70, %r6, 768;
	@%p70 bra 	$L__BB6_13;
$L__BB6_12:
	mul.wide.s32 	%rd120, %r639, 4;
	add.s64 	%rd116, %rd16, %rd120;
	// begin inline asm
	ld.global.nc.u32 %r513, [%rd116];
	// end inline asm
	add.s32 	%r517, %r513, %r644;
	add.s64 	%rd117, %rd116, 1024;
	// begin inline asm
	ld.global.nc.u32 %r514, [%rd117];
	// end inline asm
	add.s32 	%r518, %r514, %r517;
	add.s64 	%rd118, %rd116, 2048;
	// begin inline asm
	ld.global.nc.u32 %r515, [%rd118];
	// end inline asm
	add.s32 	%r519, %r515, %r518;
	add.s64 	%rd119, %rd116, 3072;
	// begin inline asm
	ld.global.nc.u32 %r516, [%rd119];
	// end inline asm
	add.s32 	%r644, %r516, %r519;
	add.s32 	%r639, %r639, 1024;
	setp.lt.s32 	%p71, %r639, %r120;
	@%p71 bra 	$L__BB6_12;
$L__BB6_13:
	setp.lt.s32 	%p72, %r120, 256;
	@%p72 bra 	$L__BB6_18;
	// begin inline asm
	mov.u32 %r583, %laneid;
	// end inline asm
	mov.b32 	%r586, 1;
	mov.b32 	%r607, 31;
	mov.b32 	%r608, -1;
	// begin inline asm
	shfl.sync.down.b32 %r584, %r644, %r586, %r607, %r608;
	// end inline asm
	setp.gt.s32 	%p88, %r583, 30;
	selp.b32 	%r609, 0, %r584, %p88;
	add.s32 	%r590, %r609, %r644;
	mov.b32 	%r591, 2;
	// begin inline asm
	shfl.sync.down.b32 %r589, %r590, %r591, %r607, %r608;
	// end inline asm
	setp.gt.s32 	%p89, %r583, 29;
	selp.b32 	%r610, 0, %r589, %p89;
	add.s32 	%r595, %r590, %r610;
	mov.b32 	%r596, 4;
	// begin inline asm
	shfl.sync.down.b32 %r594, %r595, %r596, %r607, %r608;
	// end inline asm
	setp.gt.s32 	%p90, %r583, 27;
	selp.b32 	%r611, 0, %r594, %p90;
	add.s32 	%r600, %r595, %r611;
	mov.b32 	%r601, 8;
	// begin inline asm
	shfl.sync.down.b32 %r599, %r600, %r601, %r607, %r608;
	// end inline asm
	setp.gt.s32 	%p91, %r583, 23;
	selp.b32 	%r612, 0, %r599, %p91;
	add.s32 	%r605, %r600, %r612;
	mov.b32 	%r606, 16;
	// begin inline asm
	shfl.sync.down.b32 %r604, %r605, %r606, %r607, %r608;
	// end inline asm
	setp.gt.s32 	%p92, %r583, 15;
	selp.b32 	%r613, 0, %r604, %p92;
	add.s32 	%r686, %r605, %r613;
	setp.ne.s32 	%p93, %r583, 0;
	@%p93 bra 	$L__BB6_16;
	shr.u32 	%r614, %r1, 3;
	and.b32  	%r615, %r614, 124;
	mov.u32 	%r616, _ZZN3cub18CUB_300001_SM_10006detail6reduce28DeviceReduceSingleTileKernelINS2_10policy_hubIijN4cuda3std3__44plusIiEEE10Policy1000EPiSC_iS9_iiNS7_10__identityEEEvT0_T1_T2_T3_T4_T6_E12temp_storage;
	add.s32 	%r617, %r616, %r615;
	st.shared.u32 	[%r617+8], %r686;
$L__BB6_16:
	bar.sync 	0;
	setp.ne.s32 	%p94, %r1, 0;
	@%p94 bra 	$L__BB6_72;
	ld.shared.u32 	%r618, [_ZZN3cub18CUB_300001_SM_10006detail6reduce28DeviceReduceSingleTileKernelINS2_10policy_hubIijN4cuda3std3__44plusIiEEE10Policy1000EPiSC_iS9_iiNS7_10__identityEEEvT0_T1_T2_T3_T4_T6_E12temp_storage+12];
	add.s32 	%r619, %r618, %r686;
	ld.shared.u32 	%r620, [_ZZN3cub18CUB_300001_SM_10006detail6reduce28DeviceReduceSingleTileKernelINS2_10policy_hubIijN4cuda3std3__44plusIiEEE10Policy1000EPiSC_iS9_iiNS7_10__identityEEEvT0_T1_T2_T3_T4_T6_E12temp_storage+16];
	add.s32 	%r621, %r619, %r620;
	ld.shared.u32 	%r622, [_ZZN3cub18CUB_300001_SM_10006detail6reduce28DeviceReduceSingleTileKernelINS2_10policy_hubIijN4cuda3std3__44plusIiEEE10Policy1000EPiSC_iS9_iiNS7_10__identityEEEvT0_T1_T2_T3_T4_T6_E12temp_storage+20];
	add.s32 	%r623, %r621, %r622;
	ld.shared.u32 	%r624, [_ZZN3cub18CUB_300001_SM_10006detail6reduce28DeviceReduceSingleTileKernelINS2_10policy_hubIijN4cuda3std3__44plusIiEEE10Policy1000EPiSC_iS9_iiNS7_10__identityEEEvT0_T1_T2_T3_T4_T6_E12temp_storage+24];
	add.s32 	%r625, %r623, %r624;
	ld.shared.u32 	%r626, [_ZZN3cub18CUB_300001_SM_10006detail6reduce28DeviceReduceSingleTileKernelINS2_10policy_hubIijN4cuda3std3__44plusIiEEE10Policy1000EPiSC_iS9_iiNS7_10__identityEEEvT0_T1_T2_T3_T4_T6_E12temp_storage+28];
	add.s32 	%r627, %r625, %r626;
	ld.shared.u32 	%r628, [_ZZN3cub18CUB_300001_SM_10006detail6reduce28DeviceReduceSingleTileKernelINS2_10policy_hubIijN4cuda3std3__44plusIiEEE10Policy1000EPiSC_iS9_iiNS7_10__identityEEEvT0_T1_T2_T3_T4_T6_E12temp_storage+32];
	add.s32 	%r629, %r627, %r628;
	ld.shared.u32 	%r630, [_ZZN3cub18CUB_300001_SM_10006detail6reduce28DeviceReduceSingleTileKernelINS2_10policy_hubIijN4cuda3std3__44plusIiEEE10Policy1000EPiSC_iS9_iiNS7_10__identityEEEvT0_T1_T2_T3_T4_T6_E12temp_storage+36];
	add.s32 	%r686, %r629, %r630;
	bra.uni 	$L__BB6_72;
$L__BB6_18:
	// begin inline asm
	mov.u32 %r520, %laneid;
	// end inline asm
	and.b32  	%r546, %r1, 992;
	add.s32 	%r547, %r546, 32;
	setp.gt.s32 	%p73, %r547, %r120;
	not.b32 	%r548, %r546;
	add.s32 	%r549, %r120, %r548;
	selp.b32 	%r544, %r549, 31, %p73;
	mov.b32 	%r523, 1;
	mov.b32 	%r545, -1;
	// begin inline asm
	shfl.sync.down.b32 %r521, %r644, %r523, %r544, %r545;
	// end inline asm
	setp.lt.s32 	%p74, %r520, %r544;
	selp.b32 	%r550, %r521, 0, %p74;
	add.s32 	%r527, %r550, %r644;
	mov.b32 	%r528, 2;
	// begin inline asm
	shfl.sync.down.b32 %r526, %r527, %r528, %r544, %r545;
	// end inline asm
	add.s32 	%r551, %r520, 2;
	setp.gt.s32 	%p75, %r551, %r544;
	selp.b32 	%r552, 0, %r526, %p75;
	add.s32 	%r532, %r527, %r552;
	mov.b32 	%r533, 4;
	// begin inline asm
	shfl.sync.down.b32 %r531, %r532, %r533, %r544, %r545;
	// end inline asm
	add.s32 	%r553, %r520, 4;
	setp.gt.s32 	%p76, %r553, %r544;
	selp.b32 	%r554, 0, %r531, %p76;
	add.s32 	%r537, %r532, %r554;
	mov.b32 	%r538, 8;
	// begin inline asm
	shfl.sync.down.b32 %r536, %r537, %r538, %r544, %r545;
	// end inline asm
	add.s32 	%r555, %r520, 8;
	setp.gt.s32 	%p77, %r555, %r544;
	selp.b32 	%r556, 0, %r536, %p77;
	add.s32 	%r542, %r537, %r556;
	mov.b32 	%r543, 16;
	// begin inline asm
	shfl.sync.down.b32 %r541, %r542, %r543, %r544, %r545;
	// end inline asm
	add.s32 	%r557, %r520, 16;
	setp.gt.s32 	%p78, %r557, %r544;
	selp.b32 	%r558, 0, %r541, %p78;
	add.s32 	%r686, %r542, %r558;
	setp.ne.s32 	%p79, %r520, 0;
	@%p79 bra 	$L__BB6_20;
	shr.u32 	%r559, %r1, 3;
	and.b32  	%r560, %r559, 124;
	mov.u32 	%r561, _ZZN3cub18CUB_300001_SM_10006detail6reduce28DeviceReduceSingleTileKernelINS2_10policy_hubIijN4cuda3std3__44plusIiEEE10Policy1000EPiSC_iS9_iiNS7_10__identityEEEvT0_T1_T2_T3_T4_T6_E12temp_storage;
	add.s32 	%r562, %r561, %r560;
	st.shared.u32 	[%r562+8], %r686;
$L__BB6_20:
	bar.sync 	0;
	setp.ne.s32 	%p80, %r1, 0;
	@%p80 bra 	$L__BB6_72;
	setp.gt.s32 	%p81, %r120, 32;
	ld.shared.u32 	%r563, [_ZZN3cub18CUB_300001_SM_10006detail6reduce28DeviceReduceSingleTileKernelINS2_10policy_hubIijN4cuda3std3__44plusIiEEE10Policy1000EPiSC_iS9_iiNS7_10__identityEEEvT0_T1_T2_T3_T4_T6_E12temp_storage+12];
	selp.b32 	%r564, %r563, 0, %p81;
	add.s32 	%r565, %r564, %r686;
	setp.gt.s32 	%p82, %r120, 64;
	ld.shared.u32 	%r566, [_ZZN3cub18CUB_300001_SM_10006detail6reduce28DeviceReduceSingleTileKernelINS2_10policy_hubIijN4cuda3std3__44plusIiEEE10Policy1000EPiSC_iS9_iiNS7_10__identityEEEvT0_T1_T2_T3_T4_T6_E12temp_storage+16];
	selp.b32 	%r567, %r566, 0, %p82;
	add.s32 	%r568, %r565, %r567;
	setp.gt.s32 	%p83, %r120, 96;
	ld.shared.u32 	%r569, [_ZZN3cub18CUB_300001_SM_10006detail6reduce28DeviceReduceSingleTileKernelINS2_10policy_hubIijN4cuda3std3__44plusIiEEE10Policy1000EPiSC_iS9_iiNS7_10__identityEEEvT0_T1_T2_T3_T4_T6_E12temp_storage+20];
	selp.b32 	%r570, %r569, 0, %p83;
	add.s32 	%r571, %r568, %r570;
	setp.gt.s32 	%p84, %r120, 128;
	ld.shared.u32 	%r572, [_ZZN3cub18CUB_300001_SM_10006detail6reduce28DeviceReduceSingleTileKernelINS2_10policy_hubIijN4cuda3std3__44plusIiEEE10Policy1000EPiSC_iS9_iiNS7_10__identityEEEvT0_T1_T2_T3_T4_T6_E12temp_storage+24];
	selp.b32 	%r573, %r572, 0, %p84;
	add.s32 	%r574, %r571, %r573;
	setp.gt.s32 	%p85, %r120, 160;
	ld.shared.u32 	%r575, [_ZZN3cub18CUB_300001_SM_10006detail6reduce28DeviceReduceSingleTileKernelINS2_10policy_hubIijN4cuda3std3__44plusIiEEE10Policy1000EPiSC_iS9_iiNS7_10__identityEEEvT0_T1_T2_T3_T4_T6_E12temp_storage+28];
	selp.b32 	%r576, %r575, 0, %p85;
	add.s32 	%r577, %r574, %r576;
	setp.gt.s32 	%p86, %r120, 192;
	ld.shared.u32 	%r578, [_ZZN3cub18CUB_300001_SM_10006detail6reduce28DeviceReduceSingleTileKernelINS2_10policy_hubIijN4cuda3std3__44plusIiEEE10Policy1000EPiSC_iS9_iiNS7_10__identityEEEvT0_T1_T2_T3_T4_T6_E12temp_storage+32];
	selp.b32 	%r579, %r578, 0, %p86;
	add.s32 	%r580, %r577, %r579;
	setp.gt.s32 	%p87, %r120, 224;
	ld.shared.u32 	%r581, [_ZZN3cub18CUB_300001_SM_10006detail6reduce28DeviceReduceSingleTileKernelINS2_10policy_hubIijN4cuda3std3__44plusIiEEE10Policy1000EPiSC_iS9_iiNS7_10__identityEEEvT0_T1_T2_T3_T4_T6_E12temp_storage+36];
	selp.b32 	%r582, %r581, 0, %p87;
	add.s32 	%r686, %r580, %r582;
	bra.uni 	$L__BB6_72;
$L__BB6_22:
	mov.u32 	%r26, %tid.x;
	shl.b32 	%r377, %r26, 2;
	mul.wide.u32 	%rd86, %r377, 4;
	add.s64 	%rd76, %rd16, %rd86;
	// begin inline asm
	ld.global.nc.v2.u64 {%rd74, %rd75}, [%rd76];
	// end inline asm
	mov.b64 	{%r378, %r379}, %rd75;
	mov.b64 	{%r380, %r381}, %rd74;
	add.s64 	%rd79, %rd76, 4096;
	// begin inline asm
	ld.global.nc.v2.u64 {%rd77, %rd78}, [%rd79];
	// end inline asm
	mov.b64 	{%r382, %r383}, %rd78;
	mov.b64 	{%r384, %r385}, %rd77;
	add.s64 	%rd82, %rd76, 8192;
	// begin inline asm
	ld.global.nc.v2.u64 {%rd80, %rd81}, [%rd82];
	// end inline asm
	mov.b64 	{%r386, %r387}, %rd81;
	mov.b64 	{%r388, %r389}, %rd80;
	add.s64 	%rd85, %rd76, 12288;
	// begin inline asm
	ld.global.nc.v2.u64 {%rd83, %rd84}, [%rd85];
	// end inline asm
	mov.b64 	{%r390, %r391}, %rd84;
	mov.b64 	{%r392, %r393}, %rd83;
	add.s32 	%r394, %r381, %r380;
	add.s32 	%r395, %r378, %r394;
	add.s32 	%r396, %r379, %r395;
	add.s32 	%r397, %r384, %r396;
	add.s32 	%r398, %r385, %r397;
	add.s32 	%r399, %r382, %r398;
	add.s32 	%r400, %r383, %r399;
	add.s32 	%r401, %r388, %r400;
	add.s32 	%r402, %r389, %r401;
	add.s32 	%r403, %r386, %r402;
	add.s32 	%r404, %r387, %r403;
	add.s32 	%r405, %r392, %r404;
	add.s32 	%r406, %r393, %r405;
	add.s32 	%r407, %r390, %r406;
	add.s32 	%r659, %r391, %r407;
	setp.lt.u32 	%p50, %r120, 8192;
	mov.b32 	%r648, 4096;
	@%p50 bra 	$L__BB6_26;
	add.s32 	%r28, %r120, -4096;
	mov.b32 	%r648, 4096;
$L__BB6_24:
	mul.wide.s32 	%rd99, %r648, 4;
	add.s64 	%rd89, %rd76, %rd99;
	// begin inline asm
	ld.global.nc.v2.u64 {%rd87, %rd88}, [%rd89];
	// end inline asm
	mov.b64 	{%r409, %r410}, %rd88;
	mov.b64 	{%r411, %r412}, %rd87;
	add.s64 	%rd92, %rd89, 4096;
	// begin inline asm
	ld.global.nc.v2.u64 {%rd90, %rd91}, [%rd92];
	// end inline asm
	mov.b64 	{%r413, %r414}, %rd91;
	mov.b64 	{%r415, %r416}, %rd90;
	add.s64 	%rd95, %rd89, 8192;
	// begin inline asm
	ld.global.nc.v2.u64 {%rd93, %rd94}, [%rd95];
	// end inline asm
	mov.b64 	{%r417, %r418}, %rd94;
	mov.b64 	{%r419, %r420}, %rd93;
	add.s64 	%rd98, %rd89, 12288;
	// begin inline asm
	ld.global.nc.v2.u64 {%rd96, %rd97}, [%rd98];
	// end inline asm
	mov.b64 	{%r421, %r422}, %rd97;
	mov.b64 	{%r423, %r424}, %rd96;
	add.s32 	%r425, %r411, %r659;
	add.s32 	%r426, %r412, %r425;
	add.s32 	%r427, %r409, %r426;
	add.s32 	%r428, %r410, %r427;
	add.s32 	%r429, %r415, %r428;
	add.s32 	%r430, %r416, %r429;
	add.s32 	%r431, %r413, %r430;
	add.s32 	%r432, %r414, %r431;
	add.s32 	%r433, %r419, %r432;
	add.s32 	%r434, %r420, %r433;
	add.s32 	%r435, %r417, %r434;
	add.s32 	%r436, %r418, %r435;
	add.s32 	%r437, %r423, %r436;
	add.s32 	%r438, %r424, %r437;
	add.s32 	%r439, %r421, %r438;
	add.s32 	%r659, %r422, %r439;
	sub.s32 	%r440, %r120, %r648;
	setp.lt.s32 	%p51, %r440, 4096;
	@%p51 bra 	$L__BB6_34;
	add.s32 	%r648, %r648, 4096;
	setp.le.s32 	%p52, %r648, %r28;
	@%p52 bra 	$L__BB6_24;
$L__BB6_26:
	setp.le.s32 	%p53, %r120, %r648;
	@%p53 bra 	$L__BB6_34;
	sub.s32 	%r35, %r120, %r648;
	setp.ge.s32 	%p54, %r26, %r35;
	@%p54 bra 	$L__BB6_34;
	not.b32 	%r442, %r26;
	add.s32 	%r443, %r120, %r442;
	sub.s32 	%r36, %r443, %r648;
	and.b32  	%r444, %r36, 768;
	setp.eq.s32 	%p55, %r444, 768;
	mov.u32 	%r653, %r26;
	@%p55 bra 	$L__BB6_31;
	add.s32 	%r650, %r26, %r648;
	shr.u32 	%r445, %r36, 8;
	add.s32 	%r446, %r445, 1;
	and.b32  	%r447, %r446, 3;
	neg.s32 	%r649, %r447;
	mov.u32 	%r653, %r26;
$L__BB6_30:
	.pragma "nounroll";
	mul.wide.u32 	%rd101, %r650, 4;
	add.s64 	%rd100, %rd16, %rd101;
	// begin inline asm
	ld.global.nc.u32 %r448, [%rd100];
	// end inline asm
	add.s32 	%r659, %r448, %r659;
	add.s32 	%r653, %r653, 256;
	add.s32 	%r650, %r650, 256;
	add.s32 	%r649, %r649, 1;
	setp.ne.s32 	%p56, %r649, 0;
	@%p56 bra 	$L__BB6_30;
$L__BB6_31:
	setp.lt.u32 	%p57, %r36, 768;
	@%p57 bra 	$L__BB6_34;
	cvt.u64.u32 	%rd102, %r653;
	cvt.u64.u32 	%rd103, %r648;
	add.s64 	%rd104, %rd102, %rd103;
	shl.b64 	%rd105, %rd104, 2;
	add.s64 	%rd106, %rd105, %rd16;
	add.s64 	%rd122, %rd106, 2048;
	add.s32 	%r656, %r653, %r648;
$L__BB6_33:
	mul.wide.u32 	%rd111, %r656, 4;
	add.s64 	%rd107, %rd16, %rd111;
	// begin inline asm
	ld.global.nc.u32 %r449, [%rd107];
	// end inline asm
	add.s32 	%r453, %r449, %r659;
	add.s64 	%rd108, %rd122, -1024;
	// begin inline asm
	ld.global.nc.u32 %r450, [%rd108];
	// end inline asm
	add.s32 	%r454, %r450, %r453;
	// begin inline asm
	ld.global.nc.u32 %r451, [%rd122];
	// end inline asm
	add.s32 	%r455, %r451, %r454;
	add.s64 	%rd110, %rd122, 1024;
	// begin inline asm
	ld.global.nc.u32 %r452, [%rd110];
	// end inline asm
	add.s32 	%r659, %r452, %r455;
	add.s32 	%r653, %r653, 1024;
	add.s64 	%rd122, %rd122, 4096;
	add.s32 	%r656, %r656, 1024;
	setp.lt.s32 	%p58, %r653, %r35;
	@%p58 bra 	$L__BB6_33;
$L__BB6_34:
	// begin inline asm
	mov.u32 %r456, %laneid;
	// end inline asm
	mov.b32 	%r459, 1;
	mov.b32 	%r480, 31;
	mov.b32 	%r481, -1;
	// begin inline asm
	shfl.sync.down.b32 %r457, %r659, %r459, %r480, %r481;
	// end inline asm
	setp.gt.s32 	%p59, %r456, 30;
	selp.b32 	%r482, 0, %r457, %p59;
	add.s32 	%r463, %r482, %r659;
	mov.b32 	%r464, 2;
	// begin inline asm
	shfl.sync.down.b32 %r462, %r463, %r464, %r480, %r481;
	// end inline asm
	setp.gt.s32 	%p60, %r456, 29;
	selp.b32 	%r483, 0, %r462, %p60;
	add.s32 	%r468, %r463, %r483;
	mov.b32 	%r469, 4;
	// begin inline asm
	shfl.sync.down.b32 %r467, %r468, %r469, %r480, %r481;
	// end inline asm
	setp.gt.s32 	%p61, %r456, 27;
	selp.b32 	%r484, 0, %r467, %p61;
	add.s32 	%r473, %r468, %r484;
	mov.b32 	%r474, 8;
	// begin inline asm
	shfl.sync.down.b32 %r472, %r473, %r474, %r480, %r481;
	// end inline asm
	setp.gt.s32 	%p62, %r456, 23;
	selp.b32 	%r485, 0, %r472, %p62;
	add.s32 	%r478, %r473, %r485;
	mov.b32 	%r479, 16;
	// begin inline asm
	shfl.sync.down.b32 %r477, %r478, %r479, %r480, %r481;
	// end inline asm
	setp.gt.s32 	%p63, %r456, 15;
	selp.b32 	%r486, 0, %r477, %p63;
	add.s32 	%r686, %r478, %r486;
	setp.ne.s32 	%p64, %r456, 0;
	@%p64 bra 	$L__BB6_36;
	shr.u32 	%r487, %r26, 3;
	and.b32  	%r488, %r487, 124;
	mov.u32 	%r489, _ZZN3cub18CUB_300001_SM_10006detail6reduce28DeviceReduceSingleTileKernelINS2_10policy_hubIijN4cuda3std3__44plusIiEEE10Policy1000EPiSC_iS9_iiNS7_10__identityEEEvT0_T1_T2_T3_T4_T6_E12temp_storage;
	add.s32 	%r490, %r489, %r488;
	st.shared.u32 	[%r490+8], %r686;
$L__BB6_36:
	bar.sync 	0;
	setp.ne.s32 	%p65, %r26, 0;
	@%p65 bra 	$L__BB6_72;
	ld.shared.u32 	%r491, [_ZZN3cub18CUB_300001_SM_10006detail6reduce28DeviceReduceSingleTileKernelINS2_10policy_hubIijN4cuda3std3__44plusIiEEE10Policy1000EPiSC_iS9_iiNS7_10__identityEEEvT0_T1_T2_T3_T4_T6_E12temp_storage+12];
	add.s32 	%r492, %r491, %r686;
	ld.shared.u32 	%r493, [_ZZN3cub18CUB_300001_SM_10006detail6reduce28DeviceReduceSingleTileKernelINS2_10policy_hubIijN4cuda3std3__44plusIiEEE10Policy1000EPiSC_iS9_iiNS7_10__identityEEEvT0_T1_T2_T3_T4_T6_E12temp_storage+16];
	add.s32 	%r494, %r492, %r493;
	ld.shared.u32 	%r495, [_ZZN3cub18CUB_300001_SM_10006detail6reduce28DeviceReduceSingleTileKernelINS2_10policy_hubIijN4cuda3std3__44plusIiEEE10Policy1000EPiSC_iS9_iiNS7_10__identityEEEvT0_T1_T2_T3_T4_T6_E12temp_storage+20];
	add.s32 	%r496, %r494, %r495;
	ld.shared.u32 	%r497, [_ZZN3cub18CUB_300001_SM_10006detail6reduce28DeviceReduceSingleTileKernelINS2_10policy_hubIijN4cuda3std3__44plusIiEEE10Policy1000EPiSC_iS9_iiNS7_10__identityEEEvT0_T1_T2_T3_T4_T6_E12temp_storage+24];
	add.s32 	%r498, %r496, %r497;
	ld.shared.u32 	%r499, [_ZZN3cub18CUB_300001_SM_10006detail6reduce28DeviceReduceSingleTileKernelINS2_10policy_hubIijN4cuda3std3__44plusIiEEE10Policy1000EPiSC_iS9_iiNS7_10__identityEEEvT0_T1_T2_T3_T4_T6_E12temp_storage+28];
	add.s32 	%r500, %r498, %r499;
	ld.shared.u32 	%r501, [_ZZN3cub18CUB_300001_SM_10006detail6reduce28DeviceReduceSingleTileKernelINS2_10policy_hubIijN4cuda3std3__44plusIiEEE10Policy1000EPiSC_iS9_iiNS7_10__identityEEEvT0_T1_T2_T3_T4_T6_E12temp_storage+32];
	add.s32 	%r502, %r500, %r501;
	ld.shared.u32 	%r503, [_ZZN3cub18CUB_300001_SM_10006detail6reduce28DeviceReduceSingleTileKernelINS2_10policy_hubIijN4cuda3std3__44plusIiEEE10Policy1000EPiSC_iS9_iiNS7_10__identityEEEvT0_T1_T2_T3_T4_T6_E12temp_storage+36];
	add.s32 	%r686, %r502, %r503;
	bra.uni 	$L__BB6_72;
$L__BB6_38:
	setp.gt.s32 	%p3, %r120, 4095;
	@%p3 bra 	$L__BB6_56;
	mov.u32 	%r60, %tid.x;
	setp.ge.s32 	%p20, %r60, %r120;
	mov.b32 	%r670, 0;
	mov.u32 	%r665, %r60;
	@%p20 bra 	$L__BB6_41;
	mul.wide.u32 	%rd66, %r60, 4;
	add.s64 	%rd65, %rd16, %rd66;
	// begin inline asm
	ld.global.nc.u32 %r670, [%rd65];
	// end inline asm
	add.s32 	%r665, %r60, 256;
$L__BB6_41:
	setp.ge.s32 	%p21, %r665, %r120;
	@%p21 bra 	$L__BB6_47;
	not.b32 	%r252, %r665;
	add.s32 	%r65, %r120, %r252;
	and.b32  	%r253, %r65, 768;
	setp.eq.s32 	%p22, %r253, 768;
	@%p22 bra 	$L__BB6_45;
	mul.wide.u32 	%rd67, %r665, 4;
	add.s64 	%rd123, %rd16, %rd67;
	shr.u32 	%r254, %r65, 8;
	add.s32 	%r255, %r254, 1;
	and.b32  	%r256, %r255, 3;
	neg.s32 	%r662, %r256;
$L__BB6_44:
	.pragma "nounroll";
	// begin inline asm
	ld.global.nc.u32 %r257, [%rd123];
	// end inline asm
	add.s32 	%r670, %r257, %r670;
	add.s32 	%r665, %r665, 256;
	add.s64 	%rd123, %rd123, 1024;
	add.s32 	%r662, %r662, 1;
	setp.ne.s32 	%p23, %r662, 0;
	@%p23 bra 	$L__BB6_44;
$L__BB6_45:
	setp.lt.u32 	%p24, %r65, 768;
	@%p24 bra 	$L__BB6_47;
$L__BB6_46:
	mul.wide.s32 	%rd73, %r665, 4;
	add.s64 	%rd69, %rd16, %rd73;
	// begin inline asm
	ld.global.nc.u32 %r258, [%rd69];
	// end inline asm
	add.s32 	%r262, %r258, %r670;
	add.s64 	%rd70, %rd69, 1024;
	// begin inline asm
	ld.global.nc.u32 %r259, [%rd70];
	// end inline asm
	add.s32 	%r263, %r259, %r262;
	add.s64 	%rd71, %rd69, 2048;
	// begin inline asm
	ld.global.nc.u32 %r260, [%rd71];
	// end inline asm
	add.s32 	%r264, %r260, %r263;
	add.s64 	%rd72, %rd69, 3072;
	// begin inline asm
	ld.global.nc.u32 %r261, [%rd72];
	// end inline asm
	add.s32 	%r670, %r261, %r264;
	add.s32 	%r665, %r665, 1024;
	setp.lt.s32 	%p25, %r665, %r120;
	@%p25 bra 	$L__BB6_46;
$L__BB6_47:
	setp.lt.s32 	%p26, %r120, 256;
	@%p26 bra 	$L__BB6_52;
	// begin inline asm
	mov.u32 %r328, %laneid;
	// end inline asm
	mov.b32 	%r331, 1;
	mov.b32 	%r352, 31;
	mov.b32 	%r353, -1;
	// begin inline asm
	shfl.sync.down.b32 %r329, %r670, %r331, %r352, %r353;
	// end inline asm
	setp.gt.s32 	%p42, %r328, 30;
	selp.b32 	%r354, 0, %r329, %p42;
	add.s32 	%r335, %r354, %r670;
	mov.b32 	%r336, 2;
	// begin inline asm
	shfl.sync.down.b32 %r334, %r335, %r336, %r352, %r353;
	// end inline asm
	setp.gt.s32 	%p43, %r328, 29;
	selp.b32 	%r355, 0, %r334, %p43;
	add.s32 	%r340, %r335, %r355;
	mov.b32 	%r341, 4;
	// begin inline asm
	shfl.sync.down.b32 %r339, %r340, %r341, %r352, %r353;
	// end inline asm
	setp.gt.s32 	%p44, %r328, 27;
	selp.b32 	%r356, 0, %r339, %p44;
	add.s32 	%r345, %r340, %r356;
	mov.b32 	%r346, 8;
	// begin inline asm
	shfl.sync.down.b32 %r344, %r345, %r346, %r352, %r353;
	// end inline asm
	setp.gt.s32 	%p45, %r328, 23;
	selp.b32 	%r357, 0, %r344, %p45;
	add.s32 	%r350, %r345, %r357;
	mov.b32 	%r351, 16;
	// begin inline asm
	shfl.sync.down.b32 %r349, %r350, %r351, %r352, %r353;
	// end inline asm
	setp.gt.s32 	%p46, %r328, 15;
	selp.b32 	%r358, 0, %r349, %p46;
	add.s32 	%r686, %r350, %r358;
	setp.ne.s32 	%p47, %r328, 0;
	@%p47 bra 	$L__BB6_50;
	shr.u32 	%r359, %r60, 3;
	and.b32  	%r360, %r359, 124;
	mov.u32 	%r361, _ZZN3cub18CUB_300001_SM_10006detail6reduce28DeviceReduceSingleTileKernelINS2_10policy_hubIijN4cuda3std3__44plusIiEEE10Policy1000EPiSC_iS9_iiNS7_10__identityEEEvT0_T1_T2_T3_T4_T6_E12temp_storage;
	add.s32 	%r362, %r361, %r360;
	st.shared.u32 	[%r362+8], %r686;
$L__BB6_50:
	bar.sync 	0;
	setp.ne.s32 	%p48, %r60, 0;
	@%p48 bra 	$L__BB6_72;
	ld.shared.u32 	%r363, [_ZZN3cub18CUB_300001_SM_10006detail6reduce28DeviceReduceSingleTileKernelINS2_10policy_hubIijN4cuda3std3__44plusIiEEE10Policy1000EPiSC_iS9_iiNS7_10__identityEEEvT0_T1_T2_T3_T4_T6_E12temp_storage+12];
	add.s32 	%r364, %r363, %r686;
	ld.shared.u32 	%r365, [_ZZN3cub18CUB_300001_SM_10006detail6reduce28DeviceReduceSingleTileKernelINS2_10policy_hubIijN4cuda3std3__44plusIiEEE10Policy1000EPiSC_iS9_iiNS7_10__identityEEEvT0_T1_T2_T3_T4_T6_E12temp_storage+16];
	add.s32 	%r366, %r364, %r365;
	ld.shared.u32 	%r367, [_ZZN3cub18CUB_300001_SM_10006detail6reduce28DeviceReduceSingleTileKernelINS2_10policy_hubIijN4cuda3std3__44plusIiEEE10Policy1000EPiSC_iS9_iiNS7_10__identityEEEvT0_T1_T2_T3_T4_T6_E12temp_storage+20];
	add.s32 	%r368, %r366, %r367;
	ld.shared.u32 	%r369, [_ZZN3cub18CUB_300001_SM_10006detail6reduce28DeviceReduceSingleTileKernelINS2_10policy_hubIijN4cuda3std3__44plusIiEEE10Policy1000EPiSC_iS9_iiNS7_10__identityEEEvT0_T1_T2_T3_T4_T6_E12temp_storage+24];
	add.s32 	%r370, %r368, %r369;
	ld.shared.u32 	%r371, [_ZZN3cub18CUB_300001_SM_10006detail6reduce28DeviceReduceSingleTileKernelINS2_10policy_hubIijN4cuda3std3__44plusIiEEE10Policy1000EPiSC_iS9_iiNS7_10__identityEEEvT0_T1_T2_T3_T4_T6_E12temp_storage+28];
	add.s32 	%r372, %r370, %r371;
	ld.shared.u32 	%r373, [_ZZN3cub18CUB_300001_SM_10006detail6reduce28DeviceReduceSingleTileKernelINS2_10policy_hubIijN4cuda3std3__44plusIiEEE10Policy1000EPiSC_iS9_iiNS7_10__identityEEEvT0_T1_T2_T3_T4_T6_E12temp_storage+32];
	add.s32 	%r374, %r372, %r373;
	ld.shared.u32 	%r375, [_ZZN3cub18CUB_300001_SM_10006detail6reduce28DeviceReduceSingleTileKernelINS2_10policy_hubIijN4cuda3std3__44plusIiEEE10Policy1000EPiSC_iS9_iiNS7_10__identityEEEvT0_T1_T2_T3_T4_T6_E12temp_storage+36];
	add.s32 	%r686, %r374, %r375;
	bra.uni 	$L__BB6_72;
$L__BB6_52:
	// begin inline asm
	mov.u32 %r265, %laneid;
	// end inline asm
	and.b32  	%r291, %r60, 992;
	add.s32 	%r292, %r291, 32;
	setp.gt.s32 	%p27, %r292, %r120;
	not.b32 	%r293, %r291;
	add.s32 	%r294, %r120, %r293;
	selp.b32 	%r289, %r294, 31, %p27;
	mov.b32 	%r268, 1;
	mov.b32 	%r290, -1;
	// begin inline asm
	shfl.sync.down.b32 %r266, %r670, %r268, %r289, %r290;
	// end inline asm
	setp.lt.s32 	%p28, %r265, %r289;
	selp.b32 	%r295, %r266, 0, %p28;
	add.s32 	%r272, %r295, %r670;
	mov.b32 	%r273, 2;
	// begin inline asm
	shfl.sync.down.b32 %r271, %r272, %r273, %r289, %r290;
	// end inline asm
	add.s32 	%r296, %r265, 2;
	setp.gt.s32 	%p29, %r296, %r289;
	selp.b32 	%r297, 0, %r271, %p29;
	add.s32 	%r277, %r272, %r297;
	mov.b32 	%r278, 4;
	// begin inline asm
	shfl.sync.down.b32 %r276, %r277, %r278, %r289, %r290;
	// end inline asm
	add.s32 	%r298, %r265, 4;
	setp.gt.s32 	%p30, %r298, %r289;
	selp.b32 	%r299, 0, %r276, %p30;
	add.s32 	%r282, %r277, %r299;
	mov.b32 	%r283, 8;
	// begin inline asm
	shfl.sync.down.b32 %r281, %r282, %r283, %r289, %r290;
	// end inline asm
	add.s32 	%r300, %r265, 8;
	setp.gt.s32 	%p31, %r300, %r289;
	selp.b32 	%r301, 0, %r281, %p31;
	add.s32 	%r287, %r282, %r301;
	mov.b32 	%r288, 16;
	// begin inline asm
	shfl.sync.down.b32 %r286, %r287, %r288, %r289, %r290;
	// end inline asm
	add.s32 	%r302, %r265, 16;
	setp.gt.s32 	%p32, %r302, %r289;
	selp.b32 	%r303, 0, %r286, %p32;
	add.s32 	%r686, %r287, %r303;
	setp.ne.s32 	%p33, %r265, 0;
	@%p33 bra 	$L__BB6_54;
	shr.u32 	%r304, %r60, 3;
	and.b32  	%r305, %r304, 124;
	mov.u32 	%r306, _ZZN3cub18CUB_300001_SM_10006detail6reduce28DeviceReduceSingleTileKernelINS2_10policy_hubIijN4cuda3std3__44plusIiEEE10Policy1000EPiSC_iS9_iiNS7_10__identityEEEvT0_T1_T2_T3_T4_T6_E12temp_storage;
	add.s32 	%r307, %r306, %r305;
	st.shared.u32 	[%r307+8], %r686;
$L__BB6_54:
	bar.sync 	0;
	setp.ne.s32 	%p34, %r60, 0;
	@%p34 bra 	$L__BB6_72;
	setp.gt.s32 	%p35, %r120, 32;
	ld.shared.u32 	%r308, [_ZZN3cub18CUB_300001_SM_10006detail6reduce28DeviceReduceSingleTileKernelINS2_10policy_hubIijN4cuda3std3__44plusIiEEE10Policy1000EPiSC_iS9_iiNS7_10__identityEEEvT0_T1_T2_T3_T4_T6_E12temp_storage+12];
	selp.b32 	%r309, %r308, 0, %p35;
	add.s32 	%r310, %r309, %r686;
	setp.gt.s32 	%p36, %r120, 64;
	ld.shared.u32 	%r311, [_ZZN3cub18CUB_300001_SM_10006detail6reduce28DeviceReduceSingleTileKernelINS2_10policy_hubIijN4cuda3std3__44plusIiEEE10Policy1000EPiSC_iS9_iiNS7_10__identityEEEvT0_T1_T2_T3_T4_T6_E12temp_storage+16];
	selp.b32 	%r312, %r311, 0, %p36;
	add.s32 	%r313, %r310, %r312;
	setp.gt.s32 	%p37, %r120, 96;
	ld.shared.u32 	%r314, [_ZZN3cub18CUB_300001_SM_10006detail6reduce28DeviceReduceSingleTileKernelINS2_10policy_hubIijN4cuda3std3__44plusIiEEE10Policy1000EPiSC_iS9_iiNS7_10__identityEEEvT0_T1_T2_T3_T4_T6_E12temp_storage+20];
	selp.b32 	%r315, %r314, 0, %p37;
	add.s32 	%r316, %r313, %r315;
	setp.gt.s32 	%p38, %r120, 128;
	ld.shared.u32 	%r317, [_ZZN3cub18CUB_300001_SM_10006detail6reduce28DeviceReduceSingleTileKernelINS2_10policy_hubIijN4cuda3std3__44plusIiEEE10Policy1000EPiSC_iS9_iiNS7_10__identityEEEvT0_T1_T2_T3_T4_T6_E12temp_storage+24];
	selp.b32 	%r318, %r317, 0, %p38;
	add.s32 	%r319, %r316, %r318;
	setp.gt.s32 	%p39, %r120, 160;
	ld.shared.u32 	%r320, [_ZZN3cub18CUB_300001_SM_10006detail6reduce28DeviceReduceSingleTileKernelINS2_10policy_hubIijN4cuda3std3__44plusIiEEE10Policy1000EPiSC_iS9_iiNS7_10__identityEEEvT0_T1_T2_T3_T4_T6_E12temp_storage+28];
	selp.b32 	%r321, %r320, 0, %p39;
	add.s32 	%r322, %r319, %r321;
	setp.gt.s32 	%p40, %r120, 192;
	ld.shared.u32 	%r323, [_ZZN3cub18CUB_300001_SM_10006detail6reduce28DeviceReduceSingleTileKernelINS2_10policy_hubIijN4cuda3std3__44plusIiEEE10Policy1000EPiSC_iS9_iiNS7_10__identityEEEvT0_T1_T2_T3_T4_T6_E12temp_storage+32];
	selp.b32 	%r324, %r323, 0, %p40;
	add.s32 	%r325, %r322, %r324;
	setp.gt.s32 	%p41, %r120, 224;
	ld.shared.u32 	%r326, [_ZZN3cub18CUB_300001_SM_10006detail6reduce28DeviceReduceSingleTileKernelINS2_10policy_hubIijN4cuda3std3__44plusIiEEE10Policy1000EPiSC_iS9_iiNS7_10__identityEEEvT0_T1_T2_T3_T4_T6_E12temp_storage+36];
	selp.b32 	%r327, %r326, 0, %p41;
	add.s32 	%r686, %r325, %r327;
	bra.uni 	$L__BB6_72;
$L__BB6_56:
	mov.u32 	%r85, %tid.x;
	mul.wide.u32 	%rd35, %r85, 4;
	add.s64 	%rd19, %rd16, %rd35;
	// begin inline asm
	ld.global.nc.u32 %r122, [%rd19];
	// end inline asm
	add.s64 	%rd20, %rd19, 1024;
	// begin inline asm
	ld.global.nc.u32 %r123, [%rd20];
	// end inline asm
	add.s64 	%rd21, %rd19, 2048;
	// begin inline asm
	ld.global.nc.u32 %r124, [%rd21];
	// end inline asm
	add.s64 	%rd22, %rd19, 3072;
	// begin inline asm
	ld.global.nc.u32 %r125, [%rd22];
	// end inline asm
	add.s64 	%rd23, %rd19, 4096;
	// begin inline asm
	ld.global.nc.u32 %r126, [%rd23];
	// end inline asm
	add.s64 	%rd24, %rd19, 5120;
	// begin inline asm
	ld.global.nc.u32 %r127, [%rd24];
	// end inline asm
	add.s64 	%rd25, %rd19, 6144;
	// begin inline asm
	ld.global.nc.u32 %r128, [%rd25];
	// end inline asm
	add.s64 	%rd26, %rd19, 7168;
	// begin inline asm
	ld.global.nc.u32 %r129, [%rd26];
	// end inline asm
	add.s64 	%rd27, %rd19, 8192;
	// begin inline asm
	ld.global.nc.u32 %r130, [%rd27];
	// end inline asm
	add.s64 	%rd28, %rd19, 9216;
	// begin inline asm
	ld.global.nc.u32 %r131, [%rd28];
	// end inline asm
	add.s64 	%rd29, %rd19, 10240;
	// begin inline asm
	ld.global.nc.u32 %r132, [%rd29];
	// end inline asm
	add.s64 	%rd30, %rd19, 11264;
	// begin inline asm
	ld.global.nc.u32 %r133, [%rd30];
	// end inline asm
	add.s64 	%rd31, %rd19, 12288;
	// begin inline asm
	ld.global.nc.u32 %r134, [%rd31];
	// end inline asm
	add.s64 	%rd32, %rd19, 13312;
	// begin inline asm
	ld.global.nc.u32 %r135, [%rd32];
	// end inline asm
	add.s64 	%rd33, %rd19, 14336;
	// begin inline asm
	ld.global.nc.u32 %r136, [%rd33];
	// end inline asm
	add.s64 	%rd34, %rd19, 15360;
	// begin inline asm
	ld.global.nc.u32 %r137, [%rd34];
	// end inline asm
	add.s32 	%r139, %r123, %r122;
	add.s32 	%r140, %r124, %r139;
	add.s32 	%r141, %r125, %r140;
	add.s32 	%r142, %r126, %r141;
	add.s32 	%r143, %r127, %r142;
	add.s32 	%r144, %r128, %r143;
	add.s32 	%r145, %r129, %r144;
	add.s32 	%r146, %r130, %r145;
	add.s32 	%r147, %r131, %r146;
	add.s32 	%r148, %r132, %r147;
	add.s32 	%r149, %r133, %r148;
	add.s32 	%r150, %r134, %r149;
	add.s32 	%r151, %r135, %r150;
	add.s32 	%r152, %r136, %r151;
	add.s32 	%r685, %r137, %r152;
	setp.lt.u32 	%p4, %r120, 8192;
	mov.b32 	%r674, 4096;
	@%p4 bra 	$L__BB6_60;
	add.s32 	%r87, %r120, -4096;
	mov.b32 	%r674, 4096;
$L__BB6_58:
	mul.wide.s32 	%rd52, %r674, 4;
	add.s64 	%rd36, %rd19, %rd52;
	// begin inline asm
	ld.global.nc.u32 %r154, [%rd36];
	// end inline asm
	add.s64 	%rd37, %rd36, 1024;
	// begin inline asm
	ld.global.nc.u32 %r155, [%rd37];
	// end inline asm
	add.s64 	%rd38, %rd36, 2048;
	// begin inline asm
	ld.global.nc.u32 %r156, [%rd38];
	// end inline asm
	add.s64 	%rd39, %rd36, 3072;
	// begin inline asm
	ld.global.nc.u32 %r157, [%rd39];
	// end inline asm
	add.s64 	%rd40, %rd36, 4096;
	// begin inline asm
	ld.global.nc.u32 %r158, [%rd40];
	// end inline asm
	add.s64 	%rd41, %rd36, 5120;
	// begin inline asm
	ld.global.nc.u32 %r159, [%rd41];
	// end inline asm
	add.s64 	%rd42, %rd36, 6144;
	// begin inline asm
	ld.global.nc.u32 %r160, [%rd42];
	// end inline asm
	add.s64 	%rd43, %rd36, 7168;
	// begin inline asm
	ld.global.nc.u32 %r161, [%rd43];
	// end inline asm
	add.s64 	%rd44, %rd36, 8192;
	// begin inline asm
	ld.global.nc.u32 %r162, [%rd44];
	// end inline asm
	add.s64 	%rd45, %rd36, 9216;
	// begin inline asm
	ld.global.nc.u32 %r163, [%rd45];
	// end inline asm
	add.s64 	%rd46, %rd36, 10240;
	// begin inline asm
	ld.global.nc.u32 %r164, [%rd46];
	// end inline asm
	add.s64 	%rd47, %rd36, 11264;
	// begin inline asm
	ld.global.nc.u32 %r165, [%rd47];
	// end inline asm
	add.s64 	%rd48, %rd36, 12288;
	// begin inline asm
	ld.global.nc.u32 %r166, [%rd48];
	// end inline asm
	add.s64 	%rd49, %rd36, 13312;
	// begin inline asm
	ld.global.nc.u32 %r167, [%rd49];
	// end inline asm
	add.s64 	%rd50, %rd36, 14336;
	// begin inline asm
	ld.global.nc.u32 %r168, [%rd50];
	// end inline asm
	add.s64 	%rd51, %rd36, 15360;
	// begin inline asm
	ld.global.nc.u32 %r169, [%rd51];
	// end inline asm
	add.s32 	%r170, %r154, %r685;
	add.s32 	%r171, %r155, %r170;
	add.s32 	%r172, %r156, %r171;
	add.s32 	%r173, %r157, %r172;
	add.s32 	%r174, %r158, %r173;
	add.s32 	%r175, %r159, %r174;
	add.s32 	%r176, %r160, %r175;
	add.s32 	%r177, %r161, %r176;
	add.s32 	%r178, %r162, %r177;
	add.s32 	%r179, %r163, %r178;
	add.s32 	%r180, %r164, %r179;
	add.s32 	%r181, %r165, %r180;
	add.s32 	%r182, %r166, %r181;
	add.s32 	%r183, %r167, %r182;
	add.s32 	%r184, %r168, %r183;
	add.s32 	%r685, %r169, %r184;
	sub.s32 	%r185, %r120, %r674;
	setp.lt.s32 	%p5, %r185, 4096;
	@%p5 bra 	$L__BB6_68;
	add.s32 	%r674, %r674, 4096;
	setp.le.s32 	%p6, %r674, %r87;
	@%p6 bra 	$L__BB6_58;
$L__BB6_60:
	setp.le.s32 	%p7, %r120, %r674;
	@%p7 bra 	$L__BB6_68;
	sub.s32 	%r94, %r120, %r674;
	setp.ge.s32 	%p8, %r85, %r94;
	@%p8 bra 	$L__BB6_68;
	not.b32 	%r187, %r85;
	add.s32 	%r188, %r120, %r187;
	sub.s32 	%r95, %r188, %r674;
	and.b32  	%r189, %r95, 768;
	setp.eq.s32 	%p9, %r189, 768;
	mov.u32 	%r679, %r85;
	@%p9 bra 	$L__BB6_65;
	add.s32 	%r676, %r85, %r674;
	shr.u32 	%r190, %r95, 8;
	add.s32 	%r191, %r190, 1;
	and.b32  	%r192, %r191, 3;
	neg.s32 	%r675, %r192;
	mov.u32 	%r679, %r85;
$L__BB6_64:
	.pragma "nounroll";
	mul.wide.u32 	%rd54, %r676, 4;
	add.s64 	%rd53, %rd16, %rd54;
	// begin inline asm
	ld.global.nc.u32 %r193, [%rd53];
	// end inline asm
	add.s32 	%r685, %r193, %r685;
	add.s32 	%r679, %r679, 256;
	add.s32 	%r676, %r676, 256;
	add.s32 	%r675, %r675, 1;
	setp.ne.s32 	%p10, %r675, 0;
	@%p10 bra 	$L__BB6_64;
$L__BB6_65:
	setp.lt.u32 	%p11, %r95, 768;
	@%p11 bra 	$L__BB6_68;
	cvt.u64.u32 	%rd55, %r679;
	cvt.u64.u32 	%rd56, %r674;
	add.s64 	%rd57, %rd55, %rd56;
	shl.b64 	%rd58, %rd57, 2;
	add.s64 	%rd59, %rd58, %rd16;
	add.s64 	%rd124, %rd59, 2048;
	add.s32 	%r682, %r679, %r674;
$L__BB6_67:
	mul.wide.u32 	%rd64, %r682, 4;
	add.s64 	%rd60, %rd16, %rd64;
	// begin inline asm
	ld.global.nc.u32 %r194, [%rd60];
	// end inline asm
	add.s32 	%r198, %r194, %r685;
	add.s64 	%rd61, %rd124, -1024;
	// begin inline asm
	ld.global.nc.u32 %r195, [%rd61];
	// end inline asm
	add.s32 	%r199, %r195, %r198;
	// begin inline asm
	ld.global.nc.u32 %r196, [%rd124];
	// end inline asm
	add.s32 	%r200, %r196, %r199;
	add.s64 	%rd63, %rd124, 1024;
	// begin inline asm
	ld.global.nc.u32 %r197, [%rd63];
	// end inline asm
	add.s32 	%r685, %r197, %r200;
	add.s32 	%r679, %r679, 1024;
	add.s64 	%rd124, %rd124, 4096;
	add.s32 	%r682, %r682, 1024;
	setp.lt.s32 	%p12, %r679, %r94;
	@%p12 bra 	$L__BB6_67;
$L__BB6_68:
	// begin inline asm
	mov.u32 %r201, %laneid;
	// end inline asm
	mov.b32 	%r204, 1;
	mov.b32 	%r225, 31;
	mov.b32 	%r226, -1;
	// begin inline asm
	shfl.sync.down.b32 %r202, %r685, %r204, %r225, %r226;
	// end inline asm
	setp.gt.s32 	%p13, %r201, 30;
	selp.b32 	%r227, 0, %r202, %p13;
	add.s32 	%r208, %r227, %r685;
	mov.b32 	%r209, 2;
	// begin inline asm
	shfl.sync.down.b32 %r207, %r208, %r209, %r225, %r226;
	// end inline asm
	setp.gt.s32 	%p14, %r201, 29;
	selp.b32 	%r228, 0, %r207, %p14;
	add.s32 	%r213, %r208, %r228;
	mov.b32 	%r214, 4;
	// begin inline asm
	shfl.sync.down.b32 %r212, %r213, %r214, %r225, %r226;
	// end inline asm
	setp.gt.s32 	%p15, %r201, 27;
	selp.b32 	%r229, 0, %r212, %p15;
	add.s32 	%r218, %r213, %r229;
	mov.b32 	%r219, 8;
	// begin inline asm
	shfl.sync.down.b32 %r217, %r218, %r219, %r225, %r226;
	// end inline asm
	setp.gt.s32 	%p16, %r201, 23;
	selp.b32 	%r230, 0, %r217, %p16;
	add.s32 	%r223, %r218, %r230;
	mov.b32 	%r224, 16;
	// begin inline asm
	shfl.sync.down.b32 %r222, %r223, %r224, %r225, %r226;
	// end inline asm
	setp.gt.s32 	%p17, %r201, 15;
	selp.b32 	%r231, 0, %r222, %p17;
	add.s32 	%r686, %r223, %r231;
	setp.ne.s32 	%p18, %r201, 0;
	@%p18 bra 	$L__BB6_70;
	shr.u32 	%r232, %r85, 3;
	and.b32  	%r233, %r232, 124;
	mov.u32 	%r234, _ZZN3cub18CUB_300001_SM_10006detail6reduce28DeviceReduceSingleTileKernelINS2_10policy_hubIijN4cuda3std3__44plusIiEEE10Policy1000EPiSC_iS9_iiNS7_10__identityEEEvT0_T1_T2_T3_T4_T6_E12temp_storage;
	add.s32 	%r235, %r234, %r233;
	st.shared.u32 	[%r235+8], %r686;
$L__BB6_70:
	bar.sync 	0;
	setp.ne.s32 	%p19, %r85, 0;
	@%p19 bra 	$L__BB6_72;
	ld.shared.u32 	%r236, [_ZZN3cub18CUB_300001_SM_10006detail6reduce28DeviceReduceSingleTileKernelINS2_10policy_hubIijN4cuda3std3__44plusIiEEE10Policy1000EPiSC_iS9_iiNS7_10__identityEEEvT0_T1_T2_T3_T4_T6_E12temp_storage+12];
	add.s32 	%r237, %r236, %r686;
	ld.shared.u32 	%r238, [_ZZN3cub18CUB_300001_SM_10006detail6reduce28DeviceReduceSingleTileKernelINS2_10policy_hubIijN4cuda3std3__44plusIiEEE10Policy1000EPiSC_iS9_iiNS7_10__identityEEEvT0_T1_T2_T3_T4_T6_E12temp_storage+16];
	add.s32 	%r239, %r237, %r238;
	ld.shared.u32 	%r240, [_ZZN3cub18CUB_300001_SM_10006detail6reduce28DeviceReduceSingleTileKernelINS2_10policy_hubIijN4cuda3std3__44plusIiEEE10Policy1000EPiSC_iS9_iiNS7_10__identityEEEvT0_T1_T2_T3_T4_T6_E12temp_storage+20];
	add.s32 	%r241, %r239, %r240;
	ld.shared.u32 	%r242, [_ZZN3cub18CUB_300001_SM_10006detail6reduce28DeviceReduceSingleTileKernelINS2_10policy_hubIijN4cuda3std3__44plusIiEEE10Policy1000EPiSC_iS9_iiNS7_10__identityEEEvT0_T1_T2_T3_T4_T6_E12temp_storage+24];
	add.s32 	%r243, %r241, %r242;
	ld.shared.u32 	%r244, [_ZZN3cub18CUB_300001_SM_10006detail6reduce28DeviceReduceSingleTileKernelINS2_10policy_hubIijN4cuda3std3__44plusIiEEE10Policy1000EPiSC_iS9_iiNS7_10__identityEEEvT0_T1_T2_T3_T4_T6_E12temp_storage+28];
	add.s32 	%r245, %r243, %r244;
	ld.shared.u32 	%r246, [_ZZN3cub18CUB_300001_SM_10006detail6reduce28DeviceReduceSingleTileKernelINS2_10policy_hubIijN4cuda3std3__44plusIiEEE10Policy1000EPiSC_iS9_iiNS7_10__identityEEEvT0_T1_T2_T3_T4_T6_E12temp_storage+32];
	add.s32 	%r247, %r245, %r246;
	ld.shared.u32 	%r248, [_ZZN3cub18CUB_300001_SM_10006detail6reduce28DeviceReduceSingleTileKernelINS2_10policy_hubIijN4cuda3std3__44plusIiEEE10Policy1000EPiSC_iS9_iiNS7_10__identityEEEvT0_T1_T2_T3_T4_T6_E12temp_storage+36];
	add.s32 	%r686, %r247, %r248;
$L__BB6_72:
	mov.u32 	%r631, %tid.x;
	setp.ne.s32 	%p95, %r631, 0;
	@%p95 bra 	$L__BB6_74;
	add.s32 	%r632, %r686, %r121;
	st.global.u32 	[%rd1], %r632;
$L__BB6_74:
	ret;

}
	// .globl	_ZN3cub18CUB_300001_SM_10006detail6reduce28DeviceReduceSingleTileKernelINS2_10policy_hubIiyN4cuda3std3__44plusIiEEE10Policy1000EN6thrust24THRUST_300001_SM_1000_NS6detail15normal_iteratorINSD_10device_ptrIiEEEEPiyS9_iiNS7_10__identityEEEvT0_T1_T2_T3_T4_T6_
.visible .entry _ZN3cub18CUB_300001_SM_10006detail6reduce28DeviceReduceSingleTileKernelINS2_10policy_hubIiyN4cuda3std3__44plusIiEEE10Policy1000EN6thrust24THRUST_300001_SM_1000_NS6detail15normal_iteratorINSD_10device_ptrIiEEEEPiyS9_iiNS7_10__identityEEEvT0_T1_T2_T3_T4_T6_(
	.param .align 8 .b8 _ZN3cub18CUB_300001_SM_10006detail6reduce28DeviceReduceSingleTileKernelINS2_10policy_hubIiyN4cuda3std3__44plusIiEEE10Policy1000EN6thrust24THRUST_300001_SM_1000_NS6detail15normal_iteratorINSD_10device_ptrIiEEEEPiyS9_iiNS7_10__identityEEEvT0_T1_T2_T3_T4_T6__param_0[8],
	.param .u64 .ptr .align 1 _ZN3cub18CUB_300001_SM_10006detail6reduce28DeviceReduceSingleTileKernelINS2_10policy_hubIiyN4cuda3std3__44plusIiEEE10Policy1000EN6thrust24THRUST_300001_SM_1000_NS6detail15normal_iteratorINSD_10device_ptrIiEEEEPiyS9_iiNS7_10__identityEEEvT0_T1_T2_T3_T4_T6__param_1,
	.param .u64 _ZN3cub18CUB_300001_SM_10006detail6reduce28DeviceReduceSingleTileKernelINS2_10policy_hubIiyN4cuda3std3__44plusIiEEE10Policy1000EN6thrust24THRUST_300001_SM_1000_NS6detail15normal_iteratorINSD_10device_ptrIiEEEEPiyS9_iiNS7_10__identityEEEvT0_T1_T2_T3_T4_T6__param_2,
	.param .align 1 .b8 _ZN3cub18CUB_300001_SM_10006detail6reduce28DeviceReduceSingleTileKernelINS2_10policy_hubIiyN4cuda3std3__44plusIiEEE10Policy1000EN6thrust24THRUST_300001_SM_1000_NS6detail15normal_iteratorINSD_10device_ptrIiEEEEPiyS9_iiNS7_10__identityEEEvT0_T1_T2_T3_T4_T6__param_3[1],
	.param .u32 _ZN3cub18CUB_300001_SM_10006detail6reduce28DeviceReduceSingleTileKernelINS2_10policy_hubIiyN4cuda3std3__44plusIiEEE10Policy1000EN6thrust24THRUST_300001_SM_1000_NS6detail15normal_iteratorINSD_10device_ptrIiEEEEPiyS9_iiNS7_10__identityEEEvT0_T1_T2_T3_T4_T6__param_4,
	.param .align 1 .b8 _ZN3cub18CUB_300001_SM_10006detail6reduce28DeviceReduceSingleTileKernelINS2_10policy_hubIiyN4cuda3std3__44plusIiEEE10Policy1000EN6thrust24THRUST_300001_SM_1000_NS6detail15normal_iteratorINSD_10device_ptrIiEEEEPiyS9_iiNS7_10__identityEEEvT0_T1_T2_T3_T4_T6__param_5[1]
)
.maxntid 256
.minnctapersm 1
{
	.reg .pred 	%p<59>;
	.reg .b32 	%r<471>;
	.reg .b64 	%rd<56>;
	// demoted variable
	.shared .align 4 .b8 _ZZN3cub18CUB_300001_SM_10006detail6reduce28DeviceReduceSingleTileKernelINS2_10policy_hubIiyN4cuda3std3__44plusIiEEE10Policy1000EN6thrust24THRUST_300001_SM_1000_NS6detail15normal_iteratorINSD_10device_ptrIiEEEEPiyS9_iiNS7_10__identityEEEvT0_T1_T2_T3_T4_T6_E12temp_storage[44];
	ld.param.u64 	%rd18, [_ZN3cub18CUB_300001_SM_10006detail6reduce28DeviceReduceSingleTileKernelINS2_10policy_hubIiyN4cuda3std3__44plusIiEEE10Policy1000EN6thrust24THRUST_300001_SM_1000_NS6detail15normal_iteratorINSD_10device_ptrIiEEEEPiyS9_iiNS7_10__identityEEEvT0_T1_T2_T3_T4_T6__param_0];
	ld.param.u64 	%rd20, [_ZN3cub18CUB_300001_SM_10006detail6reduce28DeviceReduceSingleTileKernelINS2_10policy_hubIiyN4cuda3std3__44plusIiEEE10Policy1000EN6thrust24THRUST_300001_SM_1000_NS6detail15normal_iteratorINSD_10device_ptrIiEEEEPiyS9_iiNS7_10__identityEEEvT0_T1_T2_T3_T4_T6__param_1];
	ld.param.u64 	%rd19, [_ZN3cub18CUB_300001_SM_10006detail6reduce28DeviceReduceSingleTileKernelINS2_10policy_hubIiyN4cuda3std3__44plusIiEEE10Policy1000EN6thrust24THRUST_300001_SM_1000_NS6detail15normal_iteratorINSD_10device_ptrIiEEEEPiyS9_iiNS7_10__identityEEEvT0_T1_T2_T3_T4_T6__param_2];
	ld.param.u32 	%r81, [_ZN3cub18CUB_300001_SM_10006detail6reduce28DeviceReduceSingleTileKernelINS2_10policy_hubIiyN4cuda3std3__44plusIiEEE10Policy1000EN6thrust24THRUST_300001_SM_1000_NS6detail15normal_iteratorINSD_10device_ptrIiEEEEPiyS9_iiNS7_10__identityEEEvT0_T1_T2_T3_T4_T6__param_4];
	cvta.to.global.u64 	%rd1, %rd20;
	setp.ne.s64 	%p1, %rd19, 0;
	@%p1 bra 	$L__BB7_3;
	mov.u32 	%r434, %tid.x;
	setp.ne.s32 	%p58, %r434, 0;
	@%p58 bra 	$L__BB7_51;
	st.global.u32 	[%rd1], %r81;
	bra.uni 	$L__BB7_51;
$L__BB7_3:
	cvta.to.global.u64 	%rd2, %rd18;
	setp.gt.u64 	%p2, %rd19, 4095;
	@%p2 bra 	$L__BB7_28;
	cvt.u32.u64 	%r1, %rd19;
	mov.u32 	%r2, %tid.x;
	setp.ge.u32 	%p24, %r2, %r1;
	mov.b32 	%r452, 0;
	mov.u32 	%r441, %r2;
	@%p24 bra 	$L__BB7_6;
	mul.wide.u32 	%rd41, %r2, 4;
	add.s64 	%rd42, %rd2, %rd41;
	ld.global.u32 	%r452, [%rd42];
	add.s32 	%r441, %r2, 256;
$L__BB7_6:
	setp.ge.u32 	%p25, %r441, %r1;
	@%p25 bra 	$L__BB7_19;
	not.b32 	%r261, %r441;
	add.s32 	%r262, %r261, %r1;
	shr.u32 	%r263, %r262, 8;
	add.s32 	%r7, %r263, 1;
	and.b32  	%r8, %r7, 15;
	setp.lt.u32 	%p26, %r262, 3840;
	@%p26 bra 	$L__BB7_10;
	and.b32  	%r264, %r7, 33554416;
	neg.s32 	%r437, %r264;
	mul.wide.u32 	%rd43, %r441, 4;
	add.s64 	%rd44, %rd43, %rd2;
	add.s64 	%rd51, %rd44, 8192;
$L__BB7_9:
	.pragma "nounroll";
	ld.global.u32 	%r265, [%rd51+-8192];
	add.s32 	%r266, %r265, %r452;
	ld.global.u32 	%r267, [%rd51+-7168];
	add.s32 	%r268, %r267, %r266;
	ld.global.u32 	%r269, [%rd51+-6144];
	add.s32 	%r270, %r269, %r268;
	ld.global.u32 	%r271, [%rd51+-5120];
	add.s32 	%r272, %r271, %r270;
	ld.global.u32 	%r273, [%rd51+-4096];
	add.s32 	%r274, %r273, %r272;
	ld.global.u32 	%r275, [%rd51+-3072];
	add.s32 	%r276, %r275, %r274;
	ld.global.u32 	%r277, [%rd51+-2048];
	add.s32 	%r278, %r277, %r276;
	ld.global.u32 	%r279, [%rd51+-1024];
	add.s32 	%r280, %r279, %r278;
	ld.global.u32 	%r281, [%rd51];
	add.s32 	%r282, %r281, %r280;
	ld.global.u32 	%r283, [%rd51+1024];
	add.s32 	%r284, %r283, %r282;
	ld.global.u32 	%r285, [%rd51+2048];
	add.s32 	%r286, %r285, %r284;
	ld.global.u32 	%r287, [%rd51+3072];
	add.s32 	%r288, %r287, %r286;
	ld.global.u32 	%r289, [%rd51+4096];
	add.s32 	%r290, %r289, %r288;
	ld.global.u32 	%r291, [%rd51+5120];
	add.s32 	%r292, %r291, %r290;
	ld.global.u32 	%r293, [%rd51+6144];
	add.s32 	%r294, %r293, %r292;
	ld.global.u32 	%r295, [%rd51+7168];
	add.s32 	%r452, %r295, %r294;
	add.s32 	%r441, %r441, 4096;
	add.s32 	%r437, %r437, 16;
	add.s64 	%rd51, %rd51, 16384;
	setp.ne.s32 	%p27, %r437, 0;
	@%p27 bra 	$L__BB7_9;
$L__BB7_10:
	setp.eq.s32 	%p28, %r8, 0;
	@%p28 bra 	$L__BB7_19;
	and.b32  	%r19, %r7, 7;
	setp.lt.u32 	%p29, %r8, 8;
	@%p29 bra 	$L__BB7_13;
	mul.wide.s32 	%rd45, %r441, 4;
	add.s64 	%rd46, %rd2, %rd45;
	ld.global.u32 	%r297, [%rd46];
	add.s32 	%r298, %r297, %r452;
	ld.global.u32 	%r299, [%rd46+1024];
	add.s32 	%r300, %r299, %r298;
	ld.global.u32 	%r301, [%rd46+2048];
	add.s32 	%r302, %r301, %r300;
	ld.global.u32 	%r303, [%rd46+3072];
	add.s32 	%r304, %r303, %r302;
	ld.global.u32 	%r305, [%rd46+4096];
	add.s32 	%r306, %r305, %r304;
	ld.global.u32 	%r307, [%rd46+5120];
	add.s32 	%r308, %r307, %r306;
	ld.global.u32 	%r309, [%rd46+6144];
	add.s32 	%r310, %r309, %r308;
	ld.global.u32 	%r311, [%rd46+7168];
	add.s32 	%r452, %r311, %r310;
	add.s32 	%r441, %r441, 2048;
$L__BB7_13:
	setp.eq.s32 	%p30, %r19, 0;
	@%p30 bra 	$L__BB7_19;
	and.b32  	%r25, %r7, 3;
	setp.lt.u32 	%p31, %r19, 4;
	@%p31 bra 	$L__BB7_16;
	mul.wide.s32 	%rd47, %r441, 4;
	add.s64 	%rd48, %rd2, %rd47;
	ld.global.u32 	%r313, [%rd48];
	add.s32 	%r314, %r313, %r452;
	ld.global.u32 	%r315, [%rd48+1024];
	add.s32 	%r316, %r315, %r314;
	ld.global.u32 	%r317, [%rd48+2048];
	add.s32 	%r318, %r317, %r316;
	ld.global.u32 	%r319, [%rd48+3072];
	add.s32 	%r452, %r319, %r318;
	add.s32 	%r441, %r441, 1024;
$L__BB7_16:
	setp.eq.s32 	%p32, %r25, 0;
	@%p32 bra 	$L__BB7_19;
	neg.s32 	%r449, %r25;
$L__BB7_18:
	.pragma "nounroll";
	mul.wide.s32 	%rd49, %r441, 4;
	add.s64 	%rd50, %rd2, %rd49;
	ld.global.u32 	%r320, [%rd50];
	add.s32 	%r452, %r320, %r452;
	add.s32 	%r441, %r441, 256;
	add.s32 	%r449, %r449, 1;
	setp.ne.s32 	%p33, %r449, 0;
	@%p33 bra 	$L__BB7_18;
$L__BB7_19:
	setp.lt.u64 	%p34, %rd19, 256;
	@%p34 bra 	$L__BB7_24;
	// begin inline asm
	mov.u32 %r384, %laneid;
	// end inline asm
	mov.b32 	%r387, 1;
	mov.b32 	%r408, 31;
	mov.b32 	%r409, -1;
	// begin inline asm
	shfl.sync.down.b32 %r385, %r452, %r387, %r408, %r409;
	// end inline asm
	setp.gt.s32 	%p50, %r384, 30;
	selp.b32 	%r410, 0, %r385, %p50;
	add.s32 	%r391, %r410, %r452;
	mov.b32 	%r392, 2;
	// begin inline asm
	shfl.sync.down.b32 %r390, %r391, %r392, %r408, %r409;
	// end inline asm
	setp.gt.s32 	%p51, %r384, 29;
	selp.b32 	%r411, 0, %r390, %p51;
	add.s32 	%r396, %r391, %r411;
	mov.b32 	%r397, 4;
	// begin inline asm
	shfl.sync.down.b32 %r395, %r396, %r397, %r408, %r409;
	// end inline asm
	setp.gt.s32 	%p52, %r384, 27;
	selp.b32 	%r412, 0, %r395, %p52;
	add.s32 	%r401, %r396, %r412;
	mov.b32 	%r402, 8;
	// begin inline asm
	shfl.sync.down.b32 %r400, %r401, %r402, %r408, %r409;
	// end inline asm
	setp.gt.s32 	%p53, %r384, 23;
	selp.b32 	%r413, 0, %r400, %p53;
	add.s32 	%r406, %r401, %r413;
	mov.b32 	%r407, 16;
	// begin inline asm
	shfl.sync.down.b32 %r405, %r406, %r407, %r408, %r409;
	// end inline asm
	setp.gt.s32 	%p54, %r384, 15;
	selp.b32 	%r414, 0, %r405, %p54;
	add.s32 	%r470, %r406, %r414;
	setp.ne.s32 	%p55, %r384, 0;
	@%p55 bra 	$L__BB7_22;
	shr.u32 	%r415, %r2, 3;
	and.b32  	%r416, %r415, 124;
	mov.u32 	%r417, _ZZN3cub18CUB_300001_SM_10006detail6reduce28DeviceReduceSingleTileKernelINS2_10policy_hubIiyN4cuda3std3__44plusIiEEE10Policy1000EN6thrust24THRUST_300001_SM_1000_NS6detail15normal_iteratorINSD_10device_ptrIiEEEEPiyS9_iiNS7_10__identityEEEvT0_T1_T2_T3_T4_T6_E12temp_storage;
	add.s32 	%r418, %r417, %r416;
	st.shared.u32 	[%r418+8], %r470;
$L__BB7_22:
	bar.sync 	0;
	setp.ne.s32 	%p56, %r2, 0;
	@%p56 bra 	$L__BB7_49;
	ld.shared.u32 	%r419, [_ZZN3cub18CUB_300001_SM_10006detail6reduce28DeviceReduceSingleTileKernelINS2_10policy_hubIiyN4cuda3std3__44plusIiEEE10Policy1000EN6thrust24THRUST_300001_SM_1000_NS6detail15normal_iteratorINSD_10device_ptrIiEEEEPiyS9_iiNS7_10__identityEEEvT0_T1_T2_T3_T4_T6_E12temp_storage+12];
	add.s32 	%r420, %r419, %r470;
	ld.shared.u32 	%r421, [_ZZN3cub18CUB_300001_SM_10006detail6reduce28DeviceReduceSingleTileKernelINS2_10policy_hubIiyN4cuda3std3__44plusIiEEE10Policy1000EN6thrust24THRUST_300001_SM_1000_NS6detail15normal_iteratorINSD_10device_ptrIiEEEEPiyS9_iiNS7_10__identityEEEvT0_T1_T2_T3_T4_T6_E12temp_storage+16];
	add.s32 	%r422, %r420, %r421;
	ld.shared.u32 	%r423, [_ZZN3cub18CUB_300001_SM_10006detail6reduce28DeviceReduceSingleTileKernelINS2_10policy_hubIiyN4cuda3std3__44plusIiEEE10Policy1000EN6thrust24THRUST_300001_SM_1000_NS6detail15normal_iteratorINSD_10device_ptrIiEEEEPiyS9_iiNS7_10__identityEEEvT0_T1_T2_T3_T4_T6_E12temp_storage+20];
	add.s32 	%r424, %r422, %r423;
	ld.shared.u32 	%r425, [_ZZN3cub18CUB_300001_SM_10006detail6reduce28DeviceReduceSingleTileKernelINS2_10policy_hubIiyN4cuda3std3__44plusIiEEE10Policy1000EN6thrust24THRUST_300001_SM_1000_NS6detail15normal_iteratorINSD_10device_ptrIiEEEEPiyS9_iiNS7_10__identityEEEvT0_T1_T2_T3_T4_T6_E12temp_storage+24];
	add.s32 	%r426, %r424, %r425;
	ld.shared.u32 	%r427, [_ZZN3cub18CUB_300001_SM_10006detail6reduce28DeviceReduceSingleTileKernelINS2_10policy_hubIiyN4cuda3std3__44plusIiEEE10Policy1000EN6thrust24THRUST_300001_SM_1000_NS6detail15normal_iteratorINSD_10device_ptrIiEEEEPiyS9_iiNS7_10__identityEEEvT0_T1_T2_T3_T4_T6_E12temp_storage+28];
	add.s32 	%r428, %r426, %r427;
	ld.shared.u32 	%r429, [_ZZN3cub18CUB_300001_SM_10006detail6reduce28DeviceReduceSingleTileKernelINS2_10policy_hubIiyN4cuda3std3__44plusIiEEE10Policy1000EN6thrust24THRUST_300001_SM_1000_NS6detail15normal_iteratorINSD_10device_ptrIiEEEEPiyS9_iiNS7_10__identityEEEvT0_T1_T2_T3_T4_T6_E12temp_storage+32];
	add.s32 	%r430, %r428, %r429;
	ld.shared.u32 	%r431, [_ZZN3cub18CUB_300001_SM_10006detail6reduce28DeviceReduceSingleTileKernelINS2_10policy_hubIiyN4cuda3std3__44plusIiEEE10Policy1000EN6thrust24THRUST_300001_SM_1000_NS6detail15normal_iteratorINSD_10device_ptrIiEEEEPiyS9_iiNS7_10__identityEEEvT0_T1_T2_T3_T4_T6_E12temp_storage+36];
	add.s32 	%r470, %r430, %r431;
	bra.uni 	$L__BB7_49;
$L__BB7_24:
	// begin inline asm
	mov.u32 %r321, %laneid;
	// end inline asm
	and.b32  	%r347, %r2, 992;
	add.s32 	%r348, %r347, 32;
	setp.gt.u32 	%p35, %r348, %r1;
	not.b32 	%r349, %r347;
	add.s32 	%r350, %r1, %r349;
	selp.b32 	%r345, %r350, 31, %p35;
	mov.b32 	%r324, 1;
	mov.b32 	%r346, -1;
	// begin inline asm
	shfl.sync.down.b32 %r322, %r452, %r324, %r345, %r346;
	// end inline asm
	setp.lt.s32 	%p36, %r321, %r345;
	selp.b32 	%r351, %r322, 0, %p36;
	add.s32 	%r328, %r351, %r452;
	mov.b32 	%r329, 2;
	// begin inline asm
	shfl.sync.down.b32 %r327, %r328, %r329, %r345, %r346;
	// end inline asm
	add.s32 	%r352, %r321, 2;
	setp.gt.s32 	%p37, %r352, %r345;
	selp.b32 	%r353, 0, %r327, %p37;
	add.s32 	%r333, %r328, %r353;
	mov.b32 	%r334, 4;
	// begin inline asm
	shfl.sync.down.b32 %r332, %r333, %r334, %r345, %r346;
	// end inline asm
	add.s32 	%r354, %r321, 4;
	setp.gt.s32 	%p38, %r354, %r345;
	selp.b32 	%r355, 0, %r332, %p38;
	add.s32 	%r338, %r333, %r355;
	mov.b32 	%r339, 8;
	// begin inline asm
	shfl.sync.down.b32 %r337, %r338, %r339, %r345, %r346;
	// end inline asm
	add.s32 	%r356, %r321, 8;
	setp.gt.s32 	%p39, %r356, %r345;
	selp.b32 	%r357, 0, %r337, %p39;
	add.s32 	%r343, %r338, %r357;
	mov.b32 	%r344, 16;
	// begin inline asm
	shfl.sync.down.b32 %r342, %r343, %r344, %r345, %r346;
	// end inline asm
	add.s32 	%r358, %r321, 16;
	setp.gt.s32 	%p40, %r358, %r345;
	selp.b32 	%r359, 0, %r342, %p40;
	add.s32 	%r470, %r343, %r359;
	setp.ne.s32 	%p41, %r321, 0;
	@%p41 bra 	$L__BB7_26;
	shr.u32 	%r360, %r2, 3;
	and.b32  	%r361, %r360, 124;
	mov.u32 	%r362, _ZZN3cub18CUB_300001_SM_10006detail6reduce28DeviceReduceSingleTileKernelINS2_10policy_hubIiyN4cuda3std3__44plusIiEEE10Policy1000EN6thrust24THRUST_300001_SM_1000_NS6detail15normal_iteratorINSD_10device_ptrIiEEEEPiyS9_iiNS7_10__identityEEEvT0_T1_T2_T3_T4_T6_E12temp_storage;
	add.s32 	%r363, %r362, %r361;
	st.shared.u32 	[%r363+8], %r470;
$L__BB7_26:
	bar.sync 	0;
	setp.ne.s32 	%p42, %r2, 0;
	@%p42 bra 	$L__BB7_49;
	setp.gt.u64 	%p43, %rd19, 32;
	ld.shared.u32 	%r364, [_ZZN3cub18CUB_300001_SM_10006detail6reduce28DeviceReduceSingleTileKernelINS2_10policy_hubIiyN4cuda3std3__44plusIiEEE10Policy1000EN6thrust24THRUST_300001_SM_1000_NS6detail15normal_iteratorINSD_10device_ptrIiEEEEPiyS9_iiNS7_10__identityEEEvT0_T1_T2_T3_T4_T6_E12temp_storage+12];
	selp.b32 	%r365, %r364, 0, %p43;
	add.s32 	%r366, %r365, %r470;
	setp.gt.u64 	%p44, %rd19, 64;
	ld.shared.u32 	%r367, [_ZZN3cub18CUB_300001_SM_10006detail6reduce28DeviceReduceSingleTileKernelINS2_10policy_hubIiyN4cuda3std3__44plusIiEEE10Policy1000EN6thrust24THRUST_300001_SM_1000_NS6detail15normal_iteratorINSD_10device_ptrIiEEEEPiyS9_iiNS7_10__identityEEEvT0_T1_T2_T3_T4_T6_E12temp_storage+16];
	selp.b32 	%r368, %r367, 0, %p44;
	add.s32 	%r369, %r366, %r368;
	setp.gt.u64 	%p45, %rd19, 96;
	ld.shared.u32 	%r370, [_ZZN3cub18CUB_300001_SM_10006detail6reduce28DeviceReduceSingleTileKernelINS2_10policy_hubIiyN4cuda3std3__44plusIiEEE10Policy1000EN6thrust24THRUST_300001_SM_1000_NS6detail15normal_iteratorINSD_10device_ptrIiEEEEPiyS9_iiNS7_10__identityEEEvT0_T1_T2_T3_T4_T6_E12temp_storage+20];
	selp.b32 	%r371, %r370, 0, %p45;
	add.s32 	%r372, %r369, %r371;
	setp.gt.u64 	%p46, %rd19, 128;
	ld.shared.u32 	%r373, [_ZZN3cub18CUB_300001_SM_10006detail6reduce28DeviceReduceSingleTileKernelINS2_10policy_hubIiyN4cuda3std3__44plusIiEEE10Policy1000EN6thrust24THRUST_300001_SM_1000_NS6detail15normal_iteratorINSD_10device_ptrIiEEEEPiyS9_iiNS7_10__identityEEEvT0_T1_T2_T3_T4_T6_E12temp_storage+24];
	selp.b32 	%r374, %r373, 0, %p46;
	add.s32 	%r375, %r372, %r374;
	setp.gt.u64 	%p47, %rd19, 160;
	ld.shared.u32 	%r376, [_ZZN3cub18CUB_300001_SM_10006detail6reduce28DeviceReduceSingleTileKernelINS2_10policy_hubIiyN4cuda3std3__44plusIiEEE10Policy1000EN6thrust24THRUST_300001_SM_1000_NS6detail15normal_iteratorINSD_10device_ptrIiEEEEPiyS9_iiNS7_10__identityEEEvT0_T1_T2_T3_T4_T6_E12temp_storage+28];
	selp.b32 	%r377, %r376, 0, %p47;
	add.s32 	%r378, %r375, %r377;
	setp.gt.u64 	%p48, %rd19, 192;
	ld.shared.u32 	%r379, [_ZZN3cub18CUB_300001_SM_10006detail6reduce28DeviceReduceSingleTileKernelINS2_10policy_hubIiyN4cuda3std3__44plusIiEEE10Policy1000EN6thrust24THRUST_300001_SM_1000_NS6detail15normal_iteratorINSD_10device_ptrIiEEEEPiyS9_iiNS7_10__identityEEEvT0_T1_T2_T3_T4_T6_E12temp_storage+32];
	selp.b32 	%r380, %r379, 0, %p48;
	add.s32 	%r381, %r378, %r380;
	setp.gt.u64 	%p49, %rd19, 224;
	ld.shared.u32 	%r382, [_ZZN3cub18CUB_300001_SM_10006detail6reduce28DeviceReduceSingleTileKernelINS2_10policy_hubIiyN4cuda3std3__44plusIiEEE10Policy1000EN6thrust24THRUST_300001_SM_1000_NS6detail15normal_iteratorINSD_10device_ptrIiEEEEPiyS9_iiNS7_10__identityEEEvT0_T1_T2_T3_T4_T6_E12temp_storage+36];
	selp.b32 	%r383, %r382, 0, %p49;
	add.s32 	%r470, %r381, %r383;
	bra.uni 	$L__BB7_49;
$L__BB7_28:
	mov.u32 	%r43, %tid.x;
	cvt.u64.u32 	%rd6, %r43;
	mul.wide.u32 	%rd22, %r43, 4;
	add.s64 	%rd7, %rd2, %rd22;
	ld.global.u32 	%r82, [%rd7];
	ld.global.u32 	%r83, [%rd7+1024];
	ld.global.u32 	%r84, [%rd7+2048];
	ld.global.u32 	%r85, [%rd7+3072];
	ld.global.u32 	%r86, [%rd7+4096];
	ld.global.u32 	%r87, [%rd7+5120];
	ld.global.u32 	%r88, [%rd7+6144];
	ld.global.u32 	%r89, [%rd7+7168];
	ld.global.u32 	%r90, [%rd7+8192];
	ld.global.u32 	%r91, [%rd7+9216];
	ld.global.u32 	%r92, [%rd7+10240];
	ld.global.u32 	%r93, [%rd7+11264];
	ld.global.u32 	%r94, [%rd7+12288];
	ld.global.u32 	%r95, [%rd7+13312];
	ld.global.u32 	%r96, [%rd7+14336];
	ld.global.u32 	%r97, [%rd7+15360];
	add.s32 	%r98, %r83, %r82;
	add.s32 	%r99, %r84, %r98;
	add.s32 	%r100, %r85, %r99;
	add.s32 	%r101, %r86, %r100;
	add.s32 	%r102, %r87, %r101;
	add.s32 	%r103, %r88, %r102;
	add.s32 	%r104, %r89, %r103;
	add.s32 	%r105, %r90, %r104;
	add.s32 	%r106, %r91, %r105;
	add.s32 	%r107, %r92, %r106;
	add.s32 	%r108, %r93, %r107;
	add.s32 	%r109, %r94, %r108;
	add.s32 	%r110, %r95, %r109;
	add.s32 	%r111, %r96, %r110;
	add.s32 	%r469, %r97, %r111;
	add.s64 	%rd8, %rd19, -4096;
	setp.lt.u64 	%p3, %rd8, 4096;
	mov.b64 	%rd53, 4096;
	@%p3 bra 	$L__BB7_32;
	mov.b64 	%rd53, 4096;
$L__BB7_30:
	shl.b64 	%rd24, %rd53, 2;
	add.s64 	%rd25, %rd7, %rd24;
	ld.global.u32 	%r112, [%rd25];
	ld.global.u32 	%r113, [%rd25+1024];
	ld.global.u32 	%r114, [%rd25+2048];
	ld.global.u32 	%r115, [%rd25+3072];
	ld.global.u32 	%r116, [%rd25+4096];
	ld.global.u32 	%r117, [%rd25+5120];
	ld.global.u32 	%r118, [%rd25+6144];
	ld.global.u32 	%r119, [%rd25+7168];
	ld.global.u32 	%r120, [%rd25+8192];
	ld.global.u32 	%r121, [%rd25+9216];
	ld.global.u32 	%r122, [%rd25+10240];
	ld.global.u32 	%r123, [%rd25+11264];
	ld.global.u32 	%r124, [%rd25+12288];
	ld.global.u32 	%r125, [%rd25+13312];
	ld.global.u32 	%r126, [%rd25+14336];
	ld.global.u32 	%r127, [%rd25+15360];
	add.s32 	%r128, %r112, %r469;
	add.s32 	%r129, %r113, %r128;
	add.s32 	%r130, %r114, %r129;
	add.s32 	%r131, %r115, %r130;
	add.s32 	%r132, %r116, %r131;
	add.s32 	%r133, %r117, %r132;
	add.s32 	%r134, %r118, %r133;
	add.s32 	%r135, %r119, %r134;
	add.s32 	%r136, %r120, %r135;
	add.s32 	%r137, %r121, %r136;
	add.s32 	%r138, %r122, %r137;
	add.s32 	%r139, %r123, %r138;
	add.s32 	%r140, %r124, %r139;
	add.s32 	%r141, %r125, %r140;
	add.s32 	%r142, %r126, %r141;
	add.s32 	%r469, %r127, %r142;
	sub.s64 	%rd26, %rd19, %rd53;
	setp.lt.u64 	%p4, %rd26, 4096;
	@%p4 bra 	$L__BB7_45;
	add.s64 	%rd53, %rd53, 4096;
	setp.le.u64 	%p5, %rd53, %rd8;
	@%p5 bra 	$L__BB7_30;
$L__BB7_32:
	setp.le.u64 	%p6, %rd19, %rd53;
	cvt.u32.u64 	%r143, %rd53;
	cvt.u32.u64 	%r144, %rd19;
	sub.s32 	%r145, %r144, %r143;
	setp.ge.s32 	%p7, %r43, %r145;
	or.pred  	%p8, %p6, %p7;
	@%p8 bra 	$L__BB7_45;
	not.b32 	%r149, %r43;
	add.s32 	%r150, %r149, %r144;
	sub.s32 	%r152, %r150, %r143;
	shr.u32 	%r153, %r152, 8;
	add.s32 	%r48, %r153, 1;
	and.b32  	%r49, %r48, 15;
	setp.lt.u32 	%p9, %r152, 3840;
	mov.u32 	%r459, %r43;
	@%p9 bra 	$L__BB7_36;
	and.b32  	%r154, %r48, 33554416;
	neg.s32 	%r455, %r154;
	add.s64 	%rd27, %rd53, %rd6;
	shl.b64 	%rd28, %rd27, 2;
	add.s64 	%rd29, %rd28, %rd2;
	add.s64 	%rd54, %rd29, 8192;
	mov.u32 	%r459, %r43;
$L__BB7_35:
	.pragma "nounroll";
	ld.global.u32 	%r155, [%rd54+-8192];
	add.s32 	%r156, %r155, %r469;
	ld.global.u32 	%r157, [%rd54+-7168];
	add.s32 	%r158, %r157, %r156;
	ld.global.u32 	%r159, [%rd54+-6144];
	add.s32 	%r160, %r159, %r158;
	ld.global.u32 	%r161, [%rd54+-5120];
	add.s32 	%r162, %r161, %r160;
	ld.global.u32 	%r163, [%rd54+-4096];
	add.s32 	%r164, %r163, %r162;
	ld.global.u32 	%r165, [%rd54+-3072];
	add.s32 	%r166, %r165, %r164;
	ld.global.u32 	%r167, [%rd54+-2048];
	add.s32 	%r168, %r167, %r166;
	ld.global.u32 	%r169, [%rd54+-1024];
	add.s32 	%r170, %r169, %r168;
	ld.global.u32 	%r171, [%rd54];
	add.s32 	%r172, %r171, %r170;
	ld.global.u32 	%r173, [%rd54+1024];
	add.s32 	%r174, %r173, %r172;
	ld.global.u32 	%r175, [%rd54+2048];
	add.s32 	%r176, %r175, %r174;
	ld.global.u32 	%r177, [%rd54+3072];
	add.s32 	%r178, %r177, %r176;
	ld.global.u32 	%r179, [%rd54+4096];
	add.s32 	%r180, %r179, %r178;
	ld.global.u32 	%r181, [%rd54+5120];
	add.s32 	%r182, %r181, %r180;
	ld.global.u32 	%r183, [%rd54+6144];
	add.s32 	%r184, %r183, %r182;
	ld.global.u32 	%r185, [%rd54+7168];
	add.s32 	%r469, %r185, %r184;
	add.s32 	%r459, %r459, 4096;
	add.s32 	%r455, %r455, 16;
	add.s64 	%rd54, %rd54, 16384;
	setp.ne.s32 	%p10, %r455, 0;
	@%p10 bra 	$L__BB7_35;
$L__BB7_36:
	setp.eq.s32 	%p11, %r49, 0;
	@%p11 bra 	$L__BB7_45;
	and.b32  	%r60, %r48, 7;
	setp.lt.u32 	%p12, %r49, 8;
	@%p12 bra 	$L__BB7_39;
	cvt.u64.u32 	%rd30, %r459;
	add.s64 	%rd31, %rd53, %rd30;
	shl.b64 	%rd32, %rd31, 2;
	add.s64 	%rd33, %rd2, %rd32;
	ld.global.u32 	%r187, [%rd33];
	add.s32 	%r188, %r187, %r469;
	ld.global.u32 	%r189, [%rd33+1024];
	add.s32 	%r190, %r189, %r188;
	ld.global.u32 	%r191, [%rd33+2048];
	add.s32 	%r192, %r191, %r190;
	ld.global.u32 	%r193, [%rd33+3072];
	add.s32 	%r194, %r193, %r192;
	ld.global.u32 	%r195, [%rd33+4096];
	add.s32 	%r196, %r195, %r194;
	ld.global.u32 	%r197, [%rd33+5120];
	add.s32 	%r198, %r197, %r196;
	ld.global.u32 	%r199, [%rd33+6144];
	add.s32 	%r200, %r199, %r198;
	ld.global.u32 	%r201, [%rd33+7168];
	add.s32 	%r469, %r201, %r200;
	add.s32 	%r459, %r459, 2048;
$L__BB7_39:
	setp.eq.s32 	%p13, %r60, 0;
	@%p13 bra 	$L__BB7_45;
	and.b32  	%r66, %r48, 3;
	setp.lt.u32 	%p14, %r60, 4;
	@%p14 bra 	$L__BB7_42;
	cvt.u64.u32 	%rd34, %r459;
	add.s64 	%rd35, %rd53, %rd34;
	shl.b64 	%rd36, %rd35, 2;
	add.s64 	%rd37, %rd2, %rd36;
	ld.global.u32 	%r203, [%rd37];
	add.s32 	%r204, %r203, %r469;
	ld.global.u32 	%r205, [%rd37+1024];
	add.s32 	%r206, %r205, %r204;
	ld.global.u32 	%r207, [%rd37+2048];
	add.s32 	%r208, %r207, %r206;
	ld.global.u32 	%r209, [%rd37+3072];
	add.s32 	%r469, %r209, %r208;
	add.s32 	%r459, %r459, 1024;
$L__BB7_42:
	setp.eq.s32 	%p15, %r66, 0;
	@%p15 bra 	$L__BB7_45;
	cvt.u64.u32 	%rd38, %r459;
	add.s64 	%rd39, %rd53, %rd38;
	shl.b64 	%rd40, %rd39, 2;
	add.s64 	%rd55, %rd2, %rd40;
	neg.s32 	%r467, %r66;
$L__BB7_44:
	.pragma "nounroll";
	ld.global.u32 	%r210, [%rd55];
	add.s32 	%r469, %r210, %r469;
	add.s64 	%rd55, %rd55, 1024;
	add.s32 	%r467, %r467, 1;
	setp.ne.s32 	%p16, %r467, 0;
	@%p16 bra 	$L__BB7_44;
$L__BB7_45:
	// begin inline asm
	mov.u32 %r211, %laneid;
	// end inline asm
	mov.b32 	%r214, 1;
	mov.b32 	%r235, 31;
	mov.b32 	%r236, -1;
	// begin inline asm
	shfl.sync.down.b32 %r212, %r469, %r214, %r235, %r236;
	// end inline asm
	setp.gt.s32 	%p17, %r211, 30;
	selp.b32 	%r237, 0, %r212, %p17;
	add.s32 	%r218, %r237, %r469;
	mov.b32 	%r219, 2;
	// begin inline asm
	shfl.sync.down.b32 %r217, %r218, %r219, %r235, %r236;
	// end inline asm
	setp.gt.s32 	%p18, %r211, 29;
	selp.b32 	%r238, 0, %r217, %p18;
	add.s32 	%r223, %r218, %r238;
	mov.b32 	%r224, 4;
	// begin inline asm
	shfl.sync.down.b32 %r222, %r223, %r224, %r235, %r236;
	// end inline asm
	setp.gt.s32 	%p19, %r211, 27;
	selp.b32 	%r239, 0, %r222, %p19;
	add.s32 	%r228, %r223, %r239;
	mov.b32 	%r229, 8;
	// begin inline asm
	shfl.sync.down.b32 %r227, %r228, %r229, %r235, %r236;
	// end inline asm
	setp.gt.s32 	%p20, %r211, 23;
	selp.b32 	%r240, 0, %r227, %p20;
	add.s32 	%r233, %r228, %r240;
	mov.b32 	%r234, 16;
	// begin inline asm
	shfl.sync.down.b32 %r232, %r233, %r234, %r235, %r236;
	// end inline asm
	setp.gt.s32 	%p21, %r211, 15;
	selp.b32 	%r241, 0, %r232, %p21;
	add.s32 	%r470, %r233, %r241;
	setp.ne.s32 	%p22, %r211, 0;
	@%p22 bra 	$L__BB7_47;
	shr.u32 	%r242, %r43, 3;
	and.b32  	%r243, %r242, 124;
	mov.u32 	%r244, _ZZN3cub18CUB_300001_SM_10006detail6reduce28DeviceReduceSingleTileKernelINS2_10policy_hubIiyN4cuda3std3__44plusIiEEE10Policy1000EN6thrust24THRUST_300001_SM_1000_NS6detail15normal_iteratorINSD_10device_ptrIiEEEEPiyS9_iiNS7_10__identityEEEvT0_T1_T2_T3_T4_T6_E12temp_storage;
	add.s32 	%r245, %r244, %r243;
	st.shared.u32 	[%r245+8], %r470;
$L__BB7_47:
	bar.sync 	0;
	setp.ne.s32 	%p23, %r43, 0;
	@%p23 bra 	$L__BB7_49;
	ld.shared.u32 	%r246, [_ZZN3cub18CUB_300001_SM_10006detail6reduce28DeviceReduceSingleTileKernelINS2_10policy_hubIiyN4cuda3std3__44plusIiEEE10Policy1000EN6thrust24THRUST_300001_SM_1000_NS6detail15normal_iteratorINSD_10device_ptrIiEEEEPiyS9_iiNS7_10__identityEEEvT0_T1_T2_T3_T4_T6_E12temp_storage+12];
	add.s32 	%r247, %r246, %r470;
	ld.shared.u32 	%r248, [_ZZN3cub18CUB_300001_SM_10006detail6reduce28DeviceReduceSingleTileKernelINS2_10policy_hubIiyN4cuda3std3__44plusIiEEE10Policy1000EN6thrust24THRUST_300001_SM_1000_NS6detail15normal_iteratorINSD_10device_ptrIiEEEEPiyS9_iiNS7_10__identityEEEvT0_T1_T2_T3_T4_T6_E12temp_storage+16];
	add.s32 	%r249, %r247, %r248;
	ld.shared.u32 	%r250, [_ZZN3cub18CUB_300001_SM_10006detail6reduce28DeviceReduceSingleTileKernelINS2_10policy_hubIiyN4cuda3std3__44plusIiEEE10Policy1000EN6thrust24THRUST_300001_SM_1000_NS6detail15normal_iteratorINSD_10device_ptrIiEEEEPiyS9_iiNS7_10__identityEEEvT0_T1_T2_T3_T4_T6_E12temp_storage+20];
	add.s32 	%r251, %r249, %r250;
	ld.shared.u32 	%r252, [_ZZN3cub18CUB_300001_SM_10006detail6reduce28DeviceReduceSingleTileKernelINS2_10policy_hubIiyN4cuda3std3__44plusIiEEE10Policy1000EN6thrust24THRUST_300001_SM_1000_NS6detail15normal_iteratorINSD_10device_ptrIiEEEEPiyS9_iiNS7_10__identityEEEvT0_T1_T2_T3_T4_T6_E12temp_storage+24];
	add.s32 	%r253, %r251, %r252;
	ld.shared.u32 	%r254, [_ZZN3cub18CUB_300001_SM_10006detail6reduce28DeviceReduceSingleTileKernelINS2_10policy_hubIiyN4cuda3std3__44plusIiEEE10Policy1000EN6thrust24THRUST_300001_SM_1000_NS6detail15normal_iteratorINSD_10device_ptrIiEEEEPiyS9_iiNS7_10__identityEEEvT0_T1_T2_T3_T4_T6_E12temp_storage+28];
	add.s32 	%r255, %r253, %r254;
	ld.shared.u32 	%r256, [_ZZN3cub18CUB_300001_SM_10006detail6reduce28DeviceReduceSingleTileKernelINS2_10policy_hubIiyN4cuda3std3__44plusIiEEE10Policy1000EN6thrust24THRUST_300001_SM_1000_NS6detail15normal_iteratorINSD_10device_ptrIiEEEEPiyS9_iiNS7_10__identityEEEvT0_T1_T2_T3_T4_T6_E12temp_storage+32];
	add.s32 	%r257, %r255, %r256;
	ld.shared.u32 	%r258, [_ZZN3cub18CUB_300001_SM_10006detail6reduce28DeviceReduceSingleTileKernelINS2_10policy_hubIiyN4cuda3std3__44plusIiEEE10Policy1000EN6thrust24THRUST_300001_SM_1000_NS6detail15normal_iteratorINSD_10device_ptrIiEEEEPiyS9_iiNS7_10__identityEEEvT0_T1_T2_T3_T4_T6_E12temp_storage+36];
	add.s32 	%r470, %r257, %r258;
$L__BB7_49:
	mov.u32 	%r432, %tid.x;
	setp.ne.s32 	%p57, %r432, 0;
	@%p57 bra 	$L__BB7_51;
	add.s32 	%r433, %r470, %r81;
	st.global.u32 	[%rd1], %r433;
$L__BB7_51:
	ret;

}
	// .globl	_ZN3cub18CUB_300001_SM_10006detail6reduce18DeviceReduceKernelINS2_10policy_hubIiyN4cuda3std3__44plusIiEEE10Policy1000EN6thrust24THRUST_300001_SM_1000_NS6detail15normal_iteratorINSD_10device_ptrIiEEEEyS9_iNS7_10__identityEEEvT0_PT3_T1_NS0_13GridEvenShareISN_EET2_T4_
.visible .entry _ZN3cub18CUB_300001_SM_10006detail6reduce18DeviceReduceKernelINS2_10policy_hubIiyN4cuda3std3__44plusIiEEE10Policy1000EN6thrust24THRUST_300001_SM_1000_NS6detail15normal_iteratorINSD_10device_ptrIiEEEEyS9_iNS7_10__identityEEEvT0_PT3_T1_NS0_13GridEvenShareISN_EET2_T4_(
	.param .align 8 .b8 _ZN3cub18CUB_300001_SM_10006detail6reduce18DeviceReduceKernelINS2_10policy_hubIiyN4cuda3std3__44plusIiEEE10Policy1000EN6thrust24THRUST_300001_SM_1000_NS6detail15normal_iteratorINSD_10device_ptrIiEEEEyS9_iNS7_10__identityEEEvT0_PT3_T1_NS0_13GridEvenShareISN_EET2_T4__param_0[8],
	.param .u64 .ptr .align 1 _ZN3cub18CUB_300001_SM_10006detail6reduce18DeviceReduceKernelINS2_10policy_hubIiyN4cuda3std3__44plusIiEEE10Policy1000EN6thrust24THRUST_300001_SM_1000_NS6detail15normal_iteratorINSD_10device_ptrIiEEEEyS9_iNS7_10__identityEEEvT0_PT3_T1_NS0_13GridEvenShareISN_EET2_T4__param_1,
	.param .u64 _ZN3cub18CUB_300001_SM_10006detail6reduce18DeviceReduceKernelINS2_10policy_hubIiyN4cuda3std3__44plusIiEEE10Policy1000EN6thrust24THRUST_300001_SM_1000_NS6detail15normal_iteratorINSD_10device_ptrIiEEEEyS9_iNS7_10__identityEEEvT0_PT3_T1_NS0_13GridEvenShareISN_EET2_T4__param_2,
	.param .align 8 .b8 _ZN3cub18CUB_300001_SM_10006detail6reduce18DeviceReduceKernelINS2_10policy_hubIiyN4cuda3std3__44plusIiEEE10Policy1000EN6thrust24THRUST_300001_SM_1000_NS6detail15normal_iteratorINSD_10device_ptrIiEEEEyS9_iNS7_10__identityEEEvT0_PT3_T1_NS0_13GridEvenShareISN_EET2_T4__param_3[72],
	.param .align 1 .b8 _ZN3cub18CUB_300001_SM_10006detail6reduce18DeviceReduceKernelINS2_10policy_hubIiyN4cuda3std3__44plusIiEEE10Policy1000EN6thrust24THRUST_300001_SM_1000_NS6detail15normal_iteratorINSD_10device_ptrIiEEEEyS9_iNS7_10__identityEEEvT0_PT3_T1_NS0_13GridEvenShareISN_EET2_T4__param_4[1],
	.param .align 1 .b8 _ZN3cub18CUB_300001_SM_10006detail6reduce18DeviceReduceKernelINS2_10policy_hubIiyN4cuda3std3__44plusIiEEE10Policy1000EN6thrust24THRUST_300001_SM_1000_NS6detail15normal_iteratorINSD_10device_ptrIiEEEEyS9_iNS7_10__identityEEEvT0_PT3_T1_NS0_13GridEvenShareISN_EET2_T4__param_5[1]
)
.maxntid 256
{
	.reg .pred 	%p<57>;
	.reg .b16 	%rs<4>;
	.reg .b32 	%r<502>;
	.reg .b64 	%rd<78>;
	// demoted variable
	.shared .align 4 .b8 _ZZN3cub18CUB_300001_SM_10006detail6reduce18DeviceReduceKernelINS2_10policy_hubIiyN4cuda3std3__44plusIiEEE10Policy1000EN6thrust24THRUST_300001_SM_1000_NS6detail15normal_iteratorINSD_10device_ptrIiEEEEyS9_iNS7_10__identityEEEvT0_PT3_T1_NS0_13GridEvenShareISN_EET2_T4_E12temp_storage[44];
	ld.param.u64 	%rd1, [_ZN3cub18CUB_300001_SM_10006detail6reduce18DeviceReduceKernelINS2_10policy_hubIiyN4cuda3std3__44plusIiEEE10Policy1000EN6thrust24THRUST_300001_SM_1000_NS6detail15normal_iteratorINSD_10device_ptrIiEEEEyS9_iNS7_10__identityEEEvT0_PT3_T1_NS0_13GridEvenShareISN_EET2_T4__param_3+32];
	ld.param.u32 	%r1, [_ZN3cub18CUB_300001_SM_10006detail6reduce18DeviceReduceKernelINS2_10policy_hubIiyN4cuda3std3__44plusIiEEE10Policy1000EN6thrust24THRUST_300001_SM_1000_NS6detail15normal_iteratorINSD_10device_ptrIiEEEEyS9_iNS7_10__identityEEEvT0_PT3_T1_NS0_13GridEvenShareISN_EET2_T4__param_3+40];
	ld.param.u64 	%rd25, [_ZN3cub18CUB_300001_SM_10006detail6reduce18DeviceReduceKernelINS2_10policy_hubIiyN4cuda3std3__44plusIiEEE10Policy1000EN6thrust24THRUST_300001_SM_1000_NS6detail15normal_iteratorINSD_10device_ptrIiEEEEyS9_iNS7_10__identityEEEvT0_PT3_T1_NS0_13GridEvenShareISN_EET2_T4__param_0];
	cvta.to.global.u64 	%rd2, %rd25;
	mov.u32 	%r2, %ctaid.x;
	shl.b32 	%r88, %r1, 12;
	cvt.s64.s32 	%rd3, %r88;
	shl.b32 	%r89, %r2, 12;
	cvt.u64.u32 	%rd4, %r89;
	sub.s64 	%rd5, %rd1, %rd4;
	setp.gt.u64 	%p1, %rd5, 4095;
	@%p1 bra 	$L__BB8_25;
	cvt.u32.u64 	%r287, %rd4;
	cvt.u32.u64 	%r3, %rd1;
	sub.s32 	%r4, %r3, %r287;
	mov.u32 	%r5, %tid.x;
	setp.ge.s32 	%p23, %r5, %r4;
	mov.b32 	%r482, 0;
	mov.u32 	%r471, %r5;
	@%p23 bra 	$L__BB8_3;
	add.s32 	%r289, %r287, %r5;
	mul.wide.u32 	%rd51, %r289, 4;
	add.s64 	%rd52, %rd2, %rd51;
	ld.global.u32 	%r482, [%rd52];
	add.s32 	%r471, %r5, 256;
$L__BB8_3:
	setp.ge.s32 	%p24, %r471, %r4;
	@%p24 bra 	$L__BB8_16;
	not.b32 	%r292, %r471;
	add.s32 	%r293, %r292, %r3;
	sub.s32 	%r294, %r293, %r287;
	shr.u32 	%r295, %r294, 8;
	add.s32 	%r10, %r295, 1;
	and.b32  	%r11, %r10, 15;
	setp.lt.u32 	%p25, %r294, 3840;
	@%p25 bra 	$L__BB8_7;
	and.b32  	%r296, %r10, 33554416;
	neg.s32 	%r467, %r296;
	mul.wide.u32 	%rd53, %r2, 16384;
	mul.wide.u32 	%rd54, %r471, 4;
	or.b64  	%rd55, %rd53, %rd54;
	add.s64 	%rd56, %rd55, %rd2;
	add.s64 	%rd72, %rd56, 8192;
$L__BB8_6:
	.pragma "nounroll";
	ld.global.u32 	%r297, [%rd72+-8192];
	add.s32 	%r298, %r297, %r482;
	ld.global.u32 	%r299, [%rd72+-7168];
	add.s32 	%r300, %r299, %r298;
	ld.global.u32 	%r301, [%rd72+-6144];
	add.s32 	%r302, %r301, %r300;
	ld.global.u32 	%r303, [%rd72+-5120];
	add.s32 	%r304, %r303, %r302;
	ld.global.u32 	%r305, [%rd72+-4096];
	add.s32 	%r306, %r305, %r304;
	ld.global.u32 	%r307, [%rd72+-3072];
	add.s32 	%r308, %r307, %r306;
	ld.global.u32 	%r309, [%rd72+-2048];
	add.s32 	%r310, %r309, %r308;
	ld.global.u32 	%r311, [%rd72+-1024];
	add.s32 	%r312, %r311, %r310;
	ld.global.u32 	%r313, [%rd72];
	add.s32 	%r314, %r313, %r312;
	ld.global.u32 	%r315, [%rd72+1024];
	add.s32 	%r316, %r315, %r314;
	ld.global.u32 	%r317, [%rd72+2048];
	add.s32 	%r318, %r317, %r316;
	ld.global.u32 	%r319, [%rd72+3072];
	add.s32 	%r320, %r319, %r318;
	ld.global.u32 	%r321, [%rd72+4096];
	add.s32 	%r322, %r321, %r320;
	ld.global.u32 	%r323, [%rd72+5120];
	add.s32 	%r324, %r323, %r322;
	ld.global.u32 	%r325, [%rd72+6144];
	add.s32 	%r326, %r325, %r324;
	ld.global.u32 	%r327, [%rd72+7168];
	add.s32 	%r482, %r327, %r326;
	add.s32 	%r471, %r471, 4096;
	add.s32 	%r467, %r467, 16;
	add.s64 	%rd72, %rd72, 16384;
	setp.ne.s32 	%p26, %r467, 0;
	@%p26 bra 	$L__BB8_6;
$L__BB8_7:
	setp.eq.s32 	%p27, %r11, 0;
	@%p27 bra 	$L__BB8_16;
	and.b32  	%r22, %r10, 7;
	setp.lt.u32 	%p28, %r11, 8;
	@%p28 bra 	$L__BB8_10;
	cvt.s64.s32 	%rd57, %r471;
	add.s64 	%rd58, %rd57, %rd4;
	shl.b64 	%rd59, %rd58, 2;
	add.s64 	%rd60, %rd2, %rd59;
	ld.global.u32 	%r329, [%rd60];
	add.s32 	%r330, %r329, %r482;
	ld.global.u32 	%r331, [%rd60+1024];
	add.s32 	%r332, %r331, %r330;
	ld.global.u32 	%r333, [%rd60+2048];
	add.s32 	%r334, %r333, %r332;
	ld.global.u32 	%r335, [%rd60+3072];
	add.s32 	%r336, %r335, %r334;
	ld.global.u32 	%r337, [%rd60+4096];
	add.s32 	%r338, %r337, %r336;
	ld.global.u32 	%r339, [%rd60+5120];
	add.s32 	%r340, %r339, %r338;
	ld.global.u32 	%r341, [%rd60+6144];
	add.s32 	%r342, %r341, %r340;
	ld.global.u32 	%r343, [%rd60+7168];
	add.s32 	%r482, %r343, %r342;
	add.s32 	%r471, %r471, 2048;
$L__BB8_10:
	setp.eq.s32 	%p29, %r22, 0;
	@%p29 bra 	$L__BB8_16;
	and.b32  	%r28, %r10, 3;
	setp.lt.u32 	%p30, %r22, 4;
	@%p30 bra 	$L__BB8_13;
	cvt.s64.s32 	%rd61, %r471;
	add.s64 	%rd62, %rd61, %rd4;
	shl.b64 	%rd63, %rd62, 2;
	add.s64 	%rd64, %rd2, %rd63;
	ld.global.u32 	%r345, [%rd64];
	add.s32 	%r346, %r345, %r482;
	ld.global.u32 	%r347, [%rd64+1024];
	add.s32 	%r348, %r347, %r346;
	ld.global.u32 	%r349, [%rd64+2048];
	add.s32 	%r350, %r349, %r348;
	ld.global.u32 	%r351, [%rd64+3072];
	add.s32 	%r482, %r351, %r350;
	add.s32 	%r471, %r471, 1024;
$L__BB8_13:
	setp.eq.s32 	%p31, %r28, 0;
	@%p31 bra 	$L__BB8_16;
	mul.wide.u32 	%rd65, %r2, 16384;
	add.s64 	%rd9, %rd2, %rd65;
	neg.s32 	%r479, %r28;
$L__BB8_15:
	.pragma "nounroll";
	mul.wide.s32 	%rd66, %r471, 4;
	add.s64 	%rd67, %rd9, %rd66;
	ld.global.u32 	%r352, [%rd67];
	add.s32 	%r482, %r352, %r482;
	add.s32 	%r471, %r471, 256;
	add.s32 	%r479, %r479, 1;
	setp.ne.s32 	%p32, %r479, 0;
	@%p32 bra 	$L__BB8_15;
$L__BB8_16:
	setp.lt.s32 	%p33, %r4, 256;
	@%p33 bra 	$L__BB8_21;
	// begin inline asm
	mov.u32 %r416, %laneid;
	// end inline asm
	mov.b32 	%r419, 1;
	mov.b32 	%r440, 31;
	mov.b32 	%r441, -1;
	// begin inline asm
	shfl.sync.down.b32 %r417, %r482, %r419, %r440, %r441;
	// end inline asm
	setp.gt.s32 	%p49, %r416, 30;
	selp.b32 	%r442, 0, %r417, %p49;
	add.s32 	%r423, %r442, %r482;
	mov.b32 	%r424, 2;
	// begin inline asm
	shfl.sync.down.b32 %r422, %r423, %r424, %r440, %r441;
	// end inline asm
	setp.gt.s32 	%p50, %r416, 29;
	selp.b32 	%r443, 0, %r422, %p50;
	add.s32 	%r428, %r423, %r443;
	mov.b32 	%r429, 4;
	// begin inline asm
	shfl.sync.down.b32 %r427, %r428, %r429, %r440, %r441;
	// end inline asm
	setp.gt.s32 	%p51, %r416, 27;
	selp.b32 	%r444, 0, %r427, %p51;
	add.s32 	%r433, %r428, %r444;
	mov.b32 	%r434, 8;
	// begin inline asm
	shfl.sync.down.b32 %r432, %r433, %r434, %r440, %r441;
	// end inline asm
	setp.gt.s32 	%p52, %r416, 23;
	selp.b32 	%r445, 0, %r432, %p52;
	add.s32 	%r438, %r433, %r445;
	mov.b32 	%r439, 16;
	// begin inline asm
	shfl.sync.down.b32 %r437, %r438, %r439, %r440, %r441;
	// end inline asm
	setp.gt.s32 	%p53, %r416, 15;
	selp.b32 	%r446, 0, %r437, %p53;
	add.s32 	%r501, %r438, %r446;
	setp.ne.s32 	%p54, %r416, 0;
	@%p54 bra 	$L__BB8_19;
	shr.u32 	%r447, %r5, 3;
	and.b32  	%r448, %r447, 124;
	mov.u32 	%r449, _ZZN3cub18CUB_300001_SM_10006detail6reduce18DeviceReduceKernelINS2_10policy_hubIiyN4cuda3std3__44plusIiEEE10Policy1000EN6thrust24THRUST_300001_SM_1000_NS6detail15normal_iteratorINSD_10device_ptrIiEEEEyS9_iNS7_10__identityEEEvT0_PT3_T1_NS0_13GridEvenShareISN_EET2_T4_E12temp_storage;
	add.s32 	%r450, %r449, %r448;
	st.shared.u32 	[%r450+8], %r501;
$L__BB8_19:
	bar.sync 	0;
	setp.ne.s32 	%p55, %r5, 0;
	@%p55 bra 	$L__BB8_46;
	ld.shared.u32 	%r451, [_ZZN3cub18CUB_300001_SM_10006detail6reduce18DeviceReduceKernelINS2_10policy_hubIiyN4cuda3std3__44plusIiEEE10Policy1000EN6thrust24THRUST_300001_SM_1000_NS6detail15normal_iteratorINSD_10device_ptrIiEEEEyS9_iNS7_10__identityEEEvT0_PT3_T1_NS0_13GridEvenShareISN_EET2_T4_E12temp_storage+12];
	add.s32 	%r452, %r451, %r501;
	ld.shared.u32 	%r453, [_ZZN3cub18CUB_300001_SM_10006detail6reduce18DeviceReduceKernelINS2_10policy_hubIiyN4cuda3std3__44plusIiEEE10Policy1000EN6thrust24THRUST_300001_SM_1000_NS6detail15normal_iteratorINSD_10device_ptrIiEEEEyS9_iNS7_10__identityEEEvT0_PT3_T1_NS0_13GridEvenShareISN_EET2_T4_E12temp_storage+16];
	add.s32 	%r454, %r452, %r453;
	ld.shared.u32 	%r455, [_ZZN3cub18CUB_300001_SM_10006detail6reduce18DeviceReduceKernelINS2_10policy_hubIiyN4cuda3std3__44plusIiEEE10Policy1000EN6thrust24THRUST_300001_SM_1000_NS6detail15normal_iteratorINSD_10device_ptrIiEEEEyS9_iNS7_10__identityEEEvT0_PT3_T1_NS0_13GridEvenShareISN_EET2_T4_E12temp_storage+20];
	add.s32 	%r456, %r454, %r455;
	ld.shared.u32 	%r457, [_ZZN3cub18CUB_300001_SM_10006detail6reduce18DeviceReduceKernelINS2_10policy_hubIiyN4cuda3std3__44plusIiEEE10Policy1000EN6thrust24THRUST_300001_SM_1000_NS6detail15normal_iteratorINSD_10device_ptrIiEEEEyS9_iNS7_10__identityEEEvT0_PT3_T1_NS0_13GridEvenShareISN_EET2_T4_E12temp_storage+24];
	add.s32 	%r458, %r456, %r457;
	ld.shared.u32 	%r459, [_ZZN3cub18CUB_300001_SM_10006detail6reduce18DeviceReduceKernelINS2_10policy_hubIiyN4cuda3std3__44plusIiEEE10Policy1000EN6thrust24THRUST_300001_SM_1000_NS6detail15normal_iteratorINSD_10device_ptrIiEEEEyS9_iNS7_10__identityEEEvT0_PT3_T1_NS0_13GridEvenShareISN_EET2_T4_E12temp_storage+28];
	add.s32 	%r460, %r458, %r459;
	ld.shared.u32 	%r461, [_ZZN3cub18CUB_300001_SM_10006detail6reduce18DeviceReduceKernelINS2_10policy_hubIiyN4cuda3std3__44plusIiEEE10Policy1000EN6thrust24THRUST_300001_SM_1000_NS6detail15normal_iteratorINSD_10device_ptrIiEEEEyS9_iNS7_10__identityEEEvT0_PT3_T1_NS0_13GridEvenShareISN_EET2_T4_E12temp_storage+32];
	add.s32 	%r462, %r460, %r461;
	ld.shared.u32 	%r463, [_ZZN3cub18CUB_300001_SM_10006detail6reduce18DeviceReduceKernelINS2_10policy_hubIiyN4cuda3std3__44plusIiEEE10Policy1000EN6thrust24THRUST_300001_SM_1000_NS6detail15normal_iteratorINSD_10device_ptrIiEEEEyS9_iNS7_10__identityEEEvT0_PT3_T1_NS0_13GridEvenShareISN_EET2_T4_E12temp_storage+36];
	add.s32 	%r501, %r462, %r463;
	bra.uni 	$L__BB8_46;
$L__BB8_21:
	// begin inline asm
	mov.u32 %r353, %laneid;
	// end inline asm
	and.b32  	%r379, %r5, 992;
	add.s32 	%r380, %r379, 32;
	setp.gt.s32 	%p34, %r380, %r4;
	not.b32 	%r381, %r379;
	add.s32 	%r382, %r4, %r381;
	selp.b32 	%r377, %r382, 31, %p34;
	mov.b32 	%r356, 1;
	mov.b32 	%r378, -1;
	// begin inline asm
	shfl.sync.down.b32 %r354, %r482, %r356, %r377, %r378;
	// end inline asm
	setp.lt.s32 	%p35, %r353, %r377;
	selp.b32 	%r383, %r354, 0, %p35;
	add.s32 	%r360, %r383, %r482;
	mov.b32 	%r361, 2;
	// begin inline asm
	shfl.sync.down.b32 %r359, %r360, %r361, %r377, %r378;
	// end inline asm
	add.s32 	%r384, %r353, 2;
	setp.gt.s32 	%p36, %r384, %r377;
	selp.b32 	%r385, 0, %r359, %p36;
	add.s32 	%r365, %r360, %r385;
	mov.b32 	%r366, 4;
	// begin inline asm
	shfl.sync.down.b32 %r364, %r365, %r366, %r377, %r378;
	// end inline asm
	add.s32 	%r386, %r353, 4;
	setp.gt.s32 	%p37, %r386, %r377;
	selp.b32 	%r387, 0, %r364, %p37;
	add.s32 	%r370, %r365, %r387;
	mov.b32 	%r371, 8;
	// begin inline asm
	shfl.sync.down.b32 %r369, %r370, %r371, %r377, %r378;
	// end inline asm
	add.s32 	%r388, %r353, 8;
	setp.gt.s32 	%p38, %r388, %r377;
	selp.b32 	%r389, 0, %r369, %p38;
	add.s32 	%r375, %r370, %r389;
	mov.b32 	%r376, 16;
	// begin inline asm
	shfl.sync.down.b32 %r374, %r375, %r376, %r377, %r378;
	// end inline asm
	add.s32 	%r390, %r353, 16;
	setp.gt.s32 	%p39, %r390, %r377;
	selp.b32 	%r391, 0, %r374, %p39;
	add.s32 	%r501, %r375, %r391;
	setp.ne.s32 	%p40, %r353, 0;
	@%p40 bra 	$L__BB8_23;
	shr.u32 	%r392, %r5, 3;
	and.b32  	%r393, %r392, 124;
	mov.u32 	%r394, _ZZN3cub18CUB_300001_SM_10006detail6reduce18DeviceReduceKernelINS2_10policy_hubIiyN4cuda3std3__44plusIiEEE10Policy1000EN6thrust24THRUST_300001_SM_1000_NS6detail15normal_iteratorINSD_10device_ptrIiEEEEyS9_iNS7_10__identityEEEvT0_PT3_T1_NS0_13GridEvenShareISN_EET2_T4_E12temp_storage;
	add.s32 	%r395, %r394, %r393;
	st.shared.u32 	[%r395+8], %r501;
$L__BB8_23:
	bar.sync 	0;
	setp.ne.s32 	%p41, %r5, 0;
	@%p41 bra 	$L__BB8_46;
	setp.gt.s32 	%p42, %r4, 32;
	ld.shared.u32 	%r396, [_ZZN3cub18CUB_300001_SM_10006detail6reduce18DeviceReduceKernelINS2_10policy_hubIiyN4cuda3std3__44plusIiEEE10Policy1000EN6thrust24THRUST_300001_SM_1000_NS6detail15normal_iteratorINSD_10device_ptrIiEEEEyS9_iNS7_10__identityEEEvT0_PT3_T1_NS0_13GridEvenShareISN_EET2_T4_E12temp_storage+12];
	selp.b32 	%r397, %r396, 0, %p42;
	add.s32 	%r398, %r397, %r501;
	setp.gt.s32 	%p43, %r4, 64;
	ld.shared.u32 	%r399, [_ZZN3cub18CUB_300001_SM_10006detail6reduce18DeviceReduceKernelINS2_10policy_hubIiyN4cuda3std3__44plusIiEEE10Policy1000EN6thrust24THRUST_300001_SM_1000_NS6detail15normal_iteratorINSD_10device_ptrIiEEEEyS9_iNS7_10__identityEEEvT0_PT3_T1_NS0_13GridEvenShareISN_EET2_T4_E12temp_storage+16];
	selp.b32 	%r400, %r399, 0, %p43;
	add.s32 	%r401, %r398, %r400;
	setp.gt.s32 	%p44, %r4, 96;
	ld.shared.u32 	%r402, [_ZZN3cub18CUB_300001_SM_10006detail6reduce18DeviceReduceKernelINS2_10policy_hubIiyN4cuda3std3__44plusIiEEE10Policy1000EN6thrust24THRUST_300001_SM_1000_NS6detail15normal_iteratorINSD_10device_ptrIiEEEEyS9_iNS7_10__identityEEEvT0_PT3_T1_NS0_13GridEvenShareISN_EET2_T4_E12temp_storage+20];
	selp.b32 	%r403, %r402, 0, %p44;
	add.s32 	%r404, %r401, %r403;
	setp.gt.s32 	%p45, %r4, 128;
	ld.shared.u32 	%r405, [_ZZN3cub18CUB_300001_SM_10006detail6reduce18DeviceReduceKernelINS2_10policy_hubIiyN4cuda3std3__44plusIiEEE10Policy1000EN6thrust24THRUST_300001_SM_1000_NS6detail15normal_iteratorINSD_10device_ptrIiEEEEyS9_iNS7_10__identityEEEvT0_PT3_T1_NS0_13GridEvenShareISN_EET2_T4_E12temp_storage+24];
	selp.b32 	%r406, %r405, 0, %p45;
	add.s32 	%r407, %r404, %r406;
	setp.gt.s32 	%p46, %r4, 160;
	ld.shared.u32 	%r408, [_ZZN3cub18CUB_300001_SM_10006detail6reduce18DeviceReduceKernelINS2_10policy_hubIiyN4cuda3std3__44plusIiEEE10Policy1000EN6thrust24THRUST_300001_SM_1000_NS6detail15normal_iteratorINSD_10device_ptrIiEEEEyS9_iNS7_10__identityEEEvT0_PT3_T1_NS0_13GridEvenShareISN_EET2_T4_E12temp_storage+28];
	selp.b32 	%r409, %r408, 0, %p46;
	add.s32 	%r410, %r407, %r409;
	setp.gt.s32 	%p47, %r4, 192;
	ld.shared.u32 	%r411, [_ZZN3cub18CUB_300001_SM_10006detail6reduce18DeviceReduceKernelINS2_10policy_hubIiyN4cuda3std3__44plusIiEEE10Policy1000EN6thrust24THRUST_300001_SM_1000_NS6detail15normal_iteratorINSD_10device_ptrIiEEEEyS9_iNS7_10__identityEEEvT0_PT3_T1_NS0_13GridEvenShareISN_EET2_T4_E12temp_storage+32];
	selp.b32 	%r412, %r411, 0, %p47;
	add.s32 	%r413, %r410, %r412;
	setp.gt.s32 	%p48, %r4, 224;
	ld.shared.u32 	%r414, [_ZZN3cub18CUB_300001_SM_10006detail6reduce18DeviceReduceKernelINS2_10policy_hubIiyN4cuda3std3__44plusIiEEE10Policy1000EN6thrust24THRUST_300001_SM_1000_NS6detail15normal_iteratorINSD_10device_ptrIiEEEEyS9_iNS7_10__identityEEEvT0_PT3_T1_NS0_13GridEvenShareISN_EET2_T4_E12temp_storage+36];
	selp.b32 	%r415, %r414, 0, %p48;
	add.s32 	%r501, %r413, %r415;
	bra.uni 	$L__BB8_46;
$L__BB8_25:
	cvt.u32.u64 	%r90, %rd4;
	mov.u32 	%r46, %tid.x;
	add.s32 	%r91, %r46, %r90;
	mul.wide.u32 	%rd26, %r91, 4;
	add.s64 	%rd27, %rd2, %rd26;
	ld.global.u32 	%r92, [%rd27];
	ld.global.u32 	%r93, [%rd27+1024];
	ld.global.u32 	%r94, [%rd27+2048];
	ld.global.u32 	%r95, [%rd27+3072];
	ld.global.u32 	%r96, [%rd27+4096];
	ld.global.u32 	%r97, [%rd27+5120];
	ld.global.u32 	%r98, [%rd27+6144];
	ld.global.u32 	%r99, [%rd27+7168];
	ld.global.u32 	%r100, [%rd27+8192];
	ld.global.u32 	%r101, [%rd27+9216];
	ld.global.u32 	%r102, [%rd27+10240];
	ld.global.u32 	%r103, [%rd27+11264];
	ld.global.u32 	%r104, [%rd27+12288];
	ld.global.u32 	%r105, [%rd27+13312];
	ld.global.u32 	%r106, [%rd27+14336];
	ld.global.u32 	%r107, [%rd27+15360];
	add.s32 	%r108, %r93, %r92;
	add.s32 	%r109, %r94, %r108;
	add.s32 	%r110, %r95, %r109;
	add.s32 	%r111, %r96, %r110;
	add.s32 	%r112, %r97, %r111;
	add.s32 	%r113, %r98, %r112;
	add.s32 	%r114, %r99, %r113;
	add.s32 	%r115, %r100, %r114;
	add.s32 	%r116, %r101, %r115;
	add.s32 	%r117, %r102, %r116;
	add.s32 	%r118, %r103, %r117;
	add.s32 	%r119, %r104, %r118;
	add.s32 	%r120, %r105, %r119;
	add.s32 	%r121, %r106, %r120;
	add.s32 	%r500, %r107, %r121;
	setp.lt.u64 	%p2, %rd5, %rd3;
	@%p2 bra 	$L__BB8_42;
	cvt.u32.u64 	%r123, %rd3;
	cvt.u64.u32 	%rd28, %r46;
	add.s64 	%rd74, %rd4, %rd3;
	cvt.u32.u64 	%r48, %rd1;
	not.b32 	%r125, %r46;
	add.s32 	%r126, %r125, %r48;
	sub.s32 	%r127, %r126, %r123;
	sub.s32 	%r483, %r127, %r90;
	add.s64 	%rd29, %rd74, %rd28;
	shl.b64 	%rd30, %rd29, 2;
	add.s64 	%rd31, %rd30, %rd2;
	add.s64 	%rd73, %rd31, 8192;
	mov.b32 	%r484, 0;
	shl.b32 	%r128, %r1, 12;
	mov.u64 	%rd75, %rd4;
$L__BB8_27:
	cvt.s64.s32 	%rd15, %r128;
	add.s64 	%rd75, %rd75, %rd15;
	add.s64 	%rd32, %rd1, -4096;
	setp.gt.u64 	%p3, %rd75, %rd32;
	@%p3 bra 	$L__BB8_29;
	shl.b32 	%r129, %r1, 12;
	cvt.s64.s32 	%rd33, %r129;
	cvt.u64.u32 	%rd34, %r46;
	add.s64 	%rd35, %rd75, %rd34;
	shl.b64 	%rd36, %rd35, 2;
	add.s64 	%rd37, %rd2, %rd36;
	ld.global.u32 	%r130, [%rd37];
	ld.global.u32 	%r131, [%rd37+1024];
	ld.global.u32 	%r132, [%rd37+2048];
	ld.global.u32 	%r133, [%rd37+3072];
	ld.global.u32 	%r134, [%rd37+4096];
	ld.global.u32 	%r135, [%rd37+5120];
	ld.global.u32 	%r136, [%rd37+6144];
	ld.global.u32 	%r137, [%rd37+7168];
	ld.global.u32 	%r138, [%rd37+8192];
	ld.global.u32 	%r139, [%rd37+9216];
	ld.global.u32 	%r140, [%rd37+10240];
	ld.global.u32 	%r141, [%rd37+11264];
	ld.global.u32 	%r142, [%rd37+12288];
	ld.global.u32 	%r143, [%rd37+13312];
	ld.global.u32 	%r144, [%rd37+14336];
	ld.global.u32 	%r145, [%rd37+15360];
	add.s32 	%r146, %r130, %r500;
	add.s32 	%r147, %r131, %r146;
	add.s32 	%r148, %r132, %r147;
	add.s32 	%r149, %r133, %r148;
	add.s32 	%r150, %r134, %r149;
	add.s32 	%r151, %r135, %r150;
	add.s32 	%r152, %r136, %r151;
	add.s32 	%r153, %r137, %r152;
	add.s32 	%r154, %r138, %r153;
	add.s32 	%r155, %r139, %r154;
	add.s32 	%r156, %r140, %r155;
	add.s32 	%r157, %r141, %r156;
	add.s32 	%r158, %r142, %r157;
	add.s32 	%r159, %r143, %r158;
	add.s32 	%r160, %r144, %r159;
	add.s32 	%r500, %r145, %r160;
	sub.s64 	%rd38, %rd1, %rd75;
	setp.lt.u64 	%p4, %rd38, %rd33;
	add.s32 	%r484, %r484, 1;
	add.s64 	%rd74, %rd74, %rd33;
	sub.s32 	%r483, %r483, %r129;
	mul.wide.s32 	%rd39, %r129, 4;
	add.s64 	%rd73, %rd73, %rd39;
	@%p4 bra 	$L__BB8_42;
	bra.uni 	$L__BB8_27;
$L__BB8_29:
	setp.le.u64 	%p5, %rd1, %rd75;
	cvt.u32.u64 	%r161, %rd75;
	cvt.u32.u64 	%r162, %rd1;
	sub.s32 	%r163, %r162, %r161;
	setp.ge.s32 	%p6, %r46, %r163;
	or.pred  	%p7, %p5, %p6;
	@%p7 bra 	$L__BB8_42;
	cvt.u32.u64 	%r166, %rd15;
	cvt.u32.u64 	%r167, %rd4;
	not.b32 	%r168, %r46;
	add.s32 	%r169, %r168, %r48;
	add.s32 	%r170, %r166, %r167;
	sub.s32 	%r171, %r169, %r170;
	mul.lo.s32 	%r172, %r1, %r484;
	shl.b32 	%r173, %r172, 12;
	sub.s32 	%r174, %r171, %r173;
	shr.u32 	%r175, %r174, 8;
	add.s32 	%r56, %r175, 1;
	and.b32  	%r57, %r56, 15;
	setp.lt.u32 	%p8, %r174, 3840;
	mov.u32 	%r490, %r46;
	@%p8 bra 	$L__BB8_33;
	shr.u32 	%r176, %r483, 8;
	add.s32 	%r177, %r176, 1;
	and.b32  	%r178, %r177, 33554416;
	neg.s32 	%r486, %r178;
	mov.u32 	%r490, %r46;
$L__BB8_32:
	.pragma "nounroll";
	ld.global.u32 	%r179, [%rd73+-8192];
	add.s32 	%r180, %r179, %r500;
	ld.global.u32 	%r181, [%rd73+-7168];
	add.s32 	%r182, %r181, %r180;
	ld.global.u32 	%r183, [%rd73+-6144];
	add.s32 	%r184, %r183, %r182;
	ld.global.u32 	%r185, [%rd73+-5120];
	add.s32 	%r186, %r185, %r184;
	ld.global.u32 	%r187, [%rd73+-4096];
	add.s32 	%r188, %r187, %r186;
	ld.global.u32 	%r189, [%rd73+-3072];
	add.s32 	%r190, %r189, %r188;
	ld.global.u32 	%r191, [%rd73+-2048];
	add.s32 	%r192, %r191, %r190;
	ld.global.u32 	%r193, [%rd73+-1024];
	add.s32 	%r194, %r193, %r192;
	ld.global.u32 	%r195, [%rd73];
	add.s32 	%r196, %r195, %r194;
	ld.global.u32 	%r197, [%rd73+1024];
	add.s32 	%r198, %r197, %r196;
	ld.global.u32 	%r199, [%rd73+2048];
	add.s32 	%r200, %r199, %r198;
	ld.global.u32 	%r201, [%rd73+3072];
	add.s32 	%r202, %r201, %r200;
	ld.global.u32 	%r203, [%rd73+4096];
	add.s32 	%r204, %r203, %r202;
	ld.global.u32 	%r205, [%rd73+5120];
	add.s32 	%r206, %r205, %r204;
	ld.global.u32 	%r207, [%rd73+6144];
	add.s32 	%r208, %r207, %r206;
	ld.global.u32 	%r209, [%rd73+7168];
	add.s32 	%r500, %r209, %r208;
	add.s32 	%r490, %r490, 4096;
	add.s32 	%r486, %r486, 16;
	add.s64 	%rd73, %rd73, 16384;
	setp.ne.s32 	%p9, %r486, 0;
	@%p9 bra 	$L__BB8_32;
$L__BB8_33:
	setp.eq.s32 	%p10, %r57, 0;
	@%p10 bra 	$L__BB8_42;
	and.b32  	%r68, %r56, 7;
	setp.lt.u32 	%p11, %r57, 8;
	@%p11 bra 	$L__BB8_36;
	cvt.u64.u32 	%rd40, %r490;
	add.s64 	%rd41, %rd75, %rd40;
	shl.b64 	%rd42, %rd41, 2;
	add.s64 	%rd43, %rd2, %rd42;
	ld.global.u32 	%r211, [%rd43];
	add.s32 	%r212, %r211, %r500;
	ld.global.u32 	%r213, [%rd43+1024];
	add.s32 	%r214, %r213, %r212;
	ld.global.u32 	%r215, [%rd43+2048];
	add.s32 	%r216, %r215, %r214;
	ld.global.u32 	%r217, [%rd43+3072];
	add.s32 	%r218, %r217, %r216;
	ld.global.u32 	%r219, [%rd43+4096];
	add.s32 	%r220, %r219, %r218;
	ld.global.u32 	%r221, [%rd43+5120];
	add.s32 	%r222, %r221, %r220;
	ld.global.u32 	%r223, [%rd43+6144];
	add.s32 	%r224, %r223, %r222;
	ld.global.u32 	%r225, [%rd43+7168];
	add.s32 	%r500, %r225, %r224;
	add.s32 	%r490, %r490, 2048;
$L__BB8_36:
	setp.eq.s32 	%p12, %r68, 0;
	@%p12 bra 	$L__BB8_42;
	setp.lt.u32 	%p13, %r68, 4;
	@%p13 bra 	$L__BB8_39;
	cvt.u64.u32 	%rd44, %r490;
	add.s64 	%rd45, %rd75, %rd44;
	shl.b64 	%rd46, %rd45, 2;
	add.s64 	%rd47, %rd2, %rd46;
	ld.global.u32 	%r227, [%rd47];
	add.s32 	%r228, %r227, %r500;
	ld.global.u32 	%r229, [%rd47+1024];
	add.s32 	%r230, %r229, %r228;
	ld.global.u32 	%r231, [%rd47+2048];
	add.s32 	%r232, %r231, %r230;
	ld.global.u32 	%r233, [%rd47+3072];
	add.s32 	%r500, %r233, %r232;
	add.s32 	%r490, %r490, 1024;
$L__BB8_39:
	and.b32  	%r234, %r56, 3;
	setp.eq.s32 	%p14, %r234, 0;
	@%p14 bra 	$L__BB8_42;
	cvt.u64.u32 	%rd48, %r490;
	add.s64 	%rd49, %rd48, %rd74;
	shl.b64 	%rd50, %rd49, 2;
	add.s64 	%rd77, %rd2, %rd50;
	cvt.u16.u32 	%rs1, %r483;
	shr.u16 	%rs2, %rs1, 8;
	add.s16 	%rs3, %rs2, 1;
	cvt.u32.u16 	%r235, %rs3;
	and.b32  	%r236, %r235, 3;
	neg.s32 	%r498, %r236;
$L__BB8_41:
	.pragma "nounroll";
	ld.global.u32 	%r237, [%rd77];
	add.s32 	%r500, %r237, %r500;
	add.s64 	%rd77, %rd77, 1024;
	add.s32 	%r498, %r498, 1;
	setp.ne.s32 	%p15, %r498, 0;
	@%p15 bra 	$L__BB8_41;
$L__BB8_42:
	// begin inline asm
	mov.u32 %r238, %laneid;
	// end inline asm
	mov.b32 	%r241, 1;
	mov.b32 	%r262, 31;
	mov.b32 	%r263, -1;
	// begin inline asm
	shfl.sync.down.b32 %r239, %r500, %r241, %r262, %r263;
	// end inline asm
	setp.gt.s32 	%p16, %r238, 30;
	selp.b32 	%r264, 0, %r239, %p16;
	add.s32 	%r245, %r264, %r500;
	mov.b32 	%r246, 2;
	// begin inline asm
	shfl.sync.down.b32 %r244, %r245, %r246, %r262, %r263;
	// end inline asm
	setp.gt.s32 	%p17, %r238, 29;
	selp.b32 	%r265, 0, %r244, %p17;
	add.s32 	%r250, %r245, %r265;
	mov.b32 	%r251, 4;
	// begin inline asm
	shfl.sync.down.b32 %r249, %r250, %r251, %r262, %r263;
	// end inline asm
	setp.gt.s32 	%p18, %r238, 27;
	selp.b32 	%r266, 0, %r249, %p18;
	add.s32 	%r255, %r250, %r266;
	mov.b32 	%r256, 8;
	// begin inline asm
	shfl.sync.down.b32 %r254, %r255, %r256, %r262, %r263;
	// end inline asm
	setp.gt.s32 	%p19, %r238, 23;
	selp.b32 	%r267, 0, %r254, %p19;
	add.s32 	%r260, %r255, %r267;
	mov.b32 	%r261, 16;
	// begin inline asm
	shfl.sync.down.b32 %r259, %r260, %r261, %r262, %r263;
	// end inline asm
	setp.gt.s32 	%p20, %r238, 15;
	selp.b32 	%r268, 0, %r259, %p20;
	add.s32 	%r501, %r260, %r268;
	setp.ne.s32 	%p21, %r238, 0;
	@%p21 bra 	$L__BB8_44;
	shr.u32 	%r269, %r46, 3;
	and.b32  	%r270, %r269, 124;
	mov.u32 	%r271, _ZZN3cub18CUB_300001_SM_10006detail6reduce18DeviceReduceKernelINS2_10policy_hubIiyN4cuda3std3__44plusIiEEE10Policy1000EN6thrust24THRUST_300001_SM_1000_NS6detail15normal_iteratorINSD_10device_ptrIiEEEEyS9_iNS7_10__identityEEEvT0_PT3_T1_NS0_13GridEvenShareISN_EET2_T4_E12temp_storage;
	add.s32 	%r272, %r271, %r270;
	st.shared.u32 	[%r272+8], %r501;
$L__BB8_44:
	bar.sync 	0;
	setp.ne.s32 	%p22, %r46, 0;
	@%p22 bra 	$L__BB8_46;
	ld.shared.u32 	%r273, [_ZZN3cub18CUB_300001_SM_10006detail6reduce18DeviceReduceKernelINS2_10policy_hubIiyN4cuda3std3__44plusIiEEE10Policy1000EN6thrust24THRUST_300001_SM_1000_NS6detail15normal_iteratorINSD_10device_ptrIiEEEEyS9_iNS7_10__identityEEEvT0_PT3_T1_NS0_13GridEvenShareISN_EET2_T4_E12temp_storage+12];
	add.s32 	%r274, %r273, %r501;
	ld.shared.u32 	%r275, [_ZZN3cub18CUB_300001_SM_10006detail6reduce18DeviceReduceKernelINS2_10policy_hubIiyN4cuda3std3__44plusIiEEE10Policy1000EN6thrust24THRUST_300001_SM_1000_NS6detail15normal_iteratorINSD_10device_ptrIiEEEEyS9_iNS7_10__identityEEEvT0_PT3_T1_NS0_13GridEvenShareISN_EET2_T4_E12temp_storage+16];
	add.s32 	%r276, %r274, %r275;
	ld.shared.u32 	%r277, [_ZZN3cub18CUB_300001_SM_10006detail6reduce18DeviceReduceKernelINS2_10policy_hubIiyN4cuda3std3__44plusIiEEE10Policy1000EN6thrust24THRUST_300001_SM_1000_NS6detail15normal_iteratorINSD_10device_ptrIiEEEEyS9_iNS7_10__identityEEEvT0_PT3_T1_NS0_13GridEvenShareISN_EET2_T4_E12temp_storage+20];
	add.s32 	%r278, %r276, %r277;
	ld.shared.u32 	%r279, [_ZZN3cub18CUB_300001_SM_10006detail6reduce18DeviceReduceKernelINS2_10policy_hubIiyN4cuda3std3__44plusIiEEE10Policy1000EN6thrust24THRUST_300001_SM_1000_NS6detail15normal_iteratorINSD_10device_ptrIiEEEEyS9_iNS7_10__identityEEEvT0_PT3_T1_NS0_13GridEvenShareISN_EET2_T4_E12temp_storage+24];
	add.s32 	%r280, %r278, %r279;
	ld.shared.u32 	%r281, [_ZZN3cub18CUB_300001_SM_10006detail6reduce18DeviceReduceKernelINS2_10policy_hubIiyN4cuda3std3__44plusIiEEE10Policy1000EN6thrust24THRUST_300001_SM_1000_NS6detail15normal_iteratorINSD_10device_ptrIiEEEEyS9_iNS7_10__identityEEEvT0_PT3_T1_NS0_13GridEvenShareISN_EET2_T4_E12temp_storage+28];
	add.s32 	%r282, %r280, %r281;
	ld.shared.u32 	%r283, [_ZZN3cub18CUB_300001_SM_10006detail6reduce18DeviceReduceKernelINS2_10policy_hubIiyN4cuda3std3__44plusIiEEE10Policy1000EN6thrust24THRUST_300001_SM_1000_NS6detail15normal_iteratorINSD_10device_ptrIiEEEEyS9_iNS7_10__identityEEEvT0_PT3_T1_NS0_13GridEvenShareISN_EET2_T4_E12temp_storage+32];
	add.s32 	%r284, %r282, %r283;
	ld.shared.u32 	%r285, [_ZZN3cub18CUB_300001_SM_10006detail6reduce18DeviceReduceKernelINS2_10policy_hubIiyN4cuda3std3__44plusIiEEE10Policy1000EN6thrust24THRUST_300001_SM_1000_NS6detail15normal_iteratorINSD_10device_ptrIiEEEEyS9_iNS7_10__identityEEEvT0_PT3_T1_NS0_13GridEvenShareISN_EET2_T4_E12temp_storage+36];
	add.s32 	%r501, %r284, %r285;
$L__BB8_46:
	mov.u32 	%r464, %tid.x;
	setp.ne.s32 	%p56, %r464, 0;
	@%p56 bra 	$L__BB8_48;
	ld.param.u64 	%rd71, [_ZN3cub18CUB_300001_SM_10006detail6reduce18DeviceReduceKernelINS2_10policy_hubIiyN4cuda3std3__44plusIiEEE10Policy1000EN6thrust24THRUST_300001_SM_1000_NS6detail15normal_iteratorINSD_10device_ptrIiEEEEyS9_iNS7_10__identityEEEvT0_PT3_T1_NS0_13GridEvenShareISN_EET2_T4__param_1];
	cvta.to.global.u64 	%rd68, %rd71;
	mul.wide.u32 	%rd69, %r2, 4;
	add.s64 	%rd70, %rd68, %rd69;
	st.global.u32 	[%rd70], %r501;
$L__BB8_48:
	ret;

}
	// .globl	_ZN3cub18CUB_300001_SM_10006detail6reduce28DeviceReduceSingleTileKernelINS2_10policy_hubIiyN4cuda3std3__44plusIiEEE10Policy1000EPiSC_iS9_iiNS7_10__identityEEEvT0_T1_T2_T3_T4_T6_
.visible .entry _ZN3cub18CUB_300001_SM_10006detail6reduce28DeviceReduceSingleTileKernelINS2_10policy_hubIiyN4cuda3std3__44plusIiEEE10Policy1000EPiSC_iS9_iiNS7_10__identityEEEvT0_T1_T2_T3_T4_T6_(
	.param .u64 .ptr .align 1 _ZN3cub18CUB_300001_SM_10006detail6reduce28DeviceReduceSingleTileKernelINS2_10policy_hubIiyN4cuda3std3__44plusIiEEE10Policy1000EPiSC_iS9_iiNS7_10__identityEEEvT0_T1_T2_T3_T4_T6__param_0,
	.param .u64 .ptr .align 1 _ZN3cub18CUB_300001_SM_10006detail6reduce28DeviceReduceSingleTileKernelINS2_10policy_hubIiyN4cuda3std3__44plusIiEEE10Policy1000EPiSC_iS9_iiNS7_10__identityEEEvT0_T1_T2_T3_T4_T6__param_1,
	.param .u32 _ZN3cub18CUB_300001_SM_10006detail6reduce28DeviceReduceSingleTileKernelINS2_10policy_hubIiyN4cuda3std3__44plusIiEEE10Policy1000EPiSC_iS9_iiNS7_10__identityEEEvT0_T1_T2_T3_T4_T6__param_2,
	.param .align 1 .b8 _ZN3cub18CUB_300001_SM_10006detail6reduce28DeviceReduceSingleTileKernelINS2_10policy_hubIiyN4cuda3std3__44plusIiEEE10Policy1000EPiSC_iS9_iiNS7_10__identityEEEvT0_T1_T2_T3_T4_T6__param_3[1],
	.param .u32 _ZN3cub18CUB_300001_SM_10006detail6reduce28DeviceReduceSingleTileKernelINS2_10policy_hubIiyN4cuda3std3__44plusIiEEE10Policy1000EPiSC_iS9_iiNS7_10__identityEEEvT0_T1_T2_T3_T4_T6__param_4,
	.param .align 1 .b8 _ZN3cub18CUB_300001_SM_10006detail6reduce28DeviceReduceSingleTileKernelINS2_10policy_hubIiyN4cuda3std3__44plusIiEEE10Policy1000EPiSC_iS9_iiNS7_10__identityEEEvT0_T1_T2_T3_T4_T6__param_5[1]
)
.maxntid 256
.minnctapersm 1
{
	.reg .pred 	%p<97>;
	.reg .b32 	%r<687>;
	.reg .b64 	%rd<125>;
	// demoted variable
	.shared .align 4 .b8 _ZZN3cub18CUB_300001_SM_10006detail6reduce28DeviceReduceSingleTileKernelINS2_10policy_hubIiyN4cuda3std3__44plusIiEEE10Policy1000EPiSC_iS9_iiNS7_10__identityEEEvT0_T1_T2_T3_T4_T6_E12temp_storage[44];
	ld.param.u64 	%rd16, [_ZN3cub18CUB_300001_SM_10006detail6reduce28DeviceReduceSingleTileKernelINS2_10policy_hubIiyN4cuda3std3__44plusIiEEE10Policy1000EPiSC_iS9_iiNS7_10__identityEEEvT0_T1_T2_T3_T4_T6__param_0];
	ld.param.u64 	%rd17, [_ZN3cub18CUB_300001_SM_10006detail6reduce28DeviceReduceSingleTileKernelINS2_10policy_hubIiyN4cuda3std3__44plusIiEEE10Policy1000EPiSC_iS9_iiNS7_10__identityEEEvT0_T1_T2_T3_T4_T6__param_1];
	ld.param.u32 	%r120, [_ZN3cub18CUB_300001_SM_10006detail6reduce28DeviceReduceSingleTileKernelINS2_10policy_hubIiyN4cuda3std3__44plusIiEEE10Policy1000EPiSC_iS9_iiNS7_10__identityEEEvT0_T1_T2_T3_T4_T6__param_2];
	ld.param.u32 	%r121, [_ZN3cub18CUB_300001_SM_10006detail6reduce28DeviceReduceSingleTileKernelINS2_10policy_hubIiyN4cuda3std3__44plusIiEEE10Policy1000EPiSC_iS9_iiNS7_10__identityEEEvT0_T1_T2_T3_T4_T6__param_4];
	cvta.to.global.u64 	%rd1, %rd17;
	setp.ne.s32 	%p1, %r120, 0;
	@%p1 bra 	$L__BB9_3;
	mov.u32 	%r633, %tid.x;
	setp.ne.s32 	%p96, %r633, 0;
	@%p96 bra 	$L__BB9_74;
	st.global.u32 	[%rd1], %r121;
	bra.uni 	$L__BB9_74;
$L__BB9_3:
	and.b64  	%rd18, %rd16, 15;
	setp.ne.s64 	%p2, %rd18, 0;
	@%p2 bra 	$L__BB9_38;
	setp.gt.s32 	%p49, %r120, 4095;
	@%p49 bra 	$L__BB9_22;
	mov.u32 	%r1, %tid.x;
	setp.ge.s32 	%p66, %r1, %r120;
	mov.b32 	%r644, 0;
	mov.u32 	%r639, %r1;
	@%p66 bra 	$L__BB9_7;
	mul.wide.u32 	%rd113, %r1, 4;
	add.s64 	%rd112, %rd16, %rd113;
	// begin inline asm
	ld.global.nc.u32 %r644, [%rd112];
	// end inline asm
	add.s32 	%r639, %r1, 256;
$L__BB9_7:
	setp.ge.s32 	%p67, %r639, %r120;
	@%p67 bra 	$L__BB9_13;
	not.b32 	%r507, %r639;
	add.s32 	%r6, %r120, %r507;
	and.b32  	%r508, %r6, 768;
	setp.eq.s32 	%p68, %r508, 768;
	@%p68 bra 	$L__BB9_11;
	mul.wide.u32 	%rd114, %r639, 4;
	add.s64 	%rd121, %rd16, %rd114;
	shr.u32 	%r509, %r6, 8;
	add.s32 	%r510, %r509, 1;
	and.b32  	%r511, %r510, 3;
	neg.s32 	%r636, %r511;
$L__BB9_10:
	.pragma "nounroll";
	// begin inline asm
	ld.global.nc.u32 %r512, [%rd121];
	// end inline asm
	add.s32 	%r644, %r512, %r644;
	add.s32 	%r639, %r639, 256;
	add.s64 	%rd121, %rd121, 1024;
	add.s32 	%r636, %r636, 1;
	setp.ne.s32 	%p69, %r636, 0;
	@%p69 bra 	$L__BB9_10;
$L__BB9_11:
	setp.lt.u32 	%p70, %r6, 768;
	@%p70 bra 	$L__BB9_13;
$L__BB9_12:
	mul.wide.s32 	%rd120, %r639, 4;
	add.s64 	%rd116, %rd16, %rd120;
	// begin inline asm
	ld.global.nc.u32 %r513, [%rd116];
	// end inline asm
	add.s32 	%r517, %r513, %r644;
	add.s64 	%rd117, %rd116, 1024;
	// begin inline asm
	ld.global.nc.u32 %r514, [%rd117];
	// end inline asm
	add.s32 	%r518, %r514, %r517;
	add.s64 	%rd118, %rd116, 2048;
	// begin inline asm
	ld.global.nc.u32 %r515, [%rd118];
	// end inline asm
	add.s32 	%r519, %r515, %r518;
	add.s64 	%rd119, %rd116, 3072;
	// begin inline asm
	ld.global.nc.u32 %r516, [%rd119];
	// end inline asm
	add.s32 	%r644, %r516, %r519;
	add.s32 	%r639, %r639, 1024;
	setp.lt.s32 	%p71, %r639, %r120;
	@%p71 bra 	$L__BB9_12;
$L__BB9_13:
	setp.lt.s32 	%p72, %r120, 256;
	@%p72 bra 	$L__BB9_18;
	// begin inline asm
	mov.u32 %r583, %laneid;
	// end inline asm
	mov.b32 	%r586, 1;
	mov.b32 	%r607, 31;
	mov.b32 	%r608, -1;
	// begin inline asm
	shfl.sync.down.b32 %r584, %r644, %r586, %r607, %r608;
	// end inline asm
	setp.gt.s32 	%p88, %r583, 30;
	selp.b32 	%r609, 0, %r584, %p88;
	add.s32 	%r590, %r609, %r644;
	mov.b32 	%r591, 2;
	// begin inline asm
	shfl.sync.down.b32 %r589, %r590, %r591, %r607, %r608;
	// end inline asm
	setp.gt.s32 	%p89, %r583, 29;
	selp.b32 	%r610, 0, %r589, %p89;
	add.s32 	%r595, %r590, %r610;
	mov.b32 	%r596, 4;
	// begin inline asm
	shfl.sync.down.b32 %r594, %r595, %r596, %r607, %r608;
	// end inline asm
	setp.gt.s32 	%p90, %r583, 27;
	selp.b32 	%r611, 0, %r594, %p90;
	add.s32 	%r600, %r595, %r611;
	mov.b32 	%r601, 8;
	// begin inline asm
	shfl.sync.down.b32 %r599, %r600, %r601, %r607, %r608;
	// end inline asm
	setp.gt.s32 	%p91, %r583, 23;
	selp.b32 	%r612, 0, %r599, %p91;
	add.s32 	%r605, %r600, %r612;
	mov.b32 	%r606, 16;
	// begin inline asm
	shfl.sync.down.b32 %r604, %r605, %r606, %r607, %r608;
	// end inline asm
	setp.gt.s32 	%p92, %r583, 15;
	selp.b32 	%r613, 0, %r604, %p92;
	add.s32 	%r686, %r605, %r613;
	setp.ne.s32 	%p93, %r583, 0;
	@%p93 bra 	$L__BB9_16;
	shr.u32 	%r614, %r1, 3;
	and.b32  	%r615, %r614, 124;
	mov.u32 	%r616, _ZZN3cub18CUB_300001_SM_10006detail6reduce28DeviceReduceSingleTileKernelINS2_10policy_hubIiyN4cuda3std3__44plusIiEEE10Policy1000EPiSC_iS9_iiNS7_10__identityEEEvT0_T1_T2_T3_T4_T6_E12temp_storage;
	add.s32 	%r617, %r616, %r615;
	st.shared.u32 	[%r617+8], %r686;
$L__BB9_16:
	bar.sync 	0;
	setp.ne.s32 	%p94, %r1, 0;
	@%p94 bra 	$L__BB9_72;
	ld.shared.u32 	%r618, [_ZZN3cub18CUB_300001_SM_10006detail6reduce28DeviceReduceSingleTileKernelINS2_10policy_hubIiyN4cuda3std3__44plusIiEEE10Policy1000EPiSC_iS9_iiNS7_10__identityEEEvT0_T1_T2_T3_T4_T6_E12temp_storage+12];
	add.s32 	%r619, %r618, %r686;
	ld.shared.u32 	%r620, [_ZZN3cub18CUB_300001_SM_10006detail6reduce28DeviceReduceSingleTileKernelINS2_10policy_hubIiyN4cuda3std3__44plusIiEEE10Policy1000EPiSC_iS9_iiNS7_10__identityEEEvT0_T1_T2_T3_T4_T6_E12temp_storage+16];
	add.s32 	%r621, %r619, %r620;
	ld.shared.u32 	%r622, [_ZZN3cub18CUB_300001_SM_10006detail6reduce28DeviceReduceSingleTileKernelINS2_10policy_hubIiyN4cuda3std3__44plusIiEEE10Policy1000EPiSC_iS9_iiNS7_10__identityEEEvT0_T1_T2_T3_T4_T6_E12temp_storage+20];
	add.s32 	%r623, %r621, %r622;
	ld.shared.u32 	%r624, [_ZZN3cub18CUB_300001_SM_10006detail6reduce28DeviceReduceSingleTileKernelINS2_10policy_hubIiyN4cuda3std3__44plusIiEEE10Policy1000EPiSC_iS9_iiNS7_10__identityEEEvT0_T1_T2_T3_T4_T6_E12temp_storage+24];
	add.s32 	%r625, %r623, %r624;
	ld.shared.u32 	%r626, [_ZZN3cub18CUB_300001_SM_10006detail6reduce28DeviceReduceSingleTileKernelINS2_10policy_hubIiyN4cuda3std3__44plusIiEEE10Policy1000EPiSC_iS9_iiNS7_10__identityEEEvT0_T1_T2_T3_T4_T6_E12temp_storage+28];
	add.s32 	%r627, %r625, %r626;
	ld.shared.u32 	%r628, [_ZZN3cub18CUB_300001_SM_10006detail6reduce28DeviceReduceSingleTileKernelINS2_10policy_hubIiyN4cuda3std3__44plusIiEEE10Policy1000EPiSC_iS9_iiNS7_10__identityEEEvT0_T1_T2_T3_T4_T6_E12temp_storage+32];
	add.s32 	%r629, %r627, %r628;
	ld.shared.u32 	%r630, [_ZZN3cub18CUB_300001_SM_10006detail6reduce28DeviceReduceSingleTileKernelINS2_10policy_hubIiyN4cuda3std3__44plusIiEEE10Policy1000EPiSC_iS9_iiNS7_10__identityEEEvT0_T1_T2_T3_T4_T6_E12temp_storage+36];
	add.s32 	%r686, %r629, %r630;
	bra.uni 	$L__BB9_72;
$L__BB9_18:
	// begin inline asm
	mov.u32 %r520, %laneid;
	// end inline asm
	and.b32  	%r546, %r1, 992;
	add.s32 	%r547, %r546, 32;
	setp.gt.s32 	%p73, %r547, %r120;
	not.b32 	%r548, %r546;
	add.s32 	%r549, %r120, %r548;
	selp.b32 	%r544, %r549, 31, %p73;
	mov.b32 	%r523, 1;
	mov.b32 	%r545, -1;
	// begin inline asm
	shfl.sync.down.b32 %r521, %r644, %r523, %r544, %r545;
	// end inline asm
	setp.lt.s32 	%p74, %r520, %r544;
	selp.b32 	%r550, %r521, 0, %p74;
	add.s32 	%r527, %r550, %r644;
	mov.b32 	%r528, 2;
	// begin inline asm
	shfl.sync.down.b32 %r526, %r527, %r528, %r544, %r545;
	// end inline asm
	add.s32 	%r551, %r520, 2;
	setp.gt.s32 	%p75, %r551, %r544;
	selp.b32 	%r552, 0, %r526, %p75;
	add.s32 	%r532, %r527, %r552;
	mov.b32 	%r533, 4;
	// begin inline asm
	shfl.sync.down.b32 %r531, %r532, %r533, %r544, %r545;
	// end inline asm
	add.s32 	%r553, %r520, 4;
	setp.gt.s32 	%p76, %r553, %r544;
	selp.b32 	%r554, 0, %r531, %p76;
	add.s32 	%r537, %r532, %r554;
	mov.b32 	%r538, 8;
	// begin inline asm
	shfl.sync.down.b32 %r536, %r537, %r538, %r544, %r545;
	// end inline asm
	add.s32 	%r555, %r520, 8;
	setp.gt.s32 	%p77, %r555, %r544;
	selp.b32 	%r556, 0, %r536, %p77;
	add.s32 	%r542, %r537, %r556;
	mov.b32 	%r543, 16;
	// begin inline asm
	shfl.sync.down.b32 %r541, %r542, %r543, %r544, %r545;
	// end inline asm
	add.s32 	%r557, %r520, 16;
	setp.gt.s32 	%p78, %r557, %r544;
	selp.b32 	%r558, 0, %r541, %p78;
	add.s32 	%r686, %r542, %r558;
	setp.ne.s32 	%p79, %r520, 0;
	@%p79 bra 	$L__BB9_20;
	shr.u32 	%r559, %r1, 3;
	and.b32  	%r560, %r559, 124;
	mov.u32 	%r561, _ZZN3cub18CUB_300001_SM_10006detail6reduce28DeviceReduceSingleTileKernelINS2_10policy_hubIiyN4cuda3std3__44plusIiEEE10Policy1000EPiSC_iS9_iiNS7_10__identityEEEvT0_T1_T2_T3_T4_T6_E12temp_storage;
	add.s32 	%r562, %r561, %r560;
	st.shared.u32 	[%r562+8], %r686;
$L__BB9_20:
	bar.sync 	0;
	setp.ne.s32 	%p80, %r1, 0;
	@%p80 bra 	$L__BB9_72;
	setp.gt.s32 	%p81, %r120, 32;
	ld.shared.u32 	%r563, [_ZZN3cub18CUB_300001_SM_10006detail6reduce28DeviceReduceSingleTileKernelINS2_10policy_hubIiyN4cuda3std3__44plusIiEEE10Policy1000EPiSC_iS9_iiNS7_10__identityEEEvT0_T1_T2_T3_T4_T6_E12temp_storage+12];
	selp.b32 	%r564, %r563, 0, %p81;
	add.s32 	%r565, %r564, %r686;
	setp.gt.s32 	%p82, %r120, 64;
	ld.shared.u32 	%r566, [_ZZN3cub18CUB_300001_SM_10006detail6reduce28DeviceReduceSingleTileKernelINS2_10policy_hubIiyN4cuda3std3__44plusIiEEE10Policy1000EPiSC_iS9_iiNS7_10__identityEEEvT0_T1_T2_T3_T4_T6_E12temp_storage+16];
	selp.b32 	%r567, %r566, 0, %p82;
	add.s32 	%r568, %r565, %r567;
	setp.gt.s32 	%p83, %r120, 96;
	ld.shared.u32 	%r569, [_ZZN3cub18CUB_300001_SM_10006detail6reduce28DeviceReduceSingleTileKernelINS2_10policy_hubIiyN4cuda3std3__44plusIiEEE10Policy1000EPiSC_iS9_iiNS7_10__identityEEEvT0_T1_T2_T3_T4_T6_E12temp_storage+20];
	selp.b32 	%r570, %r569, 0, %p83;
	add.s32 	%r571, %r568, %r570;
	setp.gt.s32 	%p84, %r120, 128;
	ld.shared.u32 	%r572, [_ZZN3cub18CUB_300001_SM_10006detail6reduce28DeviceReduceSingleTileKernelINS2_10policy_hubIiyN4cuda3std3__44plusIiEEE10Policy1000EPiSC_iS9_iiNS7_10__identityEEEvT0_T1_T2_T3_T4_T6_E12temp_storage+24];
	selp.b32 	%r573, %r572, 0, %p84;
	add.s32 	%r574, %r571, %r573;
	setp.gt.s32 	%p85, %r120, 160;
	ld.shared.u32 	%r575, [_ZZN3cub18CUB_300001_SM_10006detail6reduce28DeviceReduceSingleTileKernelINS2_10policy_hubIiyN4cuda3std3__44plusIiEEE10Policy1000EPiSC_iS9_iiNS7_10__identityEEEvT0_T1_T2_T3_T4_T6_E12temp_storage+28];
	selp.b32 	%r576, %r575, 0, %p85;
	add.s32 	%r577, %r574, %r576;
	setp.gt.s32 	%p86, %r120, 192;
	ld.shared.u32 	%r578, [_ZZN3cub18CUB_300001_SM_10006detail6reduce28DeviceReduceSingleTileKernelINS2_10policy_hubIiyN4cuda3std3__44plusIiEEE10Policy1000EPiSC_iS9_iiNS7_10__identityEEEvT0_T1_T2_T3_T4_T6_E12temp_storage+32];
	selp.b32 	%r579, %r578, 0, %p86;
	add.s32 	%r580, %r577, %r579;
	setp.gt.s32 	%p87, %r120, 224;
	ld.shared.u32 	%r581, [_ZZN3cub18CUB_300001_SM_10006detail6reduce28DeviceReduceSingleTileKernelINS2_10policy_hubIiyN4cuda3std3__44plusIiEEE10Policy1000EPiSC_iS9_iiNS7_10__identityEEEvT0_T1_T2_T3_T4_T6_E12temp_storage+36];
	selp.b32 	%r582, %r581, 0, %p87;
	add.s32 	%r686, %r580, %r582;
	bra.uni 	$L__BB9_72;
$L__BB9_22:
	mov.u32 	%r26, %tid.x;
	shl.b32 	%r377, %r26, 2;
	mul.wide.u32 	%rd86, %r377, 4;
	add.s64 	%rd76, %rd16, %rd86;
	// begin inline asm
	ld.global.nc.v2.u64 {%rd74, %rd75}, [%rd76];
	// end inline asm
	mov.b64 	{%r378, %r379}, %rd75;
	mov.b64 	{%r380, %r381}, %rd74;
	add.s64 	%rd79, %rd76, 4096;
	// begin inline asm
	ld.global.nc.v2.u64 {%rd77, %rd78}, [%rd79];
	// end inline asm
	mov.b64 	{%r382, %r383}, %rd78;
	mov.b64 	{%r384, %r385}, %rd77;
	add.s64 	%rd82, %rd76, 8192;
	// begin inline asm
	ld.global.nc.v2.u64 {%rd80, %rd81}, [%rd82];
	// end inline asm
	mov.b64 	{%r386, %r387}, %rd81;
	mov.b64 	{%r388, %r389}, %rd80;
	add.s64 	%rd85, %rd76, 12288;
	// begin inline asm
	ld.global.nc.v2.u64 {%rd83, %rd84}, [%rd85];
	// end inline asm
	mov.b64 	{%r390, %r391}, %rd84;
	mov.b64 	{%r392, %r393}, %rd83;
	add.s32 	%r394, %r381, %r380;
	add.s32 	%r395, %r378, %r394;
	add.s32 	%r396, %r379, %r395;
	add.s32 	%r397, %r384, %r396;
	add.s32 	%r398, %r385, %r397;
	add.s32 	%r399, %r382, %r398;
	add.s32 	%r400, %r383, %r399;
	add.s32 	%r401, %r388, %r400;
	add.s32 	%r402, %r389, %r401;
	add.s32 	%r403, %r386, %r402;
	add.s32 	%r404, %r387, %r403;
	add.s32 	%r405, %r392, %r404;
	add.s32 	%r406, %r393, %r405;
	add.s32 	%r407, %r390, %r406;
	add.s32 	%r659, %r391, %r407;
	setp.lt.u32 	%p50, %r120, 8192;
	mov.b32 	%r648, 4096;
	@%p50 bra 	$L__BB9_26;
	add.s32 	%r28, %r120, -4096;
	mov.b32 	%r648, 4096;
$L__BB9_24:
	mul.wide.s32 	%rd99, %r648, 4;
	add.s64 	%rd89, %rd76, %rd99;
	// begin inline asm
	ld.global.nc.v2.u64 {%rd87, %rd88}, [%rd89];
	// end inline asm
	mov.b64 	{%r409, %r410}, %rd88;
	mov.b64 	{%r411, %r412}, %rd87;
	add.s64 	%rd92, %rd89, 4096;
	// begin inline asm
	ld.global.nc.v2.u64 {%rd90, %rd91}, [%rd92];
	// end inline asm
	mov.b64 	{%r413, %r414}, %rd91;
	mov.b64 	{%r415, %r416}, %rd90;
	add.s64 	%rd95, %rd89, 8192;
	// begin inline asm
	ld.global.nc.v2.u64 {%rd93, %rd94}, [%rd95];
	// end inline asm
	mov.b64 	{%r417, %r418}, %rd94;
	mov.b64 	{%r419, %r420}, %rd93;
	add.s64 	%rd98, %rd89, 12288;
	// begin inline asm
	ld.global.nc.v2.u64 {%rd96, %rd97}, [%rd98];
	// end inline asm
	mov.b64 	{%r421, %r422}, %rd97;
	mov.b64 	{%r423, %r424}, %rd96;
	add.s32 	%r425, %r411, %r659;
	add.s32 	%r426, %r412, %r425;
	add.s32 	%r427, %r409, %r426;
	add.s32 	%r428, %r410, %r427;
	add.s32 	%r429, %r415, %r428;
	add.s32 	%r430, %r416, %r429;
	add.s32 	%r431, %r413, %r430;
	add.s32 	%r432, %r414, %r431;
	add.s32 	%r433, %r419, %r432;
	add.s32 	%r434, %r420, %r433;
	add.s32 	%r435, %r417, %r434;
	add.s32 	%r436, %r418, %r435;
	add.s32 	%r437, %r423, %r436;
	add.s32 	%r438, %r424, %r437;
	add.s32 	%r439, %r421, %r438;
	add.s32 	%r659, %r422, %r439;
	sub.s32 	%r440, %r120, %r648;
	setp.lt.s32 	%p51, %r440, 4096;
	@%p51 bra 	$L__BB9_34;
	add.s32 	%r648, %r648, 4096;
	setp.le.s32 	%p52, %r648, %r28;
	@%p52 bra 	$L__BB9_24;
$L__BB9_26:
	setp.le.s32 	%p53, %r120, %r648;
	@%p53 bra 	$L__BB9_34;
	sub.s32 	%r35, %r120, %r648;
	setp.ge.s32 	%p54, %r26, %r35;
	@%p54 bra 	$L__BB9_34;
	not.b32 	%r442, %r26;
	add.s32 	%r443, %r120, %r442;
	sub.s32 	%r36, %r443, %r648;
	and.b32  	%r444, %r36, 768;
	setp.eq.s32 	%p55, %r444, 768;
	mov.u32 	%r653, %r26;
	@%p55 bra 	$L__BB9_31;
	add.s32 	%r650, %r26, %r648;
	shr.u32 	%r445, %r36, 8;
	add.s32 	%r446, %r445, 1;
	and.b32  	%r447, %r446, 3;
	neg.s32 	%r649, %r447;
	mov.u32 	%r653, %r26;
$L__BB9_30:
	.pragma "nounroll";
	mul.wide.u32 	%rd101, %r650, 4;
	add.s64 	%rd100, %rd16, %rd101;
	// begin inline asm
	ld.global.nc.u32 %r448, [%rd100];
	// end inline asm
	add.s32 	%r659, %r448, %r659;
	add.s32 	%r653, %r653, 256;
	add.s32 	%r650, %r650, 256;
	add.s32 	%r649, %r649, 1;
	setp.ne.s32 	%p56, %r649, 0;
	@%p56 bra 	$L__BB9_30;
$L__BB9_31:
	setp.lt.u32 	%p57, %r36, 768;
	@%p57 bra 	$L__BB9_34;
	cvt.u64.u32 	%rd102, %r653;
	cvt.u64.u32 	%rd103, %r648;
	add.s64 	%rd104, %rd102, %rd103;
	shl.b64 	%rd105, %rd104, 2;
	add.s64 	%rd106, %rd105, %rd16;
	add.s64 	%rd122, %rd106, 2048;
	add.s32 	%r656, %r653, %r648;
$L__BB9_33:
	mul.wide.u32 	%rd111, %r656, 4;
	add.s64 	%rd107, %rd16, %rd111;
	// begin inline asm
	ld.global.nc.u32 %r449, [%rd107];
	// end inline asm
	add.s32 	%r453, %r449, %r659;
	add.s64 	%rd108, %rd122, -1024;
	// begin inline asm
	ld.global.nc.u32 %r450, [%rd108];
	// end inline asm
	add.s32 	%r454, %r450, %r453;
	// begin inline asm
	ld.global.nc.u32 %r451, [%rd122];
	// end inline asm
	add.s32 	%r455, %r451, %r454;
	add.s64 	%rd110, %rd122, 1024;
	// begin inline asm
	ld.global.nc.u32 %r452, [%rd110];
	// end inline asm
	add.s32 	%r659, %r452, %r455;
	add.s32 	%r653, %r653, 1024;
	add.s64 	%rd122, %rd122, 4096;
	add.s32 	%r656, %r656, 1024;
	setp.lt.s32 	%p58, %r653, %r35;
	@%p58 bra 	$L__BB9_33;
$L__BB9_34:
	// begin inline asm
	mov.u32 %r456, %laneid;
	// end inline asm
	mov.b32 	%r459, 1;
	mov.b32 	%r480, 31;
	mov.b32 	%r481, -1;
	// begin inline asm
	shfl.sync.down.b32 %r457, %r659, %r459, %r480, %r481;
	// end inline asm
	setp.gt.s32 	%p59, %r456, 30;
	selp.b32 	%r482, 0, %r457, %p59;
	add.s32 	%r463, %r482, %r659;
	mov.b32 	%r464, 2;
	// begin inline asm
	shfl.sync.down.b32 %r462, %r463, %r464, %r480, %r481;
	// end inline asm
	setp.gt.s32 	%p60, %r456, 29;
	selp.b32 	%r483, 0, %r462, %p60;
	add.s32 	%r468, %r463, %r483;
	mov.b32 	%r469, 4;
	// begin inline asm
	shfl.sync.down.b32 %r467, %r468, %r469, %r480, %r481;
	// end inline asm
	setp.gt.s32 	%p61, %r456, 27;
	selp.b32 	%r484, 0, %r467, %p61;
	add.s32 	%r473, %r468, %r484;
	mov.b32 	%r474, 8;
	// begin inline asm
	shfl.sync.down.b32 %r472, %r473, %r474, %r480, %r481;
	// end inline asm
	setp.gt.s32 	%p62, %r456, 23;
	selp.b32 	%r485, 0, %r472, %p62;
	add.s32 	%r478, %r473, %r485;
	mov.b32 	%r479, 16;
	// begin inline asm
	shfl.sync.down.b32 %r477, %r478, %r479, %r480, %r481;
	// end inline asm
	setp.gt.s32 	%p63, %r456, 15;
	selp.b32 	%r486, 0, %r477, %p63;
	add.s32 	%r686, %r478, %r486;
	setp.ne.s32 	%p64, %r456, 0;
	@%p64 bra 	$L__BB9_36;
	shr.u32 	%r487, %r26, 3;
	and.b32  	%r488, %r487, 124;
	mov.u32 	%r489, _ZZN3cub18CUB_300001_SM_10006detail6reduce28DeviceReduceSingleTileKernelINS2_10policy_hubIiyN4cuda3std3__44plusIiEEE10Policy1000EPiSC_iS9_iiNS7_10__identityEEEvT0_T1_T2_T3_T4_T6_E12temp_storage;
	add.s32 	%r490, %r489, %r488;
	st.shared.u32 	[%r490+8], %r686;
$L__BB9_36:
	bar.sync 	0;
	setp.ne.s32 	%p65, %r26, 0;
	@%p65 bra 	$L__BB9_72;
	ld.shared.u32 	%r491, [_ZZN3cub18CUB_300001_SM_10006detail6reduce28DeviceReduceSingleTileKernelINS2_10policy_hubIiyN4cuda3std3__44plusIiEEE10Policy1000EPiSC_iS9_iiNS7_10__identityEEEvT0_T1_T2_T3_T4_T6_E12temp_storage+12];
	add.s32 	%r492, %r491, %r686;
	ld.shared.u32 	%r493, [_ZZN3cub18CUB_300001_SM_10006detail6reduce28DeviceReduceSingleTileKernelINS2_10policy_hubIiyN4cuda3std3__44plusIiEEE10Policy1000EPiSC_iS9_iiNS7_10__identityEEEvT0_T1_T2_T3_T4_T6_E12temp_storage+16];
	add.s32 	%r494, %r492, %r493;
	ld.shared.u32 	%r495, [_ZZN3cub18CUB_300001_SM_10006detail6reduce28DeviceReduceSingleTileKernelINS2_10policy_hubIiyN4cuda3std3__44plusIiEEE10Policy1000EPiSC_iS9_iiNS7_10__identityEEEvT0_T1_T2_T3_T4_T6_E12temp_storage+20];
	add.s32 	%r496, %r494, %r495;
	ld.shared.u32 	%r497, [_ZZN3cub18CUB_300001_SM_10006detail6reduce28DeviceReduceSingleTileKernelINS2_10policy_hubIiyN4cuda3std3__44plusIiEEE10Policy1000EPiSC_iS9_iiNS7_10__identityEEEvT0_T1_T2_T3_T4_T6_E12temp_storage+24];
	add.s32 	%r498, %r496, %r497;
	ld.shared.u32 	%r499, [_ZZN3cub18CUB_300001_SM_10006detail6reduce28DeviceReduceSingleTileKernelINS2_10policy_hubIiyN4cuda3std3__44plusIiEEE10Policy1000EPiSC_iS9_iiNS7_10__identityEEEvT0_T1_T2_T3_T4_T6_E12temp_storage+28];
	add.s32 	%r500, %r498, %r499;
	ld.shared.u32 	%r501, [_ZZN3cub18CUB_300001_SM_10006detail6reduce28DeviceReduceSingleTileKernelINS2_10policy_hubIiyN4cuda3std3__44plusIiEEE10Policy1000EPiSC_iS9_iiNS7_10__identityEEEvT0_T1_T2_T3_T4_T6_E12temp_storage+32];
	add.s32 	%r502, %r500, %r501;
	ld.shared.u32 	%r503, [_ZZN3cub18CUB_300001_SM_10006detail6reduce28DeviceReduceSingleTileKernelINS2_10policy_hubIiyN4cuda3std3__44plusIiEEE10Policy1000EPiSC_iS9_iiNS7_10__identityEEEvT0_T1_T2_T3_T4_T6_E12temp_storage+36];
	add.s32 	%r686, %r502, %r503;
	bra.uni 	$L__BB9_72;
$L__BB9_38:
	setp.gt.s32 	%p3, %r120, 4095;
	@%p3 bra 	$L__BB9_56;
	mov.u32 	%r60, %tid.x;
	setp.ge.s32 	%p20, %r60, %r120;
	mov.b32 	%r670, 0;
	mov.u32 	%r665, %r60;
	@%p20 bra 	$L__BB9_41;
	mul.wide.u32 	%rd66, %r60, 4;
	add.s64 	%rd65, %rd16, %rd66;
	// begin inline asm
	ld.global.nc.u32 %r670, [%rd65];
	// end inline asm
	add.s32 	%r665, %r60, 256;
$L__BB9_41:
	setp.ge.s32 	%p21, %r665, %r120;
	@%p21 bra 	$L__BB9_47;
	not.b32 	%r252, %r665;
	add.s32 	%r65, %r120, %r252;
	and.b32  	%r253, %r65, 768;
	setp.eq.s32 	%p22, %r253, 768;
	@%p22 bra 	$L__BB9_45;
	mul.wide.u32 	%rd67, %r665, 4;
	add.s64 	%rd123, %rd16, %rd67;
	shr.u32 	%r254, %r65, 8;
	add.s32 	%r255, %r254, 1;
	and.b32  	%r256, %r255, 3;
	neg.s32 	%r662, %r256;
$L__BB9_44:
	.pragma "nounroll";
	// begin inline asm
	ld.global.nc.u32 %r257, [%rd123];
	// end inline asm
	add.s32 	%r670, %r257, %r670;
	add.s32 	%r665, %r665, 256;
	add.s64 	%rd123, %rd123, 1024;
	add.s32 	%r662, %r662, 1;
	setp.ne.s32 	%p23, %r662, 0;
	@%p23 bra 	$L__BB9_44;
$L__BB9_45:
	setp.lt.u32 	%p24, %r65, 768;
	@%p24 bra 	$L__BB9_47;
$L__BB9_46:
	mul.wide.s32 	%rd73, %r665, 4;
	add.s64 	%rd69, %rd16, %rd73;
	// begin inline asm
	ld.global.nc.u32 %r258, [%rd69];
	// end inline asm
	add.s32 	%r262, %r258, %r670;
	add.s64 	%rd70, %rd69, 1024;
	// begin inline asm
	ld.global.nc.u32 %r259, [%rd70];
	// end inline asm
	add.s32 	%r263, %r259, %r262;
	add.s64 	%rd71, %rd69, 2048;
	// begin inline asm
	ld.global.nc.u32 %r260, [%rd71];
	// end inline asm
	add.s32 	%r264, %r260, %r263;
	add.s64 	%rd72, %rd69, 3072;
	// begin inline asm
	ld.global.nc.u32 %r261, [%rd72];
	// end inline asm
	add.s32 	%r670, %r261, %r264;
	add.s32 	%r665, %r665, 1024;
	setp.lt.s32 	%p25, %r665, %r120;
	@%p25 bra 	$L__BB9_46;
$L__BB9_47:
	setp.lt.s32 	%p26, %r120, 256;
	@%p26 bra 	$L__BB9_52;
	// begin inline asm
	mov.u32 %r328, %laneid;
	// end inline asm
	mov.b32 	%r331, 1;
	mov.b32 	%r352, 31;
	mov.b32 	%r353, -1;
	// begin inline asm
	shfl.sync.down.b32 %r329, %r670, %r331, %r352, %r353;
	// end inline asm
	setp.gt.s32 	%p42, %r328, 30;
	selp.b32 	%r354, 0, %r329, %p42;
	add.s32 	%r335, %r354, %r670;
	mov.b32 	%r336, 2;
	// begin inline asm
	shfl.sync.down.b32 %r334, %r335, %r336, %r352, %r353;
	// end inline asm
	setp.gt.s32 	%p43, %r328, 29;
	selp.b32 	%r355, 0, %r334, %p43;
	add.s32 	%r340, %r335, %r355;
	mov.b32 	%r341, 4;
	// begin inline asm
	shfl.sync.down.b32 %r339, %r340, %r341, %r352, %r353;
	// end inline asm
	setp.gt.s32 	%p44, %r328, 27;
	selp.b32 	%r356, 0, %r339, %p44;
	add.s32 	%r345, %r340, %r356;
	mov.b32 	%r346, 8;
	// begin inline asm
	shfl.sync.down.b32 %r344, %r345, %r346, %r352, %r353;
	// end inline asm
	setp.gt.s32 	%p45, %r328, 23;
	selp.b32 	%r357, 0, %r344, %p45;
	add.s32 	%r350, %r345, %r357;
	mov.b32 	%r351, 16;
	// begin inline asm
	shfl.sync.down.b32 %r349, %r350, %r351, %r352, %r353;
	// end inline asm
	setp.gt.s32 	%p46, %r328, 15;
	selp.b32 	%r358, 0, %r349, %p46;
	add.s32 	%r686, %r350, %r358;
	setp.ne.s32 	%p47, %r328, 0;
	@%p47 bra 	$L__BB9_50;
	shr.u32 	%r359, %r60, 3;
	and.b32  	%r360, %r359, 124;
	mov.u32 	%r361, _ZZN3cub18CUB_300001_SM_10006detail6reduce28DeviceReduceSingleTileKernelINS2_10policy_hubIiyN4cuda3std3__44plusIiEEE10Policy1000EPiSC_iS9_iiNS7_10__identityEEEvT0_T1_T2_T3_T4_T6_E12temp_storage;
	add.s32 	%r362, %r361, %r360;
	st.shared.u32 	[%r362+8], %r686;
$L__BB9_50:
	bar.sync 	0;
	setp.ne.s32 	%p48, %r60, 0;
	@%p48 bra 	$L__BB9_72;
	ld.shared.u32 	%r363, [_ZZN3cub18CUB_300001_SM_10006detail6reduce28DeviceReduceSingleTileKernelINS2_10policy_hubIiyN4cuda3std3__44plusIiEEE10Policy1000EPiSC_iS9_iiNS7_10__identityEEEvT0_T1_T2_T3_T4_T6_E12temp_storage+12];
	add.s32 	%r364, %r363, %r686;
	ld.shared.u32 	%r365, [_ZZN3cub18CUB_300001_SM_10006detail6reduce28DeviceReduceSingleTileKernelINS2_10policy_hubIiyN4cuda3std3__44plusIiEEE10Policy1000EPiSC_iS9_iiNS7_10__identityEEEvT0_T1_T2_T3_T4_T6_E12temp_storage+16];
	add.s32 	%r366, %r364, %r365;
	ld.shared.u32 	%r367, [_ZZN3cub18CUB_300001_SM_10006detail6reduce28DeviceReduceSingleTileKernelINS2_10policy_hubIiyN4cuda3std3__44plusIiEEE10Policy1000EPiSC_iS9_iiNS7_10__identityEEEvT0_T1_T2_T3_T4_T6_E12temp_storage+20];
	add.s32 	%r368, %r366, %r367;
	ld.shared.u32 	%r369, [_ZZN3cub18CUB_300001_SM_10006detail6reduce28DeviceReduceSingleTileKernelINS2_10policy_hubIiyN4cuda3std3__44plusIiEEE10Policy1000EPiSC_iS9_iiNS7_10__identityEEEvT0_T1_T2_T3_T4_T6_E12temp_storage+24];
	add.s32 	%r370, %r368, %r369;
	ld.shared.u32 	%r371, [_ZZN3cub18CUB_300001_SM_10006detail6reduce28DeviceReduceSingleTileKernelINS2_10policy_hubIiyN4cuda3std3__44plusIiEEE10Policy1000EPiSC_iS9_iiNS7_10__identityEEEvT0_T1_T2_T3_T4_T6_E12temp_storage+28];
	add.s32 	%r372, %r370, %r371;
	ld.shared.u32 	%r373, [_ZZN3cub18CUB_300001_SM_10006detail6reduce28DeviceReduceSingleTileKernelINS2_10policy_hubIiyN4cuda3std3__44plusIiEEE10Policy1000EPiSC_iS9_iiNS7_10__identityEEEvT0_T1_T2_T3_T4_T6_E12temp_storage+32];
	add.s32 	%r374, %r372, %r373;
	ld.shared.u32 	%r375, [_ZZN3cub18CUB_300001_SM_10006detail6reduce28DeviceReduceSingleTileKernelINS2_10policy_hubIiyN4cuda3std3__44plusIiEEE10Policy1000EPiSC_iS9_iiNS7_10__identityEEEvT0_T1_T2_T3_T4_T6_E12temp_storage+36];
	add.s32 	%r686, %r374, %r375;
	bra.uni 	$L__BB9_72;
$L__BB9_52:
	// begin inline asm
	mov.u32 %r265, %laneid;
	// end inline asm
	and.b32  	%r291, %r60, 992;
	add.s32 	%r292, %r291, 32;
	setp.gt.s32 	%p27, %r292, %r120;
	not.b32 	%r293, %r291;
	add.s32 	%r294, %r120, %r293;
	selp.b32 	%r289, %r294, 31, %p27;
	mov.b32 	%r268, 1;
	mov.b32 	%r290, -1;
	// begin inline asm
	shfl.sync.down.b32 %r266, %r670, %r268, %r289, %r290;
	// end inline asm
	setp.lt.s32 	%p28, %r265, %r289;
	selp.b32 	%r295, %r266, 0, %p28;
	add.s32 	%r272, %r295, %r670;
	mov.b32 	%r273, 2;
	// begin inline asm
	shfl.sync.down.b32 %r271, %r272, %r273, %r289, %r290;
	// end inline asm
	add.s32 	%r296, %r265, 2;
	setp.gt.s32 	%p29, %r296, %r289;
	selp.b32 	%r297, 0, %r271, %p29;
	add.s32 	%r277, %r272, %r297;
	mov.b32 	%r278, 4;
	// begin inline asm
	shfl.sync.down.b32 %r276, %r277, %r278, %r289, %r290;
	// end inline asm
	add.s32 	%r298, %r265, 4;
	setp.gt.s32 	%p30, %r298, %r289;
	selp.b32 	%r299, 0, %r276, %p30;
	add.s32 	%r282, %r277, %r299;
	mov.b32 	%r283, 8;
	// begin inline asm
	shfl.sync.down.b32 %r281, %r282, %r283, %r289, %r290;
	// end inline asm
	add.s32 	%r300, %r265, 8;
	setp.gt.s32 	%p31, %r300, %r289;
	selp.b32 	%r301, 0, %r281, %p31;
	add.s32 	%r287, %r282, %r301;
	mov.b32 	%r288, 16;
	// begin inline asm
	shfl.sync.down.b32 %r286, %r287, %r288, %r289, %r290;
	// end inline asm
	add.s32 	%r302, %r265, 16;
	setp.gt.s32 	%p32, %r302, %r289;
	selp.b32 	%r303, 0, %r286, %p32;
	add.s32 	%r686, %r287, %r303;
	setp.ne.s32 	%p33, %r265, 0;
	@%p33 bra 	$L__BB9_54;
	shr.u32 	%r304, %r60, 3;
	and.b32  	%r305, %r304, 124;
	mov.u32 	%r306, _ZZN3cub18CUB_300001_SM_10006detail6reduce28DeviceReduceSingleTileKernelINS2_10policy_hubIiyN4cuda3std3__44plusIiEEE10Policy1000EPiSC_iS9_iiNS7_10__identityEEEvT0_T1_T2_T3_T4_T6_E12temp_storage;
	add.s32 	%r307, %r306, %r305;
	st.shared.u32 	[%r307+8], %r686;
$L__BB9_54:
	bar.sync 	0;
	setp.ne.s32 	%p34, %r60, 0;
	@%p34 bra 	$L__BB9_72;
	setp.gt.s32 	%p35, %r120, 32;
	ld.shared.u32 	%r308, [_ZZN3cub18CUB_300001_SM_10006detail6reduce28DeviceReduceSingleTileKernelINS2_10policy_hubIiyN4cuda3std3__44plusIiEEE10Policy1000EPiSC_iS9_iiNS7_10__identityEEEvT0_T1_T2_T3_T4_T6_E12temp_storage+12];
	selp.b32 	%r309, %r308, 0, %p35;
	add.s32 	%r310, %r309, %r686;
	setp.gt.s32 	%p36, %r120, 64;
	ld.shared.u32 	%r311, [_ZZN3cub18CUB_300001_SM_10006detail6reduce28DeviceReduceSingleTileKernelINS2_10policy_hubIiyN4cuda3std3__44plusIiEEE10Policy1000EPiSC_iS9_iiNS7_10__identityEEEvT0_T1_T2_T3_T4_T6_E12temp_storage+16];
	selp.b32 	%r312, %r311, 0, %p36;
	add.s32 	%r313, %r310, %r312;
	setp.gt.s32 	%p37, %r120, 96;
	ld.shared.u32 	%r314, [_ZZN3cub18CUB_300001_SM_10006detail6reduce28DeviceReduceSingleTileKernelINS2_10policy_hubIiyN4cuda3std3__44plusIiEEE10Policy1000EPiSC_iS9_iiNS7_10__identityEEEvT0_T1_T2_T3_T4_T6_E12temp_storage+20];
	selp.b32 	%r315, %r314, 0, %p37;
	add.s32 	%r316, %r313, %r315;
	setp.gt.s32 	%p38, %r120, 128;
	ld.shared.u32 	%r317, [_ZZN3cub18CUB_300001_SM_10006detail6reduce28DeviceReduceSingleTileKernelINS2_10policy_hubIiyN4cuda3std3__44plusIiEEE10Policy1000EPiSC_iS9_iiNS7_10__identityEEEvT0_T1_T2_T3_T4_T6_E12temp_storage+24];
	selp.b32 	%r318, %r317, 0, %p38;
	add.s32 	%r319, %r316, %r318;
	setp.gt.s32 	%p39, %r120, 160;
	ld.shared.u32 	%r320, [_ZZN3cub18CUB_300001_SM_10006detail6reduce28DeviceReduceSingleTileKernelINS2_10policy_hubIiyN4cuda3std3__44plusIiEEE10Policy1000EPiSC_iS9_iiNS7_10__identityEEEvT0_T1_T2_T3_T4_T6_E12temp_storage+28];
	selp.b32 	%r321, %r320, 0, %p39;
	add.s32 	%r322, %r319, %r321;
	setp.gt.s32 	%p40, %r120, 192;
	ld.shared.u32 	%r323, [_ZZN3cub18CUB_300001_SM_10006detail6reduce28DeviceReduceSingleTileKernelINS2_10policy_hubIiyN4cuda3std3__44plusIiEEE10Policy1000EPiSC_iS9_iiNS7_10__identityEEEvT0_T1_T2_T3_T4_T6_E12temp_storage+32];
	selp.b32 	%r324, %r323, 0, %p40;
	add.s32 	%r325, %r322, %r324;
	setp.gt.s32 	%p41, %r120, 224;
	ld.shared.u32 	%r326, [_ZZN3cub18CUB_300001_SM_10006detail6reduce28DeviceReduceSingleTileKernelINS2_10policy_hubIiyN4cuda3std3__44plusIiEEE10Policy1000EPiSC_iS9_iiNS7_10__identityEEEvT0_T1_T2_T3_T4_T6_E12temp_storage+36];
	selp.b32 	%r327, %r326, 0, %p41;
	add.s32 	%r686, %r325, %r327;
	bra.uni 	$L__BB9_72;
$L__BB9_56:
	mov.u32 	%r85, %tid.x;
	mul.wide.u32 	%rd35, %r85, 4;
	add.s64 	%rd19, %rd16, %rd35;
	// begin inline asm
	ld.global.nc.u32 %r122, [%rd19];
	// end inline asm
	add.s64 	%rd20, %rd19, 1024;
	// begin inline asm
	ld.global.nc.u32 %r123, [%rd20];
	// end inline asm
	add.s64 	%rd21, %rd19, 2048;
	// begin inline asm
	ld.global.nc.u32 %r124, [%rd21];
	// end inline asm
	add.s64 	%rd22, %rd19, 3072;
	// begin inline asm
	ld.global.nc.u32 %r125, [%rd22];
	// end inline asm
	add.s64 	%rd23, %rd19, 4096;
	// begin inline asm
	ld.global.nc.u32 %r126, [%rd23];
	// end inline asm
	add.s64 	%rd24, %rd19, 5120;
	// begin inline asm
	ld.global.nc.u32 %r127, [%rd24];
	// end inline asm
	add.s64 	%rd25, %rd19, 6144;
	// begin inline asm
	ld.global.nc.u32 %r128, [%rd25];
	// end inline asm
	add.s64 	%rd26, %rd19, 7168;
	// begin inline asm
	ld.global.nc.u32 %r129, [%rd26];
	// end inline asm
	add.s64 	%rd27, %rd19, 8192;
	// begin inline asm
	ld.global.nc.u32 %r130, [%rd27];
	// end inline asm
	add.s64 	%rd28, %rd19, 9216;
	// begin inline asm
	ld.global.nc.u32 %r131, [%rd28];
	// end inline asm
	add.s64 	%rd29, %rd19, 10240;
	// begin inline asm
	ld.global.nc.u32 %r132, [%rd29];
	// end inline asm
	add.s64 	%rd30, %rd19, 11264;
	// begin inline asm
	ld.global.nc.u32 %r133, [%rd30];
	// end inline asm
	add.s64 	%rd31, %rd19, 12288;
	// begin inline asm
	ld.global.nc.u32 %r134, [%rd31];
	// end inline asm
	add.s64 	%rd32, %rd19, 13312;
	// begin inline asm
	ld.global.nc.u32 %r135, [%rd32];
	// end inline asm
	add.s64 	%rd33, %rd19, 14336;
	// begin inline asm
	ld.global.nc.u32 %r136, [%rd33];
	// end inline asm
	add.s64 	%rd34, %rd19, 15360;
	// begin inline asm
	ld.global.nc.u32 %r137, [%rd34];
	// end inline asm
	add.s32 	%r139, %r123, %r122;
	add.s32 	%r140, %r124, %r139;
	add.s32 	%r141, %r125, %r140;
	add.s32 	%r142, %r126, %r141;
	add.s32 	%r143, %r127, %r142;
	add.s32 	%r144, %r128, %r143;
	add.s32 	%r145, %r129, %r144;
	add.s32 	%r146, %r130, %r145;
	add.s32 	%r147, %r131, %r146;
	add.s32 	%r148, %r132, %r147;
	add.s32 	%r149, %r133, %r148;
	add.s32 	%r150, %r134, %r149;
	add.s32 	%r151, %r135, %r150;
	add.s32 	%r152, %r136, %r151;
	add.s32 	%r685, %r137, %r152;
	setp.lt.u32 	%p4, %r120, 8192;
	mov.b32 	%r674, 4096;
	@%p4 bra 	$L__BB9_60;
	add.s32 	%r87, %r120, -4096;
	mov.b32 	%r674, 4096;
$L__BB9_58:
	mul.wide.s32 	%rd52, %r674, 4;
	add.s64 	%rd36, %rd19, %rd52;
	// begin inline asm
	ld.global.nc.u32 %r154, [%rd36];
	// end inline asm
	add.s64 	%rd37, %rd36, 1024;
	// begin inline asm
	ld.global.nc.u32 %r155, [%rd37];
	// end inline asm
	add.s64 	%rd38, %rd36, 2048;
	// begin inline asm
	ld.global.nc.u32 %r156, [%rd38];
	// end inline asm
	add.s64 	%rd39, %rd36, 3072;
	// begin inline asm
	ld.global.nc.u32 %r157, [%rd39];
	// end inline asm
	add.s64 	%rd40, %rd36, 4096;
	// begin inline asm
	ld.global.nc.u32 %r158, [%rd40];
	// end inline asm
	add.s64 	%rd41, %rd36, 5120;
	// begin inline asm
	ld.global.nc.u32 %r159, [%rd41];
	// end inline asm
	add.s64 	%rd42, %rd36, 6144;
	// begin inline asm
	ld.global.nc.u32 %r160, [%rd42];
	// end inline asm
	add.s64 	%rd43, %rd36, 7168;
	// begin inline asm
	ld.global.nc.u32 %r161, [%rd43];
	// end inline asm
	add.s64 	%rd44, %rd36, 8192;
	// begin inline asm
	ld.global.nc.u32 %r162, [%rd44];
	// end inline asm
	add.s64 	%rd45, %rd36, 9216;
	// begin inline asm
	ld.global.nc.u32 %r163, [%rd45];
	// end inline asm
	add.s64 	%rd46, %rd36, 10240;
	// begin inline asm
	ld.global.nc.u32 %r164, [%rd46];
	// end inline asm
	add.s64 	%rd47, %rd36, 11264;
	// begin inline asm
	ld.global.nc.u32 %r165, [%rd47];
	// end inline asm
	add.s64 	%rd48, %rd36, 12288;
	// begin inline asm
	ld.global.nc.u32 %r166, [%rd48];
	// end inline asm
	add.s64 	%rd49, %rd36, 13312;
	// begin inline asm
	ld.global.nc.u32 %r167, [%rd49];
	// end inline asm
	add.s64 	%rd50, %rd36, 14336;
	// begin inline asm
	ld.global.nc.u32 %r168, [%rd50];
	// end inline asm
	add.s64 	%rd51, %rd36, 15360;
	// begin inline asm
	ld.global.nc.u32 %r169, [%rd51];
	// end inline asm
	add.s32 	%r170, %r154, %r685;
	add.s32 	%r171, %r155, %r170;
	add.s32 	%r172, %r156, %r171;
	add.s32 	%r173, %r157, %r172;
	add.s32 	%r174, %r158, %r173;
	add.s32 	%r175, %r159, %r174;
	add.s32 	%r176, %r160, %r175;
	add.s32 	%r177, %r161, %r176;
	add.s32 	%r178, %r162, %r177;
	add.s32 	%r179, %r163, %r178;
	add.s32 	%r180, %r164, %r179;
	add.s32 	%r181, %r165, %r180;
	add.s32 	%r182, %r166, %r181;
	add.s32 	%r183, %r167, %r182;
	add.s32 	%r184, %r168, %r183;
	add.s32 	%r685, %r169, %r184;
	sub.s32 	%r185, %r120, %r674;
	setp.lt.s32 	%p5, %r185, 4096;
	@%p5 bra 	$L__BB9_68;
	add.s32 	%r674, %r674, 4096;
	setp.le.s32 	%p6, %r674, %r87;
	@%p6 bra 	$L__BB9_58;
$L__BB9_60:
	setp.le.s32 	%p7, %r120, %r674;
	@%p7 bra 	$L__BB9_68;
	sub.s32 	%r94, %r120, %r674;
	setp.ge.s32 	%p8, %r85, %r94;
	@%p8 bra 	$L__BB9_68;
	not.b32 	%r187, %r85;
	add.s32 	%r188, %r120, %r187;
	sub.s32 	%r95, %r188, %r674;
	and.b32  	%r189, %r95, 768;
	setp.eq.s32 	%p9, %r189, 768;
	mov.u32 	%r679, %r85;
	@%p9 bra 	$L__BB9_65;
	add.s32 	%r676, %r85, %r674;
	shr.u32 	%r190, %r95, 8;
	add.s32 	%r191, %r190, 1;
	and.b32  	%r192, %r191, 3;
	neg.s32 	%r675, %r192;
	mov.u32 	%r679, %r85;
$L__BB9_64:
	.pragma "nounroll";
	mul.wide.u32 	%rd54, %r676, 4;
	add.s64 	%rd53, %rd16, %rd54;
	// begin inline asm
	ld.global.nc.u32 %r193, [%rd53];
	// end inline asm
	add.s32 	%r685, %r193, %r685;
	add.s32 	%r679, %r679, 256;
	add.s32 	%r676, %r676, 256;
	add.s32 	%r675, %r675, 1;
	setp.ne.s32 	%p10, %r675, 0;
	@%p10 bra 	$L__BB9_64;
$L__BB9_65:
	setp.lt.u32 	%p11, %r95, 768;
	@%p11 bra 	$L__BB9_68;
	cvt.u64.u32 	%rd55, %r679;
	cvt.u64.u32 	%rd56, %r674;
	add.s64 	%rd57, %rd55, %rd56;
	shl.b64 	%rd58, %rd57, 2;
	add.s64 	%rd59, %rd58, %rd16;
	add.s64 	%rd124, %rd59, 2048;
	add.s32 	%r682, %r679, %r674;
$L__BB9_67:
	mul.wide.u32 	%rd64, %r682, 4;
	add.s64 	%rd60, %rd16, %rd64;
	// begin inline asm
	ld.global.nc.u32 %r194, [%rd60];
	// end inline asm
	add.s32 	%r198, %r194, %r685;
	add.s64 	%rd61, %rd124, -1024;
	// begin inline asm
	ld.global.nc.u32 %r195, [%rd61];
	// end inline asm
	add.s32 	%r199, %r195, %r198;
	// begin inline asm
	ld.global.nc.u32 %r196, [%rd124];
	// end inline asm
	add.s32 	%r200, %r196, %r199;
	add.s64 	%rd63, %rd124, 1024;
	// begin inline asm
	ld.global.nc.u32 %r197, [%rd63];
	// end inline asm
	add.s32 	%r685, %r197, %r200;
	add.s32 	%r679, %r679, 1024;
	add.s64 	%rd124, %rd124, 4096;
	add.s32 	%r682, %r682, 1024;
	setp.lt.s32 	%p12, %r679, %r94;
	@%p12 bra 	$L__BB9_67;
$L__BB9_68:
	// begin inline asm
	mov.u32 %r201, %laneid;
	// end inline asm
	mov.b32 	%r204, 1;
	mov.b32 	%r225, 31;
	mov.b32 	%r226, -1;
	// begin inline asm
	shfl.sync.down.b32 %r202, %r685, %r204, %r225, %r226;
	// end inline asm
	setp.gt.s32 	%p13, %r201, 30;
	selp.b32 	%r227, 0, %r202, %p13;
	add.s32 	%r208, %r227, %r685;
	mov.b32 	%r209, 2;
	// begin inline asm
	shfl.sync.down.b32 %r207, %r208, %r209, %r225, %r226;
	// end inline asm
	setp.gt.s32 	%p14, %r201, 29;
	selp.b32 	%r228, 0, %r207, %p14;
	add.s32 	%r213, %r208, %r228;
	mov.b32 	%r214, 4;
	// begin inline asm
	shfl.sync.down.b32 %r212, %r213, %r214, %r225, %r226;
	// end inline asm
	setp.gt.s32 	%p15, %r201, 27;
	selp.b32 	%r229, 0, %r212, %p15;
	add.s32 	%r218, %r213, %r229;
	mov.b32 	%r219, 8;
	// begin inline asm
	shfl.sync.down.b32 %r217, %r218, %r219, %r225, %r226;
	// end inline asm
	setp.gt.s32 	%p16, %r201, 23;
	selp.b32 	%r230, 0, %r217, %p16;
	add.s32 	%r223, %r218, %r230;
	mov.b32 	%r224, 16;
	// begin inline asm
	shfl.sync.down.b32 %r222, %r223, %r224, %r225, %r226;
	// end inline asm
	setp.gt.s32 	%p17, %r201, 15;
	selp.b32 	%r231, 0, %r222, %p17;
	add.s32 	%r686, %r223, %r231;
	setp.ne.s32 	%p18, %r201, 0;
	@%p18 bra 	$L__BB9_70;
	shr.u32 	%r232, %r85, 3;
	and.b32  	%r233, %r232, 124;
	mov.u32 	%r234, _ZZN3cub18CUB_300001_SM_10006detail6reduce28DeviceReduceSingleTileKernelINS2_10policy_hubIiyN4cuda3std3__44plusIiEEE10Policy1000EPiSC_iS9_iiNS7_10__identityEEEvT0_T1_T2_T3_T4_T6_E12temp_storage;
	add.s32 	%r235, %r234, %r233;
	st.shared.u32 	[%r235+8], %r686;
$L__BB9_70:
	bar.sync 	0;
	setp.ne.s32 	%p19, %r85, 0;
	@%p19 bra 	$L__BB9_72;
	ld.shared.u32 	%r236, [_ZZN3cub18CUB_300001_SM_10006detail6reduce28DeviceReduceSingleTileKernelINS2_10policy_hubIiyN4cuda3std3__44plusIiEEE10Policy1000EPiSC_iS9_iiNS7_10__identityEEEvT0_T1_T2_T3_T4_T6_E12temp_storage+12];
	add.s32 	%r237, %r236, %r686;
	ld.shared.u32 	%r238, [_ZZN3cub18CUB_300001_SM_10006detail6reduce28DeviceReduceSingleTileKernelINS2_10policy_hubIiyN4cuda3std3__44plusIiEEE10Policy1000EPiSC_iS9_iiNS7_10__identityEEEvT0_T1_T2_T3_T4_T6_E12temp_storage+16];
	add.s32 	%r239, %r237, %r238;
	ld.shared.u32 	%r240, [_ZZN3cub18CUB_300001_SM_10006detail6reduce28DeviceReduceSingleTileKernelINS2_10policy_hubIiyN4cuda3std3__44plusIiEEE10Policy1000EPiSC_iS9_iiNS7_10__identityEEEvT0_T1_T2_T3_T4_T6_E12temp_storage+20];
	add.s32 	%r241, %r239, %r240;
	ld.shared.u32 	%r242, [_ZZN3cub18CUB_300001_SM_10006detail6reduce28DeviceReduceSingleTileKernelINS2_10policy_hubIiyN4cuda3std3__44plusIiEEE10Policy1000EPiSC_iS9_iiNS7_10__identityEEEvT0_T1_T2_T3_T4_T6_E12temp_storage+24];
	add.s32 	%r243, %r241, %r242;
	ld.shared.u32 	%r244, [_ZZN3cub18CUB_300001_SM_10006detail6reduce28DeviceReduceSingleTileKernelINS2_10policy_hubIiyN4cuda3std3__44plusIiEEE10Policy1000EPiSC_iS9_iiNS7_10__identityEEEvT0_T1_T2_T3_T4_T6_E12temp_storage+28];
	add.s32 	%r245, %r243, %r244;
	ld.shared.u32 	%r246, [_ZZN3cub18CUB_300001_SM_10006detail6reduce28DeviceReduceSingleTileKernelINS2_10policy_hubIiyN4cuda3std3__44plusIiEEE10Policy1000EPiSC_iS9_iiNS7_10__identityEEEvT0_T1_T2_T3_T4_T6_E12temp_storage+32];
	add.s32 	%r247, %r245, %r246;
	ld.shared.u32 	%r248, [_ZZN3cub18CUB_300001_SM_10006detail6reduce28DeviceReduceSingleTileKernelINS2_10policy_hubIiyN4cuda3std3__44plusIiEEE10Policy1000EPiSC_iS9_iiNS7_10__identityEEEvT0_T1_T2_T3_T4_T6_E12temp_storage+36];
	add.s32 	%r686, %r247, %r248;
$L__BB9_72:
	mov.u32 	%r631, %tid.x;
	setp.ne.s32 	%p95, %r631, 0;
	@%p95 bra 	$L__BB9_74;
	add.s32 	%r632, %r686, %r121;
	st.global.u32 	[%rd1], %r632;
$L__BB9_74:
	ret;

}


// ===== COMPILED SASS (sm_100) =====

	.target	sm_100

	.elftype	@"ET_EXEC"


//--------------------- .note.nv.tkinfo           --------------------------
	.section	.note.nv.tkinfo,"",@"SHT_NOTE"
	.sectionflags	@"SHF_NOTE_NV_TKINFO"
	.tkinfo
        /*0018*/ 	.word	0x00000002
        /*0030*/ 	.string	""
        /*0030*/ 	.string	"ptxas"
        /*0030*/ 	.string	"Cuda compilation tools, release 13.0, V13.0.88"
        /*0030*/ 	.string	"Build cuda_13.0.r13.0/compiler.36424714_0"
        /*0030*/ 	.string	"-arch sm_100 -m 64 "



//--------------------- .note.nv.cuinfo           --------------------------
	.section	.note.nv.cuinfo,"",@"SHT_NOTE"
	.sectionflags	@"SHF_NOTE_NV_CUINFO"
        /*0018*/ 	.short	0x0002
        /*001a*/ 	.short	0x0064
        /*001c*/ 	.short	0x0082
	.zero		2


//--------------------- .nv.info                  --------------------------
	.section	.nv.info,"",@"SHT_CUDA_INFO"
	.align	4


	//----- nvinfo : EIATTR_REGCOUNT
	.align		4
        /*0000*/ 	.byte	0x04, 0x2f
        /*0002*/ 	.short	(.L_44 - .L_43)
	.align		4
.L_43:
        /*0004*/ 	.word	index@(_ZN3cub18CUB_300001_SM_10006detail11EmptyKernelIvEEvv)
        /*0008*/ 	.word	0x00000004


	//----- nvinfo : EIATTR_FRAME_SIZE
	.align		4
.L_44:
        /*000c*/ 	.byte	0x04, 0x11
        /*000e*/ 	.short	(.L_46 - .L_45)
	.align		4
.L_45:
        /*0010*/ 	.word	index@(_ZN3cub18CUB_300001_SM_10006detail11EmptyKernelIvEEvv)
        /*0014*/ 	.word	0x00000000


	//----- nvinfo : EIATTR_REGCOUNT
	.align		4
.L_46:
        /*0018*/ 	.byte	0x04, 0x2f
        /*001a*/ 	.short	(.L_48 - .L_47)
	.align		4
.L_47:
        /*001c*/ 	.word	index@(_ZN3cub18CUB_300001_SM_10006detail8for_each13static_kernelINS2_12policy_hub_t12policy_500_tEmN6thrust24THRUST_300001_SM_1000_NS8cuda_cub20__uninitialized_fill7functorINS7_10device_ptrIiEEiEEEEvT0_T1_)
        /*0020*/ 	.word	0x00000008


	//----- nvinfo : EIATTR_FRAME_SIZE
	.align		4
.L_48:
        /*0024*/ 	.byte	0x04, 0x11
        /*0026*/ 	.short	(.L_50 - .L_49)
	.align		4
.L_49:
        /*0028*/ 	.word	index@(_ZN3cub18CUB_300001_SM_10006detail8for_each13static_kernelINS2_12policy_hub_t12policy_500_tEmN6thrust24THRUST_300001_SM_1000_NS8cuda_cub20__uninitialized_fill7functorINS7_10device_ptrIiEEiEEEEvT0_T1_)
        /*002c*/ 	.word	0x00000000


	//----- nvinfo : EIATTR_REGCOUNT
	.align		4
.L_50:
        /*0030*/ 	.byte	0x04, 0x2f
        /*0032*/ 	.short	(.L_52 - .L_51)
	.align		4
.L_51:
        /*0034*/ 	.word	index@(_ZN3cub18CUB_300001_SM_10006detail9transform16transform_kernelINS2_10policy_hubILb1EN4cuda3std3__45tupleIJN6thrust24THRUST_300001_SM_1000_NS6detail15normal_iteratorINSA_10device_ptrIiEEEEEEEE10policy1000Ei6squareSF_JPiEEEvT0_iT1_T2_DpNS2_10kernel_argIT3_EE)
        /*0038*/ 	.word	0x0000001e


	//----- nvinfo : EIATTR_FRAME_SIZE
	.align		4
.L_52:
        /*003c*/ 	.byte	0x04, 0x11
        /*003e*/ 	.short	(.L_54 - .L_53)
	.align		4
.L_53:
        /*0040*/ 	.word	index@(_ZN3cub18CUB_300001_SM_10006detail9transform16transform_kernelINS2_10policy_hubILb1EN4cuda3std3__45tupleIJN6thrust24THRUST_300001_SM_1000_NS6detail15normal_iteratorINSA_10device_ptrIiEEEEEEEE10policy1000Ei6squareSF_JPiEEEvT0_iT1_T2_DpNS2_10kernel_argIT3_EE)
        /*0044*/ 	.word	0x00000000


	//----- nvinfo : EIATTR_REGCOUNT
	.align		4
.L_54:
        /*0048*/ 	.byte	0x04, 0x2f
        /*004a*/ 	.short	(.L_56 - .L_55)
	.align		4
.L_55:
        /*004c*/ 	.word	index@(_ZN3cub18CUB_300001_SM_10006detail9transform16transform_kernelINS2_10policy_hubILb1EN4cuda3std3__45tupleIJN6thrust24THRUST_300001_SM_1000_NS6detail15normal_iteratorINSA_10device_ptrIiEEEEEEEE10policy1000El6squareSF_JPiEEEvT0_iT1_T2_DpNS2_10kernel_argIT3_EE)
        /*0050*/ 	.word	0x0000001e


	//----- nvinfo : EIATTR_FRAME_SIZE
	.align		4
.L_56:
        /*0054*/ 	.byte	0x04, 0x11
        /*0056*/ 	.short	(.L_58 - .L_57)
	.align		4
.L_57:
        /*0058*/ 	.word	index@(_ZN3cub18CUB_300001_SM_10006detail9transform16transform_kernelINS2_10policy_hubILb1EN4cuda3std3__45tupleIJN6thrust24THRUST_300001_SM_1000_NS6detail15normal_iteratorINSA_10device_ptrIiEEEEEEEE10policy1000El6squareSF_JPiEEEvT0_iT1_T2_DpNS2_10kernel_argIT3_EE)
        /*005c*/ 	.word	0x00000000


	//----- nvinfo : EIATTR_REGCOUNT
	.align		4
.L_58:
        /*0060*/ 	.byte	0x04, 0x2f
        /*0062*/ 	.short	(.L_60 - .L_59)
	.align		4
.L_59:
        /*0064*/ 	.word	index@(_ZN3cub18CUB_300001_SM_10006detail6reduce28DeviceReduceSingleTileKernelINS2_10policy_hubIijN4cuda3std3__44plusIiEEE10Policy1000EN6thrust24THRUST_300001_SM_1000_NS6detail15normal_iteratorINSD_10device_ptrIiEEEEPijS9_iiNS7_10__identityEEEvT0_T1_T2_T3_T4_T6_)
        /*0068*/ 	.word	0x00000020


	//----- nvinfo : EIATTR_FRAME_SIZE
	.align		4
.L_60:
        /*006c*/ 	.byte	0x04, 0x11
        /*006e*/ 	.short	(.L_62 - .L_61)
	.align		4
.L_61:
        /*0070*/ 	.word	index@(_ZN3cub18CUB_300001_SM_10006detail6reduce28DeviceReduceSingleTileKernelINS2_10policy_hubIijN4cuda3std3__44plusIiEEE10Policy1000EN6thrust24THRUST_300001_SM_1000_NS6detail15normal_iteratorINSD_10device_ptrIiEEEEPijS9_iiNS7_10__identityEEEvT0_T1_T2_T3_T4_T6_)
        /*0074*/ 	.word	0x00000000


	//----- nvinfo : EIATTR_REGCOUNT
	.align		4
.L_62:
        /*0078*/ 	.byte	0x04, 0x2f
        /*007a*/ 	.short	(.L_64 - .L_63)
	.align		4
.L_63:
        /*007c*/ 	.word	index@(_ZN3cub18CUB_300001_SM_10006detail6reduce18DeviceReduceKernelINS2_10policy_hubIijN4cuda3std3__44plusIiEEE10Policy1000EN6thrust24THRUST_300001_SM_1000_NS6detail15normal_iteratorINSD_10device_ptrIiEEEEjS9_iNS7_10__identityEEEvT0_PT3_T1_NS0_13GridEvenShareISN_EET2_T4_)
        /*0080*/ 	.word	0x00000020


	//----- nvinfo : EIATTR_FRAME_SIZE
	.align		4
.L_64:
        /*0084*/ 	.byte	0x04, 0x11
        /*0086*/ 	.short	(.L_66 - .L_65)
	.align		4
.L_65:
        /*0088*/ 	.word	index@(_ZN3cub18CUB_300001_SM_10006detail6reduce18DeviceReduceKernelINS2_10policy_hubIijN4cuda3std3__44plusIiEEE10Policy1000EN6thrust24THRUST_300001_SM_1000_NS6detail15normal_iteratorINSD_10device_ptrIiEEEEjS9_iNS7_10__identityEEEvT0_PT3_T1_NS0_13GridEvenShareISN_EET2_T4_)
        /*008c*/ 	.word	0x00000000


	//----- nvinfo : EIATTR_REGCOUNT
	.align		4
.L_66:
        /*0090*/ 	.byte	0x04, 0x2f
        /*0092*/ 	.short	(.L_68 - .L_67)
	.align		4
.L_67:
        /*0094*/ 	.word	index@(_ZN3cub18CUB_300001_SM_10006detail6reduce28DeviceReduceSingleTileKernelINS2_10policy_hubIijN4cuda3std3__44plusIiEEE10Policy1000EPiSC_iS9_iiNS7_10__identityEEEvT0_T1_T2_T3_T4_T6_)
        /*0098*/ 	.word	0x00000020


	//----- nvinfo : EIATTR_FRAME_SIZE
	.align		4
.L_68:
        /*009c*/ 	.byte	0x04, 0x11
        /*009e*/ 	.short	(.L_70 - .L_69)
	.align		4
.L_69:
        /*00a0*/ 	.word	index@(_ZN3cub18CUB_300001_SM_10006detail6reduce28DeviceReduceSingleTileKernelINS2_10policy_hubIijN4cuda3std3__44plusIiEEE10Policy1000EPiSC_iS9_iiNS7_10__identityEEEvT0_T1_T2_T3_T4_T6_)
        /*00a4*/ 	.word	0x00000000


	//----- nvinfo : EIATTR_REGCOUNT
	.align		4
.L_70:
        /*00a8*/ 	.byte	0x04, 0x2f
        /*00aa*/ 	.short	(.L_72 - .L_71)
	.align		4
.L_71:
        /*00ac*/ 	.word	index@(_ZN3cub18CUB_300001_SM_10006detail6reduce28DeviceReduceSingleTileKernelINS2_10policy_hubIiyN4cuda3std3__44plusIiEEE10Policy1000EN6thrust24THRUST_300001_SM_1000_NS6detail15normal_iteratorINSD_10device_ptrIiEEEEPiyS9_iiNS7_10__identityEEEvT0_T1_T2_T3_T4_T6_)
        /*00b0*/ 	.word	0x0000001f


	//----- nvinfo : EIATTR_FRAME_SIZE
	.align		4
.L_72:
        /*00b4*/ 	.byte	0x04, 0x11
        /*00b6*/ 	.short	(.L_74 - .L_73)
	.align		4
.L_73:
        /*00b8*/ 	.word	index@(_ZN3cub18CUB_300001_SM_10006detail6reduce28DeviceReduceSingleTileKernelINS2_10policy_hubIiyN4cuda3std3__44plusIiEEE10Policy1000EN6thrust24THRUST_300001_SM_1000_NS6detail15normal_iteratorINSD_10device_ptrIiEEEEPiyS9_iiNS7_10__identityEEEvT0_T1_T2_T3_T4_T6_)
        /*00bc*/ 	.word	0x00000000


	//----- nvinfo : EIATTR_REGCOUNT
	.align		4
.L_74:
        /*00c0*/ 	.byte	0x04, 0x2f
        /*00c2*/ 	.short	(.L_76 - .L_75)
	.align		4
.L_75:
        /*00c4*/ 	.word	index@(_ZN3cub18CUB_300001_SM_10006detail6reduce18DeviceReduceKernelINS2_10policy_hubIiyN4cuda3std3__44plusIiEEE10Policy1000EN6thrust24THRUST_300001_SM_1000_NS6detail15normal_iteratorINSD_10device_ptrIiEEEEyS9_iNS7_10__identityEEEvT0_PT3_T1_NS0_13GridEvenShareISN_EET2_T4_)
        /*00c8*/ 	.word	0x0000001e


	//----- nvinfo : EIATTR_FRAME_SIZE
	.align		4
.L_76:
        /*00cc*/ 	.byte	0x04, 0x11
        /*00ce*/ 	.short	(.L_78 - .L_77)
	.align		4
.L_77:
        /*00d0*/ 	.word	index@(_ZN3cub18CUB_300001_SM_10006detail6reduce18DeviceReduceKernelINS2_10policy_hubIiyN4cuda3std3__44plusIiEEE10Policy1000EN6thrust24THRUST_300001_SM_1000_NS6detail15normal_iteratorINSD_10device_ptrIiEEEEyS9_iNS7_10__identityEEEvT0_PT3_T1_NS0_13GridEvenShareISN_EET2_T4_)
        /*00d4*/ 	.word	0x00000000


	//----- nvinfo : EIATTR_REGCOUNT
	.align		4
.L_78:
        /*00d8*/ 	.byte	0x04, 0x2f
        /*00da*/ 	.short	(.L_80 - .L_79)
	.align		4
.L_79:
        /*00dc*/ 	.word	index@(_ZN3cub18CUB_300001_SM_10006detail6reduce28DeviceReduceSingleTileKernelINS2_10policy_hubIiyN4cuda3std3__44plusIiEEE10Policy1000EPiSC_iS9_iiNS7_10__identityEEEvT0_T1_T2_T3_T4_T6_)
        /*00e0*/ 	.word	0x00000020


	//----- nvinfo : EIATTR_FRAME_SIZE
	.align		4
.L_80:
        /*00e4*/ 	.byte	0x04, 0x11
        /*00e6*/ 	.short	(.L_82 - .L_81)
	.align		4
.L_81:
        /*00e8*/ 	.word	index@(_ZN3cub18CUB_300001_SM_10006detail6reduce28DeviceReduceSingleTileKernelINS2_10policy_hubIiyN4cuda3std3__44plusIiEEE10Policy1000EPiSC_iS9_iiNS7_10__identityEEEvT0_T1_T2_T3_T4_T6_)
        /*00ec*/ 	.word	0x00000000


	//----- nvinfo : EIATTR_MIN_STACK_SIZE
	.align		4
.L_82:
        /*00f0*/ 	.byte	0x04, 0x12
        /*00f2*/ 	.short	(.L_84 - .L_83)
	.align		4
.L_83:
        /*00f4*/ 	.word	index@(_ZN3cub18CUB_300001_SM_10006detail6reduce28DeviceReduceSingleTileKernelINS2_10policy_hubIiyN4cuda3std3__44plusIiEEE10Policy1000EPiSC_iS9_iiNS7_10__identityEEEvT0_T1_T2_T3_T4_T6_)
        /*00f8*/ 	.word	0x00000000


	//----- nvinfo : EIATTR_MIN_STACK_SIZE
	.align		4
.L_84:
        /*00fc*/ 	.byte	0x04, 0x12
        /*00fe*/ 	.short	(.L_86 - .L_85)
	.align		4
.L_85:
        /*0100*/ 	.word	index@(_ZN3cub18CUB_300001_SM_10006detail6reduce18DeviceReduceKernelINS2_10policy_hubIiyN4cuda3std3__44plusIiEEE10Policy1000EN6thrust24THRUST_300001_SM_1000_NS6detail15normal_iteratorINSD_10device_ptrIiEEEEyS9_iNS7_10__identityEEEvT0_PT3_T1_NS0_13GridEvenShareISN_EET2_T4_)
        /*0104*/ 	.word	0x00000000


	//----- nvinfo : EIATTR_MIN_STACK_SIZE
	.align		4
.L_86:
        /*0108*/ 	.byte	0x04, 0x12
        /*010a*/ 	.short	(.L_88 - .L_87)
	.align		4
.L_87:
        /*010c*/ 	.word	index@(_ZN3cub18CUB_300001_SM_10006detail6reduce28DeviceReduceSingleTileKernelINS2_10policy_hubIiyN4cuda3std3__44plusIiEEE10Policy1000EN6thrust24THRUST_300001_SM_1000_NS6detail15normal_iteratorINSD_10device_ptrIiEEEEPiyS9_iiNS7_10__identityEEEvT0_T1_T2_T3_T4_T6_)
        /*0110*/ 	.word	0x00000000


	//----- nvinfo : EIATTR_MIN_STACK_SIZE
	.align		4
.L_88:
        /*0114*/ 	.byte	0x04, 0x12
        /*0116*/ 	.short	(.L_90 - .L_89)
	.align		4
.L_89:
        /*0118*/ 	.word	index@(_ZN3cub18CUB_300001_SM_10006detail6reduce28DeviceReduceSingleTileKernelINS2_10policy_hubIijN4cuda3std3__44plusIiEEE10Policy1000EPiSC_iS9_iiNS7_10__identityEEEvT0_T1_T2_T3_T4_T6_)
        /*011c*/ 	.word	0x00000000


	//----- nvinfo : EIATTR_MIN_STACK_SIZE
	.align		4
.L_90:
        /*0120*/ 	.byte	0x04, 0x12
        /*0122*/ 	.short	(.L_92 - .L_91)
	.align		4
.L_91:
        /*0124*/ 	.word	index@(_ZN3cub18CUB_300001_SM_10006detail6reduce18DeviceReduceKernelINS2_10policy_hubIijN4cuda3std3__44plusIiEEE10Policy1000EN6thrust24THRUST_300001_SM_1000_NS6detail15normal_iteratorINSD_10device_ptrIiEEEEjS9_iNS7_10__identityEEEvT0_PT3_T1_NS0_13GridEvenShareISN_EET2_T4_)
        /*0128*/ 	.word	0x00000000


	//----- nvinfo : EIATTR_MIN_STACK_SIZE
	.align		4
.L_92:
        /*012c*/ 	.byte	0x04, 0x12
        /*012e*/ 	.short	(.L_94 - .L_93)
	.align		4
.L_93:
        /*0130*/ 	.word	index@(_ZN3cub18CUB_300001_SM_10006detail6reduce28DeviceReduceSingleTileKernelINS2_10policy_hubIijN4cuda3std3__44plusIiEEE10Policy1000EN6thrust24THRUST_300001_SM_1000_NS6detail15normal_iteratorINSD_10device_ptrIiEEEEPijS9_iiNS7_10__identityEEEvT0_T1_T2_T3_T4_T6_)
        /*0134*/ 	.word	0x00000000


	//----- nvinfo : EIATTR_MIN_STACK_SIZE
	.align		4
.L_94:
        /*0138*/ 	.byte	0x04, 0x12
        /*013a*/ 	.short	(.L_96 - .L_95)
	.align		4
.L_95:
        /*013c*/ 	.word	index@(_ZN3cub18CUB_300001_SM_10006detail9transform16transform_kernelINS2_10policy_hubILb1EN4cuda3std3__45tupleIJN6thrust24THRUST_300001_SM_1000_NS6detail15normal_iteratorINSA_10device_ptrIiEEEEEEEE10policy1000El6squareSF_JPiEEEvT0_iT1_T2_DpNS2_10kernel_argIT3_EE)
        /*0140*/ 	.word	0x00000000


	//----- nvinfo : EIATTR_MIN_STACK_SIZE
	.align		4
.L_96:
        /*0144*/ 	.byte	0x04, 0x12
        /*0146*/ 	.short	(.L_98 - .L_97)
	.align		4
.L_97:
        /*0148*/ 	.word	index@(_ZN3cub18CUB_300001_SM_10006detail9transform16transform_kernelINS2_10policy_hubILb1EN4cuda3std3__45tupleIJN6thrust24THRUST_300001_SM_1000_NS6detail15normal_iteratorINSA_10device_ptrIiEEEEEEEE10policy1000Ei6squareSF_JPiEEEvT0_iT1_T2_DpNS2_10kernel_argIT3_EE)
        /*014c*/ 	.word	0x00000000


	//----- nvinfo : EIATTR_MIN_STACK_SIZE
	.align		4
.L_98:
        /*0150*/ 	.byte	0x04, 0x12
        /*0152*/ 	.short	(.L_100 - .L_99)
	.align		4
.L_99:
        /*0154*/ 	.word	index@(_ZN3cub18CUB_300001_SM_10006detail8for_each13static_kernelINS2_12policy_hub_t12policy_500_tEmN6thrust24THRUST_300001_SM_1000_NS8cuda_cub20__uninitialized_fill7functorINS7_10device_ptrIiEEiEEEEvT0_T1_)
        /*0158*/ 	.word	0x00000000


	//----- nvinfo : EIATTR_MIN_STACK_SIZE
	.align		4
.L_100:
        /*015c*/ 	.byte	0x04, 0x12
        /*015e*/ 	.short	(.L_102 - .L_101)
	.align		4
.L_101:
        /*0160*/ 	.word	index@(_ZN3cub18CUB_300001_SM_10006detail11EmptyKernelIvEEvv)
        /*0164*/ 	.word	0x00000000
.L_102:


//--------------------- .nv.compat                --------------------------
	.section	.nv.compat,"",@"SHT_CUDA_COMPAT_INFO"
	.align	4
        /*0000*/ 	.byte	0x02, 0x09, 0x00, 0x00, 0x02, 0x02, 0x01, 0x00, 0x02, 0x05, 0x05, 0x00, 0x03, 0x07, 0x01, 0x01
        /*0010*/ 	.byte	0x02, 0x03, 0x00, 0x00, 0x02, 0x06, 0x01, 0x00, 0x04, 0x0b, 0x08, 0x00, 0x09, 0x00, 0x00, 0x00
        /*0020*/ 	.byte	0x00, 0x00, 0x00, 0x00


//--------------------- .nv.info._ZN3cub18CUB_300001_SM_10006detail6reduce28DeviceReduceSingleTileKernelINS2_10policy_hubIiyN4cuda3std3__44plusIiEEE10Policy1000EPiSC_iS9_iiNS7_10__identityEEEvT0_T1_T2_T3_T4_T6_ --------------------------
	.section	.nv.info._ZN3cub18CUB_300001_SM_10006detail6reduce28DeviceReduceSingleTileKernelINS2_10policy_hubIiyN4cuda3std3__44plusIiEEE10Policy1000EPiSC_iS9_iiNS7_10__identityEEEvT0_T1_T2_T3_T4_T6_,"",@"SHT_CUDA_INFO"
	.sectionflags	@""
	.align	4


	//----- nvinfo : EIATTR_CUDA_API_VERSION
	.align		4
        /*0000*/ 	.byte	0x04, 0x37
        /*0002*/ 	.short	(.L_104 - .L_103)
.L_103:
        /*0004*/ 	.word	0x00000082


	//----- nvinfo : EIATTR_KPARAM_INFO
	.align		4
.L_104:
        /*0008*/ 	.byte	0x04, 0x17
        /*000a*/ 	.short	(.L_106 - .L_105)
.L_105:
        /*000c*/ 	.word	0x00000000
        /*0010*/ 	.short	0x0005
        /*0012*/ 	.short	0x001c
        /*0014*/ 	.byte	0x00, 0xf0, 0x05, 0x00


	//----- nvinfo : EIATTR_KPARAM_INFO
	.align		4
.L_106:
        /*0018*/ 	.byte	0x04, 0x17
        /*001a*/ 	.short	(.L_108 - .L_107)
.L_107:
        /*001c*/ 	.word	0x00000000
        /*0020*/ 	.short	0x0004
        /*0022*/ 	.short	0x0018
        /*0024*/ 	.byte	0x00, 0xf0, 0x11, 0x00


	//----- nvinfo : EIATTR_KPARAM_INFO
	.align		4
.L_108:
        /*0028*/ 	.byte	0x04, 0x17
        /*002a*/ 	.short	(.L_110 - .L_109)
.L_109:
        /*002c*/ 	.word	0x00000000
        /*0030*/ 	.short	0x0003
        /*0032*/ 	.short	0x0014
        /*0034*/ 	.byte	0x00, 0xf0, 0x05, 0x00


	//----- nvinfo : EIATTR_KPARAM_INFO
	.align		4
.L_110:
        /*0038*/ 	.byte	0x04, 0x17
        /*003a*/ 	.short	(.L_112 - .L_111)
.L_111:
        /*003c*/ 	.word	0x00000000
        /*0040*/ 	.short	0x0002
        /*0042*/ 	.short	0x0010
        /*0044*/ 	.byte	0x00, 0xf0, 0x11, 0x00


	//----- nvinfo : EIATTR_KPARAM_INFO
	.align		4
.L_112:
        /*0048*/ 	.byte	0x04, 0x17
        /*004a*/ 	.short	(.L_114 - .L_113)
.L_113:
        /*004c*/ 	.word	0x00000000
        /*0050*/ 	.short	0x0001
        /*0052*/ 	.short	0x0008
        /*0054*/ 	.byte	0x00, 0xf5, 0x21, 0x00


	//----- nvinfo : EIATTR_KPARAM_INFO
	.align		4
.L_114:
        /*0058*/ 	.byte	0x04, 0x17
        /*005a*/ 	.short	(.L_116 - .L_115)
.L_115:
        /*005c*/ 	.word	0x00000000
        /*0060*/ 	.short	0x0000
        /*0062*/ 	.short	0x0000
        /*0064*/ 	.byte	0x00, 0xf5, 0x21, 0x00


	//----- nvinfo : EIATTR_SPARSE_MMA_MASK
	.align		4
.L_116:
        /*0068*/ 	.byte	0x03, 0x50
        /*006a*/ 	.short	0x0000


	//----- nvinfo : EIATTR_MAXREG_COUNT
	.align		4
        /*006c*/ 	.byte	0x03, 0x1b
        /*006e*/ 	.short	0x00ff


	//----- nvinfo : EIATTR_NUM_BARRIERS
	.align		4
        /*0070*/ 	.byte	0x02, 0x4c
        /*0072*/ 	.byte	0x01
	.zero		1


	//----- nvinfo : EIATTR_MERCURY_ISA_VERSION
	.align		4
        /*0074*/ 	.byte	0x03, 0x5f
        /*0076*/ 	.short	0x0101


	//----- nvinfo : EIATTR_COOP_GROUP_MASK_REGIDS
	.align		4
        /*0078*/ 	.byte	0x04, 0x29
        /*007a*/ 	.short	(.L_118 - .L_117)


	//   ....[0]....
.L_117:
        /*007c*/ 	.word	0xffffffff


	//   ....[1]....
        /*0080*/ 	.word	0xffffffff


	//   ....[2]....
        /*0084*/ 	.word	0xffffffff


	//   ....[3]....
        /*0088*/ 	.word	0xffffffff


	//   ....[4]....
        /*008c*/ 	.word	0xffffffff


	//   ....[5]....
        /*0090*/ 	.word	0xffffffff


	//   ....[6]....
        /*0094*/ 	.word	0xffffffff


	//   ....[7]....
        /*0098*/ 	.word	0xffffffff


	//   ....[8]....
        /*009c*/ 	.word	0xffffffff


	//   ....[9]....
        /*00a0*/ 	.word	0xffffffff


	//   ....[10]....
        /*00a4*/ 	.word	0xffffffff


	//   ....[11]....
        /*00a8*/ 	.word	0xffffffff


	//   ....[12]....
        /*00ac*/ 	.word	0xffffffff


	//   ....[13]....
        /*00b0*/ 	.word	0xffffffff


	//   ....[14]....
        /*00b4*/ 	.word	0xffffffff


	//   ....[15]....
        /*00b8*/ 	.word	0xffffffff


	//   ....[16]....
        /*00bc*/ 	.word	0xffffffff


	//   ....[17]....
        /*00c0*/ 	.word	0xffffffff


	//   ....[18]....
        /*00c4*/ 	.word	0xffffffff


	//   ....[19]....
        /*00c8*/ 	.word	0xffffffff


	//   ....[20]....
        /*00cc*/ 	.word	0xffffffff


	//   ....[21]....
        /*00d0*/ 	.word	0xffffffff


	//   ....[22]....
        /*00d4*/ 	.word	0xffffffff


	//   ....[23]....
        /*00d8*/ 	.word	0xffffffff


	//   ....[24]....
        /*00dc*/ 	.word	0xffffffff


	//   ....[25]....
        /*00e0*/ 	.word	0xffffffff


	//   ....[26]....
        /*00e4*/ 	.word	0xffffffff


	//   ....[27]....
        /*00e8*/ 	.word	0xffffffff


	//   ....[28]....
        /*00ec*/ 	.word	0xffffffff


	//   ....[29]....
        /*00f0*/ 	.word	0xffffffff


	//----- nvinfo : EIATTR_COOP_GROUP_INSTR_OFFSETS
	.align		4
.L_118:
        /*00f4*/ 	.byte	0x04, 0x28
        /*00f6*/ 	.short	(.L_120 - .L_119)


	//   ....[0]....
.L_119:
        /*00f8*/ 	.word	0x00000890


	//   ....[1]....
        /*00fc*/ 	.word	0x000008f0


	//   ....[2]....
        /*0100*/ 	.word	0x00000940


	//   ....[3]....
        /*0104*/ 	.word	0x000009b0


	//   ....[4]....
        /*0108*/ 	.word	0x00000a10


	//   ....[5]....
        /*010c*/ 	.word	0x00000ba0


	//   ....[6]....
        /*0110*/ 	.word	0x00000c40


	//   ....[7]....
        /*0114*/ 	.word	0x00000cc0


	//   ....[8]....
        /*0118*/ 	.word	0x00000d20


	//   ....[9]....
        /*011c*/ 	.word	0x00000d60


	//   ....[10]....
        /*0120*/ 	.word	0x000019d0


	//   ....[11]....
        /*0124*/ 	.word	0x00001a30


	//   ....[12]....
        /*0128*/ 	.word	0x00001a90


	//   ....[13]....
        /*012c*/ 	.word	0x00001af0


	//   ....[14]....
        /*0130*/ 	.word	0x00001b50


	//   ....[15]....
        /*0134*/ 	.word	0x000023f0


	//   ....[16]....
        /*0138*/ 	.word	0x00002450


	//   ....[17]....
        /*013c*/ 	.word	0x000024a0


	//   ....[18]....
        /*0140*/ 	.word	0x00002510


	//   ....[19]....
        /*0144*/ 	.word	0x00002570


	//   ....[20]....
        /*0148*/ 	.word	0x00002700


	//   ....[21]....
        /*014c*/ 	.word	0x00002790


	//   ....[22]....
        /*0150*/ 	.word	0x000027e0


	//   ....[23]....
        /*0154*/ 	.word	0x00002850


	//   ....[24]....
        /*0158*/ 	.word	0x000028c0


	//   ....[25]....
        /*015c*/ 	.word	0x000036a0


	//   ....[26]....
        /*0160*/ 	.word	0x00003700


	//   ....[27]....
        /*0164*/ 	.word	0x00003760


	//   ....[28]....
        /*0168*/ 	.word	0x000037c0


	//   ....[29]....
        /*016c*/ 	.word	0x00003820


	//----- nvinfo : EIATTR_VRC_CTA_INIT_COUNT
	.align		4
.L_120:
        /*0170*/ 	.byte	0x02, 0x4a
	.zero		1
	.zero		1


	//----- nvinfo : EIATTR_EXIT_INSTR_OFFSETS
	.align		4
        /*0174*/ 	.byte	0x04, 0x1c
        /*0176*/ 	.short	(.L_122 - .L_121)


	//   ....[0]....
.L_121:
        /*0178*/ 	.word	0x00000080


	//   ....[1]....
        /*017c*/ 	.word	0x000000c0


	//   ....[2]....
        /*0180*/ 	.word	0x00003940


	//   ....[3]....
        /*0184*/ 	.word	0x00003990


	//----- nvinfo : EIATTR_MAX_THREADS
	.align		4
.L_122:
        /*0188*/ 	.byte	0x04, 0x05
        /*018a*/ 	.short	(.L_124 - .L_123)
.L_123:
        /*018c*/ 	.word	0x00000100
        /*0190*/ 	.word	0x00000001
        /*0194*/ 	.word	0x00000001


	//----- nvinfo : EIATTR_CRS_STACK_SIZE
	.align		4
.L_124:
        /*0198*/ 	.byte	0x04, 0x1e
        /*019a*/ 	.short	(.L_126 - .L_125)
.L_125:
        /*019c*/ 	.word	0x00000000


	//----- nvinfo : EIATTR_CBANK_PARAM_SIZE
	.align		4
.L_126:
        /*01a0*/ 	.byte	0x03, 0x19
        /*01a2*/ 	.short	0x001d


	//----- nvinfo : EIATTR_PARAM_CBANK
	.align		4
        /*01a4*/ 	.byte	0x04, 0x0a
        /*01a6*/ 	.short	(.L_128 - .L_127)
	.align		4
.L_127:
        /*01a8*/ 	.word	index@(.nv.constant0._ZN3cub18CUB_300001_SM_10006detail6reduce28DeviceReduceSingleTileKernelINS2_10policy_hubIiyN4cuda3std3__44plusIiEEE10Policy1000EPiSC_iS9_iiNS7_10__identityEEEvT0_T1_T2_T3_T4_T6_)
        /*01ac*/ 	.short	0x0380
        /*01ae*/ 	.short	0x001d


	//----- nvinfo : EIATTR_SW_WAR
	.align		4
.L_128:
        /*01b0*/ 	.byte	0x04, 0x36
        /*01b2*/ 	.short	(.L_130 - .L_129)
.L_129:
        /*01b4*/ 	.word	0x00000008
.L_130:


//--------------------- .nv.info._ZN3cub18CUB_300001_SM_10006detail6reduce18DeviceReduceKernelINS2_10policy_hubIiyN4cuda3std3__44plusIiEEE10Policy1000EN6thrust24THRUST_300001_SM_1000_NS6detail15normal_iteratorINSD_10device_ptrIiEEEEyS9_iNS7_10__identityEEEvT0_PT3_T1_NS0_13GridEvenShareISN_EET2_T4_ --------------------------
	.section	.nv.info._ZN3cub18CUB_300001_SM_10006detail6reduce18DeviceReduceKernelINS2_10policy_hubIiyN4cuda3std3__44plusIiEEE10Policy1000EN6thrust24THRUST_300001_SM_1000_NS6detail15normal_iteratorINSD_10device_ptrIiEEEEyS9_iNS7_10__identityEEEvT0_PT3_T1_NS0_13GridEvenShareISN_EET2_T4_,"",@"SHT_CUDA_INFO"
	.sectionflags	@""
	.align	4


	//----- nvinfo : EIATTR_CUDA_API_VERSION
	.align		4
        /*0000*/ 	.byte	0x04, 0x37
        /*0002*/ 	.short	(.L_132 - .L_131)
.L_131:
        /*0004*/ 	.word	0x00000082


	//----- nvinfo : EIATTR_KPARAM_INFO
	.align		4
.L_132:
        /*0008*/ 	.byte	0x04, 0x17
        /*000a*/ 	.short	(.L_134 - .L_133)
.L_133:
        /*000c*/ 	.word	0x00000000
        /*0010*/ 	.short	0x0005
        /*0012*/ 	.short	0x0061
        /*0014*/ 	.byte	0x00, 0xf0, 0x05, 0x00


	//----- nvinfo : EIATTR_KPARAM_INFO
	.align		4
.L_134:
        /*0018*/ 	.byte	0x04, 0x17
        /*001a*/ 	.short	(.L_136 - .L_135)
.L_135:
        /*001c*/ 	.word	0x00000000
        /*0020*/ 	.short	0x0004
        /*0022*/ 	.short	0x0060
        /*0024*/ 	.byte	0x00, 0xf0, 0x05, 0x00


	//----- nvinfo : EIATTR_KPARAM_INFO
	.align		4
.L_136:
        /*0028*/ 	.byte	0x04, 0x17
        /*002a*/ 	.short	(.L_138 - .L_137)
.L_137:
        /*002c*/ 	.word	0x00000000
        /*0030*/ 	.short	0x0003
        /*0032*/ 	.short	0x0018
        /*0034*/ 	.byte	0x00, 0xf0, 0x21, 0x01


	//----- nvinfo : EIATTR_KPARAM_INFO
	.align		4
.L_138:
        /*0038*/ 	.byte	0x04, 0x17
        /*003a*/ 	.short	(.L_140 - .L_139)
.L_139:
        /*003c*/ 	.word	0x00000000
        /*0040*/ 	.short	0x0002
        /*0042*/ 	.short	0x0010
        /*0044*/ 	.byte	0x00, 0xf0, 0x21, 0x00


	//----- nvinfo : EIATTR_KPARAM_INFO
	.align		4
.L_140:
        /*0048*/ 	.byte	0x04, 0x17
        /*004a*/ 	.short	(.L_142 - .L_141)
.L_141:
        /*004c*/ 	.word	0x00000000
        /*0050*/ 	.short	0x0001
        /*0052*/ 	.short	0x0008
        /*0054*/ 	.byte	0x00, 0xf5, 0x21, 0x00


	//----- nvinfo : EIATTR_KPARAM_INFO
	.align		4
.L_142:
        /*0058*/ 	.byte	0x04, 0x17
        /*005a*/ 	.short	(.L_144 - .L_143)
.L_143:
        /*005c*/ 	.word	0x00000000
        /*0060*/ 	.short	0x0000
        /*0062*/ 	.short	0x0000
        /*0064*/ 	.byte	0x00, 0xf0, 0x21, 0x00


	//----- nvinfo : EIATTR_SPARSE_MMA_MASK
	.align		4
.L_144:
        /*0068*/ 	.byte	0x03, 0x50
        /*006a*/ 	.short	0x0000


	//----- nvinfo : EIATTR_MAXREG_COUNT
	.align		4
        /*006c*/ 	.byte	0x03, 0x1b
        /*006e*/ 	.short	0x00ff


	//----- nvinfo : EIATTR_NUM_BARRIERS
	.align		4
        /*0070*/ 	.byte	0x02, 0x4c
        /*0072*/ 	.byte	0x01
	.zero		1


	//----- nvinfo : EIATTR_MERCURY_ISA_VERSION
	.align		4
        /*0074*/ 	.byte	0x03, 0x5f
        /*0076*/ 	.short	0x0101


	//----- nvinfo : EIATTR_COOP_GROUP_MASK_REGIDS
	.align		4
        /*0078*/ 	.byte	0x04, 0x29
        /*007a*/ 	.short	(.L_146 - .L_145)


	//   ....[0]....
.L_145:
        /*007c*/ 	.word	0xffffffff


	//   ....[1]....
        /*0080*/ 	.word	0xffffffff


	//   ....[2]....
        /*0084*/ 	.word	0xffffffff


	//   ....[3]....
        /*0088*/ 	.word	0xffffffff


	//   ....[4]....
        /*008c*/ 	.word	0xffffffff


	//   ....[5]....
        /*0090*/ 	.word	0xffffffff


	//   ....[6]....
        /*0094*/ 	.word	0xffffffff


	//   ....[7]....
        /*0098*/ 	.word	0xffffffff


	//   ....[8]....
        /*009c*/ 	.word	0xffffffff


	//   ....[9]....
        /*00a0*/ 	.word	0xffffffff


	//   ....[10]....
        /*00a4*/ 	.word	0xffffffff


	//   ....[11]....
        /*00a8*/ 	.word	0xffffffff


	//   ....[12]....
        /*00ac*/ 	.word	0xffffffff


	//   ....[13]....
        /*00b0*/ 	.word	0xffffffff


	//   ....[14]....
        /*00b4*/ 	.word	0xffffffff


	//----- nvinfo : EIATTR_COOP_GROUP_INSTR_OFFSETS
	.align		4
.L_146:
        /*00b8*/ 	.byte	0x04, 0x28
        /*00ba*/ 	.short	(.L_148 - .L_147)


	//   ....[0]....
.L_147:
        /*00bc*/ 	.word	0x000008e0


	//   ....[1]....
        /*00c0*/ 	.word	0x00000940


	//   ....[2]....
        /*00c4*/ 	.word	0x000009a0


	//   ....[3]....
        /*00c8*/ 	.word	0x00000a00


	//   ....[4]....
        /*00cc*/ 	.word	0x00000a60


	//   ....[5]....
        /*00d0*/ 	.word	0x00000bf0


	//   ....[6]....
        /*00d4*/ 	.word	0x00000c90


	//   ....[7]....
        /*00d8*/ 	.word	0x00000d10


	//   ....[8]....
        /*00dc*/ 	.word	0x00000d70


	//   ....[9]....
        /*00e0*/ 	.word	0x00000db0


	//   ....[10]....
        /*00e4*/ 	.word	0x00001db0


	//   ....[11]....
        /*00e8*/ 	.word	0x00001e10


	//   ....[12]....
        /*00ec*/ 	.word	0x00001e70


	//   ....[13]....
        /*00f0*/ 	.word	0x00001ed0


	//   ....[14]....
        /*00f4*/ 	.word	0x00001f30


	//----- nvinfo : EIATTR_VRC_CTA_INIT_COUNT
	.align		4
.L_148:
        /*00f8*/ 	.byte	0x02, 0x4a
	.zero		1
	.zero		1


	//----- nvinfo : EIATTR_EXIT_INSTR_OFFSETS
	.align		4
        /*00fc*/ 	.byte	0x04, 0x1c
        /*00fe*/ 	.short	(.L_150 - .L_149)


	//   ....[0]....
.L_149:
        /*0100*/ 	.word	0x00002050


	//   ....[1]....
        /*0104*/ 	.word	0x000020b0


	//----- nvinfo : EIATTR_MAX_THREADS
	.align		4
.L_150:
        /*0108*/ 	.byte	0x04, 0x05
        /*010a*/ 	.short	(.L_152 - .L_151)
.L_151:
        /*010c*/ 	.word	0x00000100
        /*0110*/ 	.word	0x00000001
        /*0114*/ 	.word	0x00000001


	//----- nvinfo : EIATTR_CRS_STACK_SIZE
	.align		4
.L_152:
        /*0118*/ 	.byte	0x04, 0x1e
        /*011a*/ 	.short	(.L_154 - .L_153)
.L_153:
        /*011c*/ 	.word	0x00000000


	//----- nvinfo : EIATTR_CBANK_PARAM_SIZE
	.align		4
.L_154:
        /*0120*/ 	.byte	0x03, 0x19
        /*0122*/ 	.short	0x0062


	//----- nvinfo : EIATTR_PARAM_CBANK
	.align		4
        /*0124*/ 	.byte	0x04, 0x0a
        /*0126*/ 	.short	(.L_156 - .L_155)
	.align		4
.L_155:
        /*0128*/ 	.word	index@(.nv.constant0._ZN3cub18CUB_300001_SM_10006detail6reduce18DeviceReduceKernelINS2_10policy_hubIiyN4cuda3std3__44plusIiEEE10Policy1000EN6thrust24THRUST_300001_SM_1000_NS6detail15normal_iteratorINSD_10device_ptrIiEEEEyS9_iNS7_10__identityEEEvT0_PT3_T1_NS0_13GridEvenShareISN_EET2_T4_)
        /*012c*/ 	.short	0x0380
        /*012e*/ 	.short	0x0062


	//----- nvinfo : EIATTR_SW_WAR
	.align		4
.L_156:
        /*0130*/ 	.byte	0x04, 0x36
        /*0132*/ 	.short	(.L_158 - .L_157)
.L_157:
        /*0134*/ 	.word	0x00000008
.L_158:


//--------------------- .nv.info._ZN3cub18CUB_300001_SM_10006detail6reduce28DeviceReduceSingleTileKernelINS2_10policy_hubIiyN4cuda3std3__44plusIiEEE10Policy1000EN6thrust24THRUST_300001_SM_1000_NS6detail15normal_iteratorINSD_10device_ptrIiEEEEPiyS9_iiNS7_10__identityEEEvT0_T1_T2_T3_T4_T6_ --------------------------
	.section	.nv.info._ZN3cub18CUB_300001_SM_10006detail6reduce28DeviceReduceSingleTileKernelINS2_10policy_hubIiyN4cuda3std3__44plusIiEEE10Policy1000EN6thrust24THRUST_300001_SM_1000_NS6detail15normal_iteratorINSD_10device_ptrIiEEEEPiyS9_iiNS7_10__identityEEEvT0_T1_T2_T3_T4_T6_,"",@"SHT_CUDA_INFO"
	.sectionflags	@""
	.align	4


	//----- nvinfo : EIATTR_CUDA_API_VERSION
	.align		4
        /*0000*/ 	.byte	0x04, 0x37
        /*0002*/ 	.short	(.L_160 - .L_159)
.L_159:
        /*0004*/ 	.word	0x00000082


	//----- nvinfo : EIATTR_KPARAM_INFO
	.align		4
.L_160:
        /*0008*/ 	.byte	0x04, 0x17
        /*000a*/ 	.short	(.L_162 - .L_161)
.L_161:
        /*000c*/ 	.word	0x00000000
        /*0010*/ 	.short	0x0005
        /*0012*/ 	.short	0x0020
        /*0014*/ 	.byte	0x00, 0xf0, 0x05, 0x00


	//----- nvinfo : EIATTR_KPARAM_INFO
	.align		4
.L_162:
        /*0018*/ 	.byte	0x04, 0x17
        /*001a*/ 	.short	(.L_164 - .L_163)
.L_163:
        /*001c*/ 	.word	0x00000000
        /*0020*/ 	.short	0x0004
        /*0022*/ 	.short	0x001c
        /*0024*/ 	.byte	0x00, 0xf0, 0x11, 0x00


	//----- nvinfo : EIATTR_KPARAM_INFO
	.align		4
.L_164:
        /*0028*/ 	.byte	0x04, 0x17
        /*002a*/ 	.short	(.L_166 - .L_165)
.L_165:
        /*002c*/ 	.word	0x00000000
        /*0030*/ 	.short	0x0003
        /*0032*/ 	.short	0x0018
        /*0034*/ 	.byte	0x00, 0xf0, 0x05, 0x00


	//----- nvinfo : EIATTR_KPARAM_INFO
	.align		4
.L_166:
        /*0038*/ 	.byte	0x04, 0x17
        /*003a*/ 	.short	(.L_168 - .L_167)
.L_167:
        /*003c*/ 	.word	0x00000000
        /*0040*/ 	.short	0x0002
        /*0042*/ 	.short	0x0010
        /*0044*/ 	.byte	0x00, 0xf0, 0x21, 0x00


	//----- nvinfo : EIATTR_KPARAM_INFO
	.align		4
.L_168:
        /*0048*/ 	.byte	0x04, 0x17
        /*004a*/ 	.short	(.L_170 - .L_169)
.L_169:
        /*004c*/ 	.word	0x00000000
        /*0050*/ 	.short	0x0001
        /*0052*/ 	.short	0x0008
        /*0054*/ 	.byte	0x00, 0xf5, 0x21, 0x00


	//----- nvinfo : EIATTR_KPARAM_INFO
	.align		4
.L_170:
        /*0058*/ 	.byte	0x04, 0x17
        /*005a*/ 	.short	(.L_172 - .L_171)
.L_171:
        /*005c*/ 	.word	0x00000000
        /*0060*/ 	.short	0x0000
        /*0062*/ 	.short	0x0000
        /*0064*/ 	.byte	0x00, 0xf0, 0x21, 0x00


	//----- nvinfo : EIATTR_SPARSE_MMA_MASK
	.align		4
.L_172:
        /*0068*/ 	.byte	0x03, 0x50
        /*006a*/ 	.short	0x0000


	//----- nvinfo : EIATTR_MAXREG_COUNT
	.align		4
        /*006c*/ 	.byte	0x03, 0x1b
        /*006e*/ 	.short	0x00ff


	//----- nvinfo : EIATTR_NUM_BARRIERS
	.align		4
        /*0070*/ 	.byte	0x02, 0x4c
        /*0072*/ 	.byte	0x01
	.zero		1


	//----- nvinfo : EIATTR_MERCURY_ISA_VERSION
	.align		4
        /*0074*/ 	.byte	0x03, 0x5f
        /*0076*/ 	.short	0x0101


	//----- nvinfo : EIATTR_COOP_GROUP_MASK_REGIDS
	.align		4
        /*0078*/ 	.byte	0x04, 0x29
        /*007a*/ 	.short	(.L_174 - .L_173)


	//   ....[0]....
.L_173:
        /*007c*/ 	.word	0xffffffff


	//   ....[1]....
        /*0080*/ 	.word	0xffffffff


	//   ....[2]....
        /*0084*/ 	.word	0xffffffff


	//   ....[3]....
        /*0088*/ 	.word	0xffffffff


	//   ....[4]....
        /*008c*/ 	.word	0xffffffff


	//   ....[5]....
        /*0090*/ 	.word	0xffffffff


	//   ....[6]....
        /*0094*/ 	.word	0xffffffff


	//   ....[7]....
        /*0098*/ 	.word	0xffffffff


	//   ....[8]....
        /*009c*/ 	.word	0xffffffff


	//   ....[9]....
        /*00a0*/ 	.word	0xffffffff


	//   ....[10]....
        /*00a4*/ 	.word	0xffffffff


	//   ....[11]....
        /*00a8*/ 	.word	0xffffffff


	//   ....[12]....
        /*00ac*/ 	.word	0xffffffff


	//   ....[13]....
        /*00b0*/ 	.word	0xffffffff


	//   ....[14]....
        /*00b4*/ 	.word	0xffffffff


	//----- nvinfo : EIATTR_COOP_GROUP_INSTR_OFFSETS
	.align		4
.L_174:
        /*00b8*/ 	.byte	0x04, 0x28
        /*00ba*/ 	.short	(.L_176 - .L_175)


	//   ....[0]....
.L_175:
        /*00bc*/ 	.word	0x00000850


	//   ....[1]....
        /*00c0*/ 	.word	0x000008b0


	//   ....[2]....
        /*00c4*/ 	.word	0x00000910


	//   ....[3]....
        /*00c8*/ 	.word	0x00000970


	//   ....[4]....
        /*00cc*/ 	.word	0x000009d0


	//   ....[5]....
        /*00d0*/ 	.word	0x00000b60


	//   ....[6]....
        /*00d4*/ 	.word	0x00000c00


	//   ....[7]....
        /*00d8*/ 	.word	0x00000c80


	//   ....[8]....
        /*00dc*/ 	.word	0x00000ce0


	//   ....[9]....
        /*00e0*/ 	.word	0x00000d20


	//   ....[10]....
        /*00e4*/ 	.word	0x00001b90


	//   ....[11]....
        /*00e8*/ 	.word	0x00001bf0


	//   ....[12]....
        /*00ec*/ 	.word	0x00001c50


	//   ....[13]....
        /*00f0*/ 	.word	0x00001cb0


	//   ....[14]....
        /*00f4*/ 	.word	0x00001d10


	//----- nvinfo : EIATTR_VRC_CTA_INIT_COUNT
	.align		4
.L_176:
        /*00f8*/ 	.byte	0x02, 0x4a
	.zero		1
	.zero		1


	//----- nvinfo : EIATTR_EXIT_INSTR_OFFSETS
	.align		4
        /*00fc*/ 	.byte	0x04, 0x1c
        /*00fe*/ 	.short	(.L_178 - .L_177)


	//   ....[0]....
.L_177:
        /*0100*/ 	.word	0x000000a0


	//   ....[1]....
        /*0104*/ 	.word	0x000000e0


	//   ....[2]....
        /*0108*/ 	.word	0x00001e20


	//   ....[3]....
        /*010c*/ 	.word	0x00001e70


	//----- nvinfo : EIATTR_MAX_THREADS
	.align		4
.L_178:
        /*0110*/ 	.byte	0x04, 0x05
        /*0112*/ 	.short	(.L_180 - .L_179)
.L_179:
        /*0114*/ 	.word	0x00000100
        /*0118*/ 	.word	0x00000001
        /*011c*/ 	.word	0x00000001


	//----- nvinfo : EIATTR_CRS_STACK_SIZE
	.align		4
.L_180:
        /*0120*/ 	.byte	0x04, 0x1e
        /*0122*/ 	.short	(.L_182 - .L_181)
.L_181:
        /*0124*/ 	.word	0x00000000


	//----- nvinfo : EIATTR_CBANK_PARAM_SIZE
	.align		4
.L_182:
        /*0128*/ 	.byte	0x03, 0x19
        /*012a*/ 	.short	0x0021


	//----- nvinfo : EIATTR_PARAM_CBANK
	.align		4
        /*012c*/ 	.byte	0x04, 0x0a
        /*012e*/ 	.short	(.L_184 - .L_183)
	.align		4
.L_183:
        /*0130*/ 	.word	index@(.nv.constant0._ZN3cub18CUB_300001_SM_10006detail6reduce28DeviceReduceSingleTileKernelINS2_10policy_hubIiyN4cuda3std3__44plusIiEEE10Policy1000EN6thrust24THRUST_300001_SM_1000_NS6detail15normal_iteratorINSD_10device_ptrIiEEEEPiyS9_iiNS7_10__identityEEEvT0_T1_T2_T3_T4_T6_)
        /*0134*/ 	.short	0x0380
        /*0136*/ 	.short	0x0021


	//----- nvinfo : EIATTR_SW_WAR
	.align		4
.L_184:
        /*0138*/ 	.byte	0x04, 0x36
        /*013a*/ 	.short	(.L_186 - .L_185)
.L_185:
        /*013c*/ 	.word	0x00000008
.L_186:


//--------------------- .nv.info._ZN3cub18CUB_300001_SM_10006detail6reduce28DeviceReduceSingleTileKernelINS2_10policy_hubIijN4cuda3std3__44plusIiEEE10Policy1000EPiSC_iS9_iiNS7_10__identityEEEvT0_T1_T2_T3_T4_T6_ --------------------------
	.section	.nv.info._ZN3cub18CUB_300001_SM_10006detail6reduce28DeviceReduceSingleTileKernelINS2_10policy_hubIijN4cuda3std3__44plusIiEEE10Policy1000EPiSC_iS9_iiNS7_10__identityEEEvT0_T1_T2_T3_T4_T6_,"",@"SHT_CUDA_INFO"
	.sectionflags	@""
	.align	4


	//----- nvinfo : EIATTR_CUDA_API_VERSION
	.align		4
        /*0000*/ 	.byte	0x04, 0x37
        /*0002*/ 	.short	(.L_188 - .L_187)
.L_187:
        /*0004*/ 	.word	0x00000082


	//----- nvinfo : EIATTR_KPARAM_INFO
	.align		4
.L_188:
        /*0008*/ 	.byte	0x04, 0x17
        /*000a*/ 	.short	(.L_190 - .L_189)
.L_189:
        /*000c*/ 	.word	0x00000000
        /*0010*/ 	.short	0x0005
        /*0012*/ 	.short	0x001c
        /*0014*/ 	.byte	0x00, 0xf0, 0x05, 0x00


	//----- nvinfo : EIATTR_KPARAM_INFO
	.align		4
.L_190:
        /*0018*/ 	.byte	0x04, 0x17
        /*001a*/ 	.short	(.L_192 - .L_191)
.L_191:
        /*001c*/ 	.word	0x00000000
        /*0020*/ 	.short	0x0004
        /*0022*/ 	.short	0x0018
        /*0024*/ 	.byte	0x00, 0xf0, 0x11, 0x00


	//----- nvinfo : EIATTR_KPARAM_INFO
	.align		4
.L_192:
        /*0028*/ 	.byte	0x04, 0x17
        /*002a*/ 	.short	(.L_194 - .L_193)
.L_193:
        /*002c*/ 	.word	0x00000000
        /*0030*/ 	.short	0x0003
        /*0032*/ 	.short	0x0014
        /*0034*/ 	.byte	0x00, 0xf0, 0x05, 0x00


	//----- nvinfo : EIATTR_KPARAM_INFO
	.align		4
.L_194:
        /*0038*/ 	.byte	0x04, 0x17
        /*003a*/ 	.short	(.L_196 - .L_195)
.L_195:
        /*003c*/ 	.word	0x00000000
        /*0040*/ 	.short	0x0002
        /*0042*/ 	.short	0x0010
        /*0044*/ 	.byte	0x00, 0xf0, 0x11, 0x00


	//----- nvinfo : EIATTR_KPARAM_INFO
	.align		4
.L_196:
        /*0048*/ 	.byte	0x04, 0x17
        /*004a*/ 	.short	(.L_198 - .L_197)
.L_197:
        /*004c*/ 	.word	0x00000000
        /*0050*/ 	.short	0x0001
        /*0052*/ 	.short	0x0008
        /*0054*/ 	.byte	0x00, 0xf5, 0x21, 0x00


	//----- nvinfo : EIATTR_KPARAM_INFO
	.align		4
.L_198:
        /*0058*/ 	.byte	0x04, 0x17
        /*005a*/ 	.short	(.L_200 - .L_199)
.L_199:
        /*005c*/ 	.word	0x00000000
        /*0060*/ 	.short	0x0000
        /*0062*/ 	.short	0x0000
        /*0064*/ 	.byte	0x00, 0xf5, 0x21, 0x00


	//----- nvinfo : EIATTR_SPARSE_MMA_MASK
	.align		4
.L_200:
        /*0068*/ 	.byte	0x03, 0x50
        /*006a*/ 	.short	0x0000


	//----- nvinfo : EIATTR_MAXREG_COUNT
	.align		4
        /*006c*/ 	.byte	0x03, 0x1b
        /*006e*/ 	.short	0x00ff


	//----- nvinfo : EIATTR_NUM_BARRIERS
	.align		4
        /*0070*/ 	.byte	0x02, 0x4c
        /*0072*/ 	.byte	0x01
	.zero		1


	//----- nvinfo : EIATTR_MERCURY_ISA_VERSION
	.align		4
        /*0074*/ 	.byte	0x03, 0x5f
        /*0076*/ 	.short	0x0101


	//----- nvinfo : EIATTR_COOP_GROUP_MASK_REGIDS
	.align		4
        /*0078*/ 	.byte	0x04, 0x29
        /*007a*/ 	.short	(.L_202 - .L_201)


	//   ....[0]....
.L_201:
        /*007c*/ 	.word	0xffffffff


	//   ....[1]....
        /*0080*/ 	.word	0xffffffff


	//   ....[2]....
        /*0084*/ 	.word	0xffffffff


	//   ....[3]....
        /*0088*/ 	.word	0xffffffff


	//   ....[4]....
        /*008c*/ 	.word	0xffffffff


	//   ....[5]....
        /*0090*/ 	.word	0xffffffff


	//   ....[6]....
        /*0094*/ 	.word	0xffffffff


	//   ....[7]....
        /*0098*/ 	.word	0xffffffff


	//   ....[8]....
        /*009c*/ 	.word	0xffffffff


	//   ....[9]....
        /*00a0*/ 	.word	0xffffffff


	//   ....[10]....
        /*00a4*/ 	.word	0xffffffff


	//   ....[11]....
        /*00a8*/ 	.word	0xffffffff


	//   ....[12]....
        /*00ac*/ 	.word	0xffffffff


	//   ....[13]....
        /*00b0*/ 	.word	0xffffffff


	//   ....[14]....
        /*00b4*/ 	.word	0xffffffff


	//   ....[15]....
        /*00b8*/ 	.word	0xffffffff


	//   ....[16]....
        /*00bc*/ 	.word	0xffffffff


	//   ....[17]....
        /*00c0*/ 	.word	0xffffffff


	//   ....[18]....
        /*00c4*/ 	.word	0xffffffff


	//   ....[19]....
        /*00c8*/ 	.word	0xffffffff


	//   ....[20]....
        /*00cc*/ 	.word	0xffffffff


	//   ....[21]....
        /*00d0*/ 	.word	0xffffffff


	//   ....[22]....
        /*00d4*/ 	.word	0xffffffff


	//   ....[23]....
        /*00d8*/ 	.word	0xffffffff


	//   ....[24]....
        /*00dc*/ 	.word	0xffffffff


	//   ....[25]....
        /*00e0*/ 	.word	0xffffffff


	//   ....[26]....
        /*00e4*/ 	.word	0xffffffff


	//   ....[27]....
        /*00e8*/ 	.word	0xffffffff


	//   ....[28]....
        /*00ec*/ 	.word	0xffffffff


	//   ....[29]....
        /*00f0*/ 	.word	0xffffffff


	//----- nvinfo : EIATTR_COOP_GROUP_INSTR_OFFSETS
	.align		4
.L_202:
        /*00f4*/ 	.byte	0x04, 0x28
        /*00f6*/ 	.short	(.L_204 - .L_203)


	//   ....[0]....
.L_203:
        /*00f8*/ 	.word	0x00000890


	//   ....[1]....
        /*00fc*/ 	.word	0x000008f0


	//   ....[2]....
        /*0100*/ 	.word	0x00000940


	//   ....[3]....
        /*0104*/ 	.word	0x000009b0


	//   ....[4]....
        /*0108*/ 	.word	0x00000a10


	//   ....[5]....
        /*010c*/ 	.word	0x00000ba0


	//   ....[6]....
        /*0110*/ 	.word	0x00000c40


	//   ....[7]....
        /*0114*/ 	.word	0x00000cc0


	//   ....[8]....
        /*0118*/ 	.word	0x00000d20


	//   ....[9]....
        /*011c*/ 	.word	0x00000d60


	//   ....[10]....
        /*0120*/ 	.word	0x000019d0


	//   ....[11]....
        /*0124*/ 	.word	0x00001a30


	//   ....[12]....
        /*0128*/ 	.word	0x00001a90


	//   ....[13]....
        /*012c*/ 	.word	0x00001af0


	//   ....[14]....
        /*0130*/ 	.word	0x00001b50


	//   ....[15]....
        /*0134*/ 	.word	0x000023f0


	//   ....[16]....
        /*0138*/ 	.word	0x00002450


	//   ....[17]....
        /*013c*/ 	.word	0x000024a0


	//   ....[18]....
        /*0140*/ 	.word	0x00002510


	//   ....[19]....
        /*0144*/ 	.word	0x00002570


	//   ....[20]....
        /*0148*/ 	.word	0x00002700


	//   ....[21]....
        /*014c*/ 	.word	0x00002790


	//   ....[22]....
        /*0150*/ 	.word	0x000027e0


	//   ....[23]....
        /*0154*/ 	.word	0x00002850


	//   ....[24]....
        /*0158*/ 	.word	0x000028c0


	//   ....[25]....
        /*015c*/ 	.word	0x000036a0


	//   ....[26]....
        /*0160*/ 	.word	0x00003700


	//   ....[27]....
        /*0164*/ 	.word	0x00003760


	//   ....[28]....
        /*0168*/ 	.word	0x000037c0


	//   ....[29]....
        /*016c*/ 	.word	0x00003820


	//----- nvinfo : EIATTR_VRC_CTA_INIT_COUNT
	.align		4
.L_204:
        /*0170*/ 	.byte	0x02, 0x4a
	.zero		1
	.zero		1


	//----- nvinfo : EIATTR_EXIT_INSTR_OFFSETS
	.align		4
        /*0174*/ 	.byte	0x04, 0x1c
        /*0176*/ 	.short	(.L_206 - .L_205)


	//   ....[0]....
.L_205:
        /*0178*/ 	.word	0x00000080


	//   ....[1]....
        /*017c*/ 	.word	0x000000c0


	//   ....[2]....
        /*0180*/ 	.word	0x00003940


	//   ....[3]....
        /*0184*/ 	.word	0x00003990


	//----- nvinfo : EIATTR_MAX_THREADS
	.align		4
.L_206:
        /*0188*/ 	.byte	0x04, 0x05
        /*018a*/ 	.short	(.L_208 - .L_207)
.L_207:
        /*018c*/ 	.word	0x00000100
        /*0190*/ 	.word	0x00000001
        /*0194*/ 	.word	0x00000001


	//----- nvinfo : EIATTR_CRS_STACK_SIZE
	.align		4
.L_208:
        /*0198*/ 	.byte	0x04, 0x1e
        /*019a*/ 	.short	(.L_210 - .L_209)
.L_209:
        /*019c*/ 	.word	0x00000000


	//----- nvinfo : EIATTR_CBANK_PARAM_SIZE
	.align		4
.L_210:
        /*01a0*/ 	.byte	0x03, 0x19
        /*01a2*/ 	.short	0x001d


	//----- nvinfo : EIATTR_PARAM_CBANK
	.align		4
        /*01a4*/ 	.byte	0x04, 0x0a
        /*01a6*/ 	.short	(.L_212 - .L_211)
	.align		4
.L_211:
        /*01a8*/ 	.word	index@(.nv.constant0._ZN3cub18CUB_300001_SM_10006detail6reduce28DeviceReduceSingleTileKernelINS2_10policy_hubIijN4cuda3std3__44plusIiEEE10Policy1000EPiSC_iS9_iiNS7_10__identityEEEvT0_T1_T2_T3_T4_T6_)
        /*01ac*/ 	.short	0x0380
        /*01ae*/ 	.short	0x001d


	//----- nvinfo : EIATTR_SW_WAR
	.align		4
.L_212:
        /*01b0*/ 	.byte	0x04, 0x36
        /*01b2*/ 	.short	(.L_214 - .L_213)
.L_213:
        /*01b4*/ 	.word	0x00000008
.L_214:


//--------------------- .nv.info._ZN3cub18CUB_300001_SM_10006detail6reduce18DeviceReduceKernelINS2_10policy_hubIijN4cuda3std3__44plusIiEEE10Policy1000EN6thrust24THRUST_300001_SM_1000_NS6detail15normal_iteratorINSD_10device_ptrIiEEEEjS9_iNS7_10__identityEEEvT0_PT3_T1_NS0_13GridEvenShareISN_EET2_T4_ --------------------------
	.section	.nv.info._ZN3cub18CUB_300001_SM_10006detail6reduce18DeviceReduceKernelINS2_10policy_hubIijN4cuda3std3__44plusIiEEE10Policy1000EN6thrust24THRUST_300001_SM_1000_NS6detail15normal_iteratorINSD_10device_ptrIiEEEEjS9_iNS7_10__identityEEEvT0_PT3_T1_NS0_13GridEvenShareISN_EET2_T4_,"",@"SHT_CUDA_INFO"
	.sectionflags	@""
	.align	4


	//----- nvinfo : EIATTR_CUDA_API_VERSION
	.align		4
        /*0000*/ 	.byte	0x04, 0x37
        /*0002*/ 	.short	(.L_216 - .L_215)
.L_215:
        /*0004*/ 	.word	0x00000082


	//----- nvinfo : EIATTR_KPARAM_INFO
	.align		4
.L_216:
        /*0008*/ 	.byte	0x04, 0x17
        /*000a*/ 	.short	(.L_218 - .L_217)
.L_217:
        /*000c*/ 	.word	0x00000000
        /*0010*/ 	.short	0x0005
        /*0012*/ 	.short	0x003d
        /*0014*/ 	.byte	0x00, 0xf0, 0x05, 0x00


	//----- nvinfo : EIATTR_KPARAM_INFO
	.align		4
.L_218:
        /*0018*/ 	.byte	0x04, 0x17
        /*001a*/ 	.short	(.L_220 - .L_219)
.L_219:
        /*001c*/ 	.word	0x00000000
        /*0020*/ 	.short	0x0004
        /*0022*/ 	.short	0x003c
        /*0024*/ 	.byte	0x00, 0xf0, 0x05, 0x00


	//----- nvinfo : EIATTR_KPARAM_INFO
	.align		4
.L_220:
        /*0028*/ 	.byte	0x04, 0x17
        /*002a*/ 	.short	(.L_222 - .L_221)
.L_221:
        /*002c*/ 	.word	0x00000000
        /*0030*/ 	.short	0x0003
        /*0032*/ 	.short	0x0014
        /*0034*/ 	.byte	0x00, 0xf0, 0xa1, 0x00


	//----- nvinfo : EIATTR_KPARAM_INFO
	.align		4
.L_222:
        /*0038*/ 	.byte	0x04, 0x17
        /*003a*/ 	.short	(.L_224 - .L_223)
.L_223:
        /*003c*/ 	.word	0x00000000
        /*0040*/ 	.short	0x0002
        /*0042*/ 	.short	0x0010
        /*0044*/ 	.byte	0x00, 0xf0, 0x11, 0x00


	//----- nvinfo : EIATTR_KPARAM_INFO
	.align		4
.L_224:
        /*0048*/ 	.byte	0x04, 0x17
        /*004a*/ 	.short	(.L_226 - .L_225)
.L_225:
        /*004c*/ 	.word	0x00000000
        /*0050*/ 	.short	0x0001
        /*0052*/ 	.short	0x0008
        /*0054*/ 	.byte	0x00, 0xf5, 0x21, 0x00


	//----- nvinfo : EIATTR_KPARAM_INFO
	.align		4
.L_226:
        /*0058*/ 	.byte	0x04, 0x17
        /*005a*/ 	.short	(.L_228 - .L_227)
.L_227:
        /*005c*/ 	.word	0x00000000
        /*0060*/ 	.short	0x0000
        /*0062*/ 	.short	0x0000
        /*0064*/ 	.byte	0x00, 0xf0, 0x21, 0x00


	//----- nvinfo : EIATTR_SPARSE_MMA_MASK
	.align		4
.L_228:
        /*0068*/ 	.byte	0x03, 0x50
        /*006a*/ 	.short	0x0000


	//----- nvinfo : EIATTR_MAXREG_COUNT
	.align		4
        /*006c*/ 	.byte	0x03, 0x1b
        /*006e*/ 	.short	0x00ff


	//----- nvinfo : EIATTR_NUM_BARRIERS
	.align		4
        /*0070*/ 	.byte	0x02, 0x4c
        /*0072*/ 	.byte	0x01
	.zero		1


	//----- nvinfo : EIATTR_MERCURY_ISA_VERSION
	.align		4
        /*0074*/ 	.byte	0x03, 0x5f
        /*0076*/ 	.short	0x0101


	//----- nvinfo : EIATTR_COOP_GROUP_MASK_REGIDS
	.align		4
        /*0078*/ 	.byte	0x04, 0x29
        /*007a*/ 	.short	(.L_230 - .L_229)


	//   ....[0]....
.L_229:
        /*007c*/ 	.word	0xffffffff


	//   ....[1]....
        /*0080*/ 	.word	0xffffffff


	//   ....[2]....
        /*0084*/ 	.word	0xffffffff


	//   ....[3]....
        /*0088*/ 	.word	0xffffffff


	//   ....[4]....
        /*008c*/ 	.word	0xffffffff


	//   ....[5]....
        /*0090*/ 	.word	0xffffffff


	//   ....[6]....
        /*0094*/ 	.word	0xffffffff


	//   ....[7]....
        /*0098*/ 	.word	0xffffffff


	//   ....[8]....
        /*009c*/ 	.word	0xffffffff


	//   ....[9]....
        /*00a0*/ 	.word	0xffffffff


	//   ....[10]....
        /*00a4*/ 	.word	0xffffffff


	//   ....[11]....
        /*00a8*/ 	.word	0xffffffff


	//   ....[12]....
        /*00ac*/ 	.word	0xffffffff


	//   ....[13]....
        /*00b0*/ 	.word	0xffffffff


	//   ....[14]....
        /*00b4*/ 	.word	0xffffffff


	//----- nvinfo : EIATTR_COOP_GROUP_INSTR_OFFSETS
	.align		4
.L_230:
        /*00b8*/ 	.byte	0x04, 0x28
        /*00ba*/ 	.short	(.L_232 - .L_231)


	//   ....[0]....
.L_231:
        /*00bc*/ 	.word	0x00000b10


	//   ....[1]....
        /*00c0*/ 	.word	0x00000b70


	//   ....[2]....
        /*00c4*/ 	.word	0x00000bd0


	//   ....[3]....
        /*00c8*/ 	.word	0x00000c30


	//   ....[4]....
        /*00cc*/ 	.word	0x00000c90


	//   ....[5]....
        /*00d0*/ 	.word	0x00000e20


	//   ....[6]....
        /*00d4*/ 	.word	0x00000ec0


	//   ....[7]....
        /*00d8*/ 	.word	0x00000f20


	//   ....[8]....
        /*00dc*/ 	.word	0x00000f80


	//   ....[9]....
        /*00e0*/ 	.word	0x00000fe0


	//   ....[10]....
        /*00e4*/ 	.word	0x00002100


	//   ....[11]....
        /*00e8*/ 	.word	0x00002170


	//   ....[12]....
        /*00ec*/ 	.word	0x000021c0


	//   ....[13]....
        /*00f0*/ 	.word	0x00002210


	//   ....[14]....
        /*00f4*/ 	.word	0x00002280


	//----- nvinfo : EIATTR_VRC_CTA_INIT_COUNT
	.align		4
.L_232:
        /*00f8*/ 	.byte	0x02, 0x4a
	.zero		1
	.zero		1


	//----- nvinfo : EIATTR_EXIT_INSTR_OFFSETS
	.align		4
        /*00fc*/ 	.byte	0x04, 0x1c
        /*00fe*/ 	.short	(.L_234 - .L_233)


	//   ....[0]....
.L_233:
        /*0100*/ 	.word	0x000023b0


	//   ....[1]....
        /*0104*/ 	.word	0x000023f0


	//----- nvinfo : EIATTR_MAX_THREADS
	.align		4
.L_234:
        /*0108*/ 	.byte	0x04, 0x05
        /*010a*/ 	.short	(.L_236 - .L_235)
.L_235:
        /*010c*/ 	.word	0x00000100
        /*0110*/ 	.word	0x00000001
        /*0114*/ 	.word	0x00000001


	//----- nvinfo : EIATTR_CRS_STACK_SIZE
	.align		4
.L_236:
        /*0118*/ 	.byte	0x04, 0x1e
        /*011a*/ 	.short	(.L_238 - .L_237)
.L_237:
        /*011c*/ 	.word	0x00000000


	//----- nvinfo : EIATTR_CBANK_PARAM_SIZE
	.align		4
.L_238:
        /*0120*/ 	.byte	0x03, 0x19
        /*0122*/ 	.short	0x003e


	//----- nvinfo : EIATTR_PARAM_CBANK
	.align		4
        /*0124*/ 	.byte	0x04, 0x0a
        /*0126*/ 	.short	(.L_240 - .L_239)
	.align		4
.L_239:
        /*0128*/ 	.word	index@(.nv.constant0._ZN3cub18CUB_300001_SM_10006detail6reduce18DeviceReduceKernelINS2_10policy_hubIijN4cuda3std3__44plusIiEEE10Policy1000EN6thrust24THRUST_300001_SM_1000_NS6detail15normal_iteratorINSD_10device_ptrIiEEEEjS9_iNS7_10__identityEEEvT0_PT3_T1_NS0_13GridEvenShareISN_EET2_T4_)
        /*012c*/ 	.short	0x0380
        /*012e*/ 	.short	0x003e


	//----- nvinfo : EIATTR_SW_WAR
	.align		4
.L_240:
        /*0130*/ 	.byte	0x04, 0x36
        /*0132*/ 	.short	(.L_242 - .L_241)
.L_241:
        /*0134*/ 	.word	0x00000008
.L_242:


//--------------------- .nv.info._ZN3cub18CUB_300001_SM_10006detail6reduce28DeviceReduceSingleTileKernelINS2_10policy_hubIijN4cuda3std3__44plusIiEEE10Policy1000EN6thrust24THRUST_300001_SM_1000_NS6detail15normal_iteratorINSD_10device_ptrIiEEEEPijS9_iiNS7_10__identityEEEvT0_T1_T2_T3_T4_T6_ --------------------------
	.section	.nv.info._ZN3cub18CUB_300001_SM_10006detail6reduce28DeviceReduceSingleTileKernelINS2_10policy_hubIijN4cuda3std3__44plusIiEEE10Policy1000EN6thrust24THRUST_300001_SM_1000_NS6detail15normal_iteratorINSD_10device_ptrIiEEEEPijS9_iiNS7_10__identityEEEvT0_T1_T2_T3_T4_T6_,"",@"SHT_CUDA_INFO"
	.sectionflags	@""
	.align	4


	//----- nvinfo : EIATTR_CUDA_API_VERSION
	.align		4
        /*0000*/ 	.byte	0x04, 0x37
        /*0002*/ 	.short	(.L_244 - .L_243)
.L_243:
        /*0004*/ 	.word	0x00000082


	//----- nvinfo : EIATTR_KPARAM_INFO
	.align		4
.L_244:
        /*0008*/ 	.byte	0x04, 0x17
        /*000a*/ 	.short	(.L_246 - .L_245)
.L_245:
        /*000c*/ 	.word	0x00000000
        /*0010*/ 	.short	0x0005
        /*0012*/ 	.short	0x001c
        /*0014*/ 	.byte	0x00, 0xf0, 0x05, 0x00


	//----- nvinfo : EIATTR_KPARAM_INFO
	.align		4
.L_246:
        /*0018*/ 	.byte	0x04, 0x17
        /*001a*/ 	.short	(.L_248 - .L_247)
.L_247:
        /*001c*/ 	.word	0x00000000
        /*0020*/ 	.short	0x0004
        /*0022*/ 	.short	0x0018
        /*0024*/ 	.byte	0x00, 0xf0, 0x11, 0x00


	//----- nvinfo : EIATTR_KPARAM_INFO
	.align		4
.L_248:
        /*0028*/ 	.byte	0x04, 0x17
        /*002a*/ 	.short	(.L_250 - .L_249)
.L_249:
        /*002c*/ 	.word	0x00000000
        /*0030*/ 	.short	0x0003
        /*0032*/ 	.short	0x0014
        /*0034*/ 	.byte	0x00, 0xf0, 0x05, 0x00


	//----- nvinfo : EIATTR_KPARAM_INFO
	.align		4
.L_250:
        /*0038*/ 	.byte	0x04, 0x17
        /*003a*/ 	.short	(.L_252 - .L_251)
.L_251:
        /*003c*/ 	.word	0x00000000
        /*0040*/ 	.short	0x0002
        /*0042*/ 	.short	0x0010
        /*0044*/ 	.byte	0x00, 0xf0, 0x11, 0x00


	//----- nvinfo : EIATTR_KPARAM_INFO
	.align		4
.L_252:
        /*0048*/ 	.byte	0x04, 0x17
        /*004a*/ 	.short	(.L_254 - .L_253)
.L_253:
        /*004c*/ 	.word	0x00000000
        /*0050*/ 	.short	0x0001
        /*0052*/ 	.short	0x0008
        /*0054*/ 	.byte	0x00, 0xf5, 0x21, 0x00


	//----- nvinfo : EIATTR_KPARAM_INFO
	.align		4
.L_254:
        /*0058*/ 	.byte	0x04, 0x17
        /*005a*/ 	.short	(.L_256 - .L_255)
.L_255:
        /*005c*/ 	.word	0x00000000
        /*0060*/ 	.short	0x0000
        /*0062*/ 	.short	0x0000
        /*0064*/ 	.byte	0x00, 0xf0, 0x21, 0x00


	//----- nvinfo : EIATTR_SPARSE_MMA_MASK
	.align		4
.L_256:
        /*0068*/ 	.byte	0x03, 0x50
        /*006a*/ 	.short	0x0000


	//----- nvinfo : EIATTR_MAXREG_COUNT
	.align		4
        /*006c*/ 	.byte	0x03, 0x1b
        /*006e*/ 	.short	0x00ff


	//----- nvinfo : EIATTR_NUM_BARRIERS
	.align		4
        /*0070*/ 	.byte	0x02, 0x4c
        /*0072*/ 	.byte	0x01
	.zero		1


	//----- nvinfo : EIATTR_MERCURY_ISA_VERSION
	.align		4
        /*0074*/ 	.byte	0x03, 0x5f
        /*0076*/ 	.short	0x0101


	//----- nvinfo : EIATTR_COOP_GROUP_MASK_REGIDS
	.align		4
        /*0078*/ 	.byte	0x04, 0x29
        /*007a*/ 	.short	(.L_258 - .L_257)


	//   ....[0]....
.L_257:
        /*007c*/ 	.word	0xffffffff


	//   ....[1]....
        /*0080*/ 	.word	0xffffffff


	//   ....[2]....
        /*0084*/ 	.word	0xffffffff


	//   ....[3]....
        /*0088*/ 	.word	0xffffffff


	//   ....[4]....
        /*008c*/ 	.word	0xffffffff


	//   ....[5]....
        /*0090*/ 	.word	0xffffffff


	//   ....[6]....
        /*0094*/ 	.word	0xffffffff


	//   ....[7]....
        /*0098*/ 	.word	0xffffffff


	//   ....[8]....
        /*009c*/ 	.word	0xffffffff


	//   ....[9]....
        /*00a0*/ 	.word	0xffffffff


	//   ....[10]....
        /*00a4*/ 	.word	0xffffffff


	//   ....[11]....
        /*00a8*/ 	.word	0xffffffff


	//   ....[12]....
        /*00ac*/ 	.word	0xffffffff


	//   ....[13]....
        /*00b0*/ 	.word	0xffffffff


	//   ....[14]....
        /*00b4*/ 	.word	0xffffffff


	//----- nvinfo : EIATTR_COOP_GROUP_INSTR_OFFSETS
	.align		4
.L_258:
        /*00b8*/ 	.byte	0x04, 0x28
        /*00ba*/ 	.short	(.L_260 - .L_259)


	//   ....[0]....
.L_259:
        /*00bc*/ 	.word	0x00000830


	//   ....[1]....
        /*00c0*/ 	.word	0x00000890


	//   ....[2]....
        /*00c4*/ 	.word	0x000008f0


	//   ....[3]....
        /*00c8*/ 	.word	0x00000950


	//   ....[4]....
        /*00cc*/ 	.word	0x000009b0


	//   ....[5]....
        /*00d0*/ 	.word	0x00000b40


	//   ....[6]....
        /*00d4*/ 	.word	0x00000be0


	//   ....[7]....
        /*00d8*/ 	.word	0x00000c60


	//   ....[8]....
        /*00dc*/ 	.word	0x00000cc0


	//   ....[9]....
        /*00e0*/ 	.word	0x00000d00


	//   ....[10]....
        /*00e4*/ 	.word	0x00001cc0


	//   ....[11]....
        /*00e8*/ 	.word	0x00001d20


	//   ....[12]....
        /*00ec*/ 	.word	0x00001d80


	//   ....[13]....
        /*00f0*/ 	.word	0x00001de0


	//   ....[14]....
        /*00f4*/ 	.word	0x00001e40


	//----- nvinfo : EIATTR_VRC_CTA_INIT_COUNT
	.align		4
.L_260:
        /*00f8*/ 	.byte	0x02, 0x4a
	.zero		1
	.zero		1


	//----- nvinfo : EIATTR_EXIT_INSTR_OFFSETS
	.align		4
        /*00fc*/ 	.byte	0x04, 0x1c
        /*00fe*/ 	.short	(.L_262 - .L_261)


	//   ....[0]....
.L_261:
        /*0100*/ 	.word	0x00000080


	//   ....[1]....
        /*0104*/ 	.word	0x000000c0


	//   ....[2]....
        /*0108*/ 	.word	0x00001f60


	//   ....[3]....
        /*010c*/ 	.word	0x00001fb0


	//----- nvinfo : EIATTR_MAX_THREADS
	.align		4
.L_262:
        /*0110*/ 	.byte	0x04, 0x05
        /*0112*/ 	.short	(.L_264 - .L_263)
.L_263:
        /*0114*/ 	.word	0x00000100
        /*0118*/ 	.word	0x00000001
        /*011c*/ 	.word	0x00000001


	//----- nvinfo : EIATTR_CRS_STACK_SIZE
	.align		4
.L_264:
        /*0120*/ 	.byte	0x04, 0x1e
        /*0122*/ 	.short	(.L_266 - .L_265)
.L_265:
        /*0124*/ 	.word	0x00000000


	//----- nvinfo : EIATTR_CBANK_PARAM_SIZE
	.align		4
.L_266:
        /*0128*/ 	.byte	0x03, 0x19
        /*012a*/ 	.short	0x001d


	//----- nvinfo : EIATTR_PARAM_CBANK
	.align		4
        /*012c*/ 	.byte	0x04, 0x0a
        /*012e*/ 	.short	(.L_268 - .L_267)
	.align		4
.L_267:
        /*0130*/ 	.word	index@(.nv.constant0._ZN3cub18CUB_300001_SM_10006detail6reduce28DeviceReduceSingleTileKernelINS2_10policy_hubIijN4cuda3std3__44plusIiEEE10Policy1000EN6thrust24THRUST_300001_SM_1000_NS6detail15normal_iteratorINSD_10device_ptrIiEEEEPijS9_iiNS7_10__identityEEEvT0_T1_T2_T3_T4_T6_)
        /*0134*/ 	.short	0x0380
        /*0136*/ 	.short	0x001d


	//----- nvinfo : EIATTR_SW_WAR
	.align		4
.L_268:
        /*0138*/ 	.byte	0x04, 0x36
        /*013a*/ 	.short	(.L_270 - .L_269)
.L_269:
        /*013c*/ 	.word	0x00000008
.L_270:


//--------------------- .nv.info._ZN3cub18CUB_300001_SM_10006detail9transform16transform_kernelINS2_10policy_hubILb1EN4cuda3std3__45tupleIJN6thrust24THRUST_300001_SM_1000_NS6detail15normal_iteratorINSA_10device_ptrIiEEEEEEEE10policy1000El6squareSF_JPiEEEvT0_iT1_T2_DpNS2_10kernel_argIT3_EE --------------------------
	.section	.nv.info._ZN3cub18CUB_300001_SM_10006detail9transform16transform_kernelINS2_10policy_hubILb1EN4cuda3std3__45tupleIJN6thrust24THRUST_300001_SM_1000_NS6detail15normal_iteratorINSA_10device_ptrIiEEEEEEEE10policy1000El6squareSF_JPiEEEvT0_iT1_T2_DpNS2_10kernel_argIT3_EE,"",@"SHT_CUDA_INFO"
	.sectionflags	@""
	.align	4


	//----- nvinfo : EIATTR_CUDA_API_VERSION
	.align		4
        /*0000*/ 	.byte	0x04, 0x37
        /*0002*/ 	.short	(.L_272 - .L_271)
.L_271:
        /*0004*/ 	.word	0x00000082


	//----- nvinfo : EIATTR_KPARAM_INFO
	.align		4
.L_272:
        /*0008*/ 	.byte	0x04, 0x17
        /*000a*/ 	.short	(.L_274 - .L_273)
.L_273:
        /*000c*/ 	.word	0x00000000
        /*0010*/ 	.short	0x0004
        /*0012*/ 	.short	0x0018
        /*0014*/ 	.byte	0x00, 0xf0, 0x41, 0x00


	//----- nvinfo : EIATTR_KPARAM_INFO
	.align		4
.L_274:
        /*0018*/ 	.byte	0x04, 0x17
        /*001a*/ 	.short	(.L_276 - .L_275)
.L_275:
        /*001c*/ 	.word	0x00000000
        /*0020*/ 	.short	0x0003
        /*0022*/ 	.short	0x0010
        /*0024*/ 	.byte	0x00, 0xf0, 0x21, 0x00


	//----- nvinfo : EIATTR_KPARAM_INFO
	.align		4
.L_276:
        /*0028*/ 	.byte	0x04, 0x17
        /*002a*/ 	.short	(.L_278 - .L_277)
.L_277:
        /*002c*/ 	.word	0x00000000
        /*0030*/ 	.short	0x0002
        /*0032*/ 	.short	0x000c
        /*0034*/ 	.byte	0x00, 0xf0, 0x05, 0x00


	//----- nvinfo : EIATTR_KPARAM_INFO
	.align		4
.L_278:
        /*0038*/ 	.byte	0x04, 0x17
        /*003a*/ 	.short	(.L_280 - .L_279)
.L_279:
        /*003c*/ 	.word	0x00000000
        /*0040*/ 	.short	0x0001
        /*0042*/ 	.short	0x0008
        /*0044*/ 	.byte	0x00, 0xf0, 0x11, 0x00


	//----- nvinfo : EIATTR_KPARAM_INFO
	.align		4
.L_280:
        /*0048*/ 	.byte	0x04, 0x17
        /*004a*/ 	.short	(.L_282 - .L_281)
.L_281:
        /*004c*/ 	.word	0x00000000
        /*0050*/ 	.short	0x0000
        /*0052*/ 	.short	0x0000
        /*0054*/ 	.byte	0x00, 0xf0, 0x21, 0x00


	//----- nvinfo : EIATTR_SPARSE_MMA_MASK
	.align		4
.L_282:
        /*0058*/ 	.byte	0x03, 0x50
        /*005a*/ 	.short	0x0000


	//----- nvinfo : EIATTR_MAXREG_COUNT
	.align		4
        /*005c*/ 	.byte	0x03, 0x1b
        /*005e*/ 	.short	0x00ff


	//----- nvinfo : EIATTR_MERCURY_ISA_VERSION
	.align		4
        /*0060*/ 	.byte	0x03, 0x5f
        /*0062*/ 	.short	0x0101


	//----- nvinfo : EIATTR_VRC_CTA_INIT_COUNT
	.align		4
        /*0064*/ 	.byte	0x02, 0x4a
	.zero		1
	.zero		1


	//----- nvinfo : EIATTR_EXIT_INSTR_OFFSETS
	.align		4
        /*0068*/ 	.byte	0x04, 0x1c
        /*006a*/ 	.short	(.L_284 - .L_283)


	//   ....[0]....
.L_283:
        /*006c*/ 	.word	0x000002a0


	//   ....[1]....
        /*0070*/ 	.word	0x00000c30


	//   ....[2]....
        /*0074*/ 	.word	0x00000ee0


	//   ....[3]....
        /*0078*/ 	.word	0x00001060


	//   ....[4]....
        /*007c*/ 	.word	0x00001090


	//   ....[5]....
        /*0080*/ 	.word	0x00001110


	//   ....[6]....
        /*0084*/ 	.word	0x00001130


	//   ....[7]....
        /*0088*/ 	.word	0x000017f0


	//   ....[8]....
        /*008c*/ 	.word	0x00001b00


	//   ....[9]....
        /*0090*/ 	.word	0x00001cd0


	//   ....[10]....
        /*0094*/ 	.word	0x00001d90


	//----- nvinfo : EIATTR_MAX_THREADS
	.align		4
.L_284:
        /*0098*/ 	.byte	0x04, 0x05
        /*009a*/ 	.short	(.L_286 - .L_285)
.L_285:
        /*009c*/ 	.word	0x00000080
        /*00a0*/ 	.word	0x00000001
        /*00a4*/ 	.word	0x00000001


	//----- nvinfo : EIATTR_CRS_STACK_SIZE
	.align		4
.L_286:
        /*00a8*/ 	.byte	0x04, 0x1e
        /*00aa*/ 	.short	(.L_288 - .L_287)
.L_287:
        /*00ac*/ 	.word	0x00000000


	//----- nvinfo : EIATTR_CBANK_PARAM_SIZE
	.align		4
.L_288:
        /*00b0*/ 	.byte	0x03, 0x19
        /*00b2*/ 	.short	0x0028


	//----- nvinfo : EIATTR_PARAM_CBANK
	.align		4
        /*00b4*/ 	.byte	0x04, 0x0a
        /*00b6*/ 	.short	(.L_290 - .L_289)
	.align		4
.L_289:
        /*00b8*/ 	.word	index@(.nv.constant0._ZN3cub18CUB_300001_SM_10006detail9transform16transform_kernelINS2_10policy_hubILb1EN4cuda3std3__45tupleIJN6thrust24THRUST_300001_SM_1000_NS6detail15normal_iteratorINSA_10device_ptrIiEEEEEEEE10policy1000El6squareSF_JPiEEEvT0_iT1_T2_DpNS2_10kernel_argIT3_EE)
        /*00bc*/ 	.short	0x0380
        /*00be*/ 	.short	0x0028


	//----- nvinfo : EIATTR_SW_WAR
	.align		4
.L_290:
        /*00c0*/ 	.byte	0x04, 0x36
        /*00c2*/ 	.short	(.L_292 - .L_291)
.L_291:
        /*00c4*/ 	.word	0x00000008
.L_292:


//--------------------- .nv.info._ZN3cub18CUB_300001_SM_10006detail9transform16transform_kernelINS2_10policy_hubILb1EN4cuda3std3__45tupleIJN6thrust24THRUST_300001_SM_1000_NS6detail15normal_iteratorINSA_10device_ptrIiEEEEEEEE10policy1000Ei6squareSF_JPiEEEvT0_iT1_T2_DpNS2_10kernel_argIT3_EE --------------------------
	.section	.nv.info._ZN3cub18CUB_300001_SM_10006detail9transform16transform_kernelINS2_10policy_hubILb1EN4cuda3std3__45tupleIJN6thrust24THRUST_300001_SM_1000_NS6detail15normal_iteratorINSA_10device_ptrIiEEEEEEEE10policy1000Ei6squareSF_JPiEEEvT0_iT1_T2_DpNS2_10kernel_argIT3_EE,"",@"SHT_CUDA_INFO"
	.sectionflags	@""
	.align	4


	//----- nvinfo : EIATTR_CUDA_API_VERSION
	.align		4
        /*0000*/ 	.byte	0x04, 0x37
        /*0002*/ 	.short	(.L_294 - .L_293)
.L_293:
        /*0004*/ 	.word	0x00000082


	//----- nvinfo : EIATTR_KPARAM_INFO
	.align		4
.L_294:
        /*0008*/ 	.byte	0x04, 0x17
        /*000a*/ 	.short	(.L_296 - .L_295)
.L_295:
        /*000c*/ 	.word	0x00000000
        /*0010*/ 	.short	0x0004
        /*0012*/ 	.short	0x0018
        /*0014*/ 	.byte	0x00, 0xf0, 0x41, 0x00


	//----- nvinfo : EIATTR_KPARAM_INFO
	.align		4
.L_296:
        /*0018*/ 	.byte	0x04, 0x17
        /*001a*/ 	.short	(.L_298 - .L_297)
.L_297:
        /*001c*/ 	.word	0x00000000
        /*0020*/ 	.short	0x0003
        /*0022*/ 	.short	0x0010
        /*0024*/ 	.byte	0x00, 0xf0, 0x21, 0x00


	//----- nvinfo : EIATTR_KPARAM_INFO
	.align		4
.L_298:
        /*0028*/ 	.byte	0x04, 0x17
        /*002a*/ 	.short	(.L_300 - .L_299)
.L_299:
        /*002c*/ 	.word	0x00000000
        /*0030*/ 	.short	0x0002
        /*0032*/ 	.short	0x0008
        /*0034*/ 	.byte	0x00, 0xf0, 0x05, 0x00


	//----- nvinfo : EIATTR_KPARAM_INFO
	.align		4
.L_300:
        /*0038*/ 	.byte	0x04, 0x17
        /*003a*/ 	.short	(.L_302 - .L_301)
.L_301:
        /*003c*/ 	.word	0x00000000
        /*0040*/ 	.short	0x0001
        /*0042*/ 	.short	0x0004
        /*0044*/ 	.byte	0x00, 0xf0, 0x11, 0x00


	//----- nvinfo : EIATTR_KPARAM_INFO
	.align		4
.L_302:
        /*0048*/ 	.byte	0x04, 0x17
        /*004a*/ 	.short	(.L_304 - .L_303)
.L_303:
        /*004c*/ 	.word	0x00000000
        /*0050*/ 	.short	0x0000
        /*0052*/ 	.short	0x0000
        /*0054*/ 	.byte	0x00, 0xf0, 0x11, 0x00


	//----- nvinfo : EIATTR_SPARSE_MMA_MASK
	.align		4
.L_304:
        /*0058*/ 	.byte	0x03, 0x50
        /*005a*/ 	.short	0x0000


	//----- nvinfo : EIATTR_MAXREG_COUNT
	.align		4
        /*005c*/ 	.byte	0x03, 0x1b
        /*005e*/ 	.short	0x00ff


	//----- nvinfo : EIATTR_MERCURY_ISA_VERSION
	.align		4
        /*0060*/ 	.byte	0x03, 0x5f
        /*0062*/ 	.short	0x0101


	//----- nvinfo : EIATTR_VRC_CTA_INIT_COUNT
	.align		4
        /*0064*/ 	.byte	0x02, 0x4a
	.zero		1
	.zero		1


	//----- nvinfo : EIATTR_EXIT_INSTR_OFFSETS
	.align		4
        /*0068*/ 	.byte	0x04, 0x1c
        /*006a*/ 	.short	(.L_306 - .L_305)


	//   ....[0]....
.L_305:
        /*006c*/ 	.word	0x000001f0


	//   ....[1]....
        /*0070*/ 	.word	0x000008b0


	//   ....[2]....
        /*0074*/ 	.word	0x00000bd0


	//   ....[3]....
        /*0078*/ 	.word	0x00000da0


	//   ....[4]....
        /*007c*/ 	.word	0x00000e80


	//   ....[5]....
        /*0080*/ 	.word	0x00000ea0


	//   ....[6]....
        /*0084*/ 	.word	0x00001340


	//   ....[7]....
        /*0088*/ 	.word	0x000015f0


	//   ....[8]....
        /*008c*/ 	.word	0x00001770


	//   ....[9]....
        /*0090*/ 	.word	0x000017a0


	//   ....[10]....
        /*0094*/ 	.word	0x00001820


	//----- nvinfo : EIATTR_MAX_THREADS
	.align		4
.L_306:
        /*0098*/ 	.byte	0x04, 0x05
        /*009a*/ 	.short	(.L_308 - .L_307)
.L_307:
        /*009c*/ 	.word	0x00000080
        /*00a0*/ 	.word	0x00000001
        /*00a4*/ 	.word	0x00000001


	//----- nvinfo : EIATTR_CRS_STACK_SIZE
	.align		4
.L_308:
        /*00a8*/ 	.byte	0x04, 0x1e
        /*00aa*/ 	.short	(.L_310 - .L_309)
.L_309:
        /*00ac*/ 	.word	0x00000000


	//----- nvinfo : EIATTR_CBANK_PARAM_SIZE
	.align		4
.L_310:
        /*00b0*/ 	.byte	0x03, 0x19
        /*00b2*/ 	.short	0x0028


	//----- nvinfo : EIATTR_PARAM_CBANK
	.align		4
        /*00b4*/ 	.byte	0x04, 0x0a
        /*00b6*/ 	.short	(.L_312 - .L_311)
	.align		4
.L_311:
        /*00b8*/ 	.word	index@(.nv.constant0._ZN3cub18CUB_300001_SM_10006detail9transform16transform_kernelINS2_10policy_hubILb1EN4cuda3std3__45tupleIJN6thrust24THRUST_300001_SM_1000_NS6detail15normal_iteratorINSA_10device_ptrIiEEEEEEEE10policy1000Ei6squareSF_JPiEEEvT0_iT1_T2_DpNS2_10kernel_argIT3_EE)
        /*00bc*/ 	.short	0x0380
        /*00be*/ 	.short	0x0028


	//----- nvinfo : EIATTR_SW_WAR
	.align		4
.L_312:
        /*00c0*/ 	.byte	0x04, 0x36
        /*00c2*/ 	.short	(.L_314 - .L_313)
.L_313:
        /*00c4*/ 	.word	0x00000008
.L_314:


//--------------------- .nv.info._ZN3cub18CUB_300001_SM_10006detail8for_each13static_kernelINS2_12policy_hub_t12policy_500_tEmN6thrust24THRUST_300001_SM_1000_NS8cuda_cub20__uninitialized_fill7functorINS7_10device_ptrIiEEiEEEEvT0_T1_ --------------------------
	.section	.nv.info._ZN3cub18CUB_300001_SM_10006detail8for_each13static_kernelINS2_12policy_hub_t12policy_500_tEmN6thrust24THRUST_300001_SM_1000_NS8cuda_cub20__uninitialized_fill7functorINS7_10device_ptrIiEEiEEEEvT0_T1_,"",@"SHT_CUDA_INFO"
	.sectionflags	@""
	.align	4


	//----- nvinfo : EIATTR_CUDA_API_VERSION
	.align		4
        /*0000*/ 	.byte	0x04, 0x37
        /*0002*/ 	.short	(.L_316 - .L_315)
.L_315:
        /*0004*/ 	.word	0x00000082


	//----- nvinfo : EIATTR_KPARAM_INFO
	.align		4
.L_316:
        /*0008*/ 	.byte	0x04, 0x17
        /*000a*/ 	.short	(.L_318 - .L_317)
.L_317:
        /*000c*/ 	.word	0x00000000
        /*0010*/ 	.short	0x0001
        /*0012*/ 	.short	0x0008
        /*0014*/ 	.byte	0x00, 0xf0, 0x41, 0x00


	//----- nvinfo : EIATTR_KPARAM_INFO
	.align		4
.L_318:
        /*0018*/ 	.byte	0x04, 0x17
        /*001a*/ 	.short	(.L_320 - .L_319)
.L_319:
        /*001c*/ 	.word	0x00000000
        /*0020*/ 	.short	0x0000
        /*0022*/ 	.short	0x0000
        /*0024*/ 	.byte	0x00, 0xf0, 0x21, 0x00


	//----- nvinfo : EIATTR_SPARSE_MMA_MASK
	.align		4
.L_320:
        /*0028*/ 	.byte	0x03, 0x50
        /*002a*/ 	.short	0x0000


	//----- nvinfo : EIATTR_MAXREG_COUNT
	.align		4
        /*002c*/ 	.byte	0x03, 0x1b
        /*002e*/ 	.short	0x00ff


	//----- nvinfo : EIATTR_MERCURY_ISA_VERSION
	.align		4
        /*0030*/ 	.byte	0x03, 0x5f
        /*0032*/ 	.short	0x0101


	//----- nvinfo : EIATTR_VRC_CTA_INIT_COUNT
	.align		4
        /*0034*/ 	.byte	0x02, 0x4a
	.zero		1
	.zero		1


	//----- nvinfo : EIATTR_EXIT_INSTR_OFFSETS
	.align		4
        /*0038*/ 	.byte	0x04, 0x1c
        /*003a*/ 	.short	(.L_322 - .L_321)


	//   ....[0]....
.L_321:
        /*003c*/ 	.word	0x00000130


	//   ....[1]....
        /*0040*/ 	.word	0x00000230


	//   ....[2]....
        /*0044*/ 	.word	0x00000260


	//----- nvinfo : EIATTR_MAX_THREADS
	.align		4
.L_322:
        /*0048*/ 	.byte	0x04, 0x05
        /*004a*/ 	.short	(.L_324 - .L_323)
.L_323:
        /*004c*/ 	.word	0x00000100
        /*0050*/ 	.word	0x00000001
        /*0054*/ 	.word	0x00000001


	//----- nvinfo : EIATTR_CBANK_PARAM_SIZE
	.align		4
.L_324:
        /*0058*/ 	.byte	0x03, 0x19
        /*005a*/ 	.short	0x0018


	//----- nvinfo : EIATTR_PARAM_CBANK
	.align		4
        /*005c*/ 	.byte	0x04, 0x0a
        /*005e*/ 	.short	(.L_326 - .L_325)
	.align		4
.L_325:
        /*0060*/ 	.word	index@(.nv.constant0._ZN3cub18CUB_300001_SM_10006detail8for_each13static_kernelINS2_12policy_hub_t12policy_500_tEmN6thrust24THRUST_300001_SM_1000_NS8cuda_cub20__uninitialized_fill7functorINS7_10device_ptrIiEEiEEEEvT0_T1_)
        /*0064*/ 	.short	0x0380
        /*0066*/ 	.short	0x0018


	//----- nvinfo : EIATTR_SW_WAR
	.align		4
.L_326:
        /*0068*/ 	.byte	0x04, 0x36
        /*006a*/ 	.short	(.L_328 - .L_327)
.L_327:
        /*006c*/ 	.word	0x00000008
.L_328:


//--------------------- .nv.info._ZN3cub18CUB_300001_SM_10006detail11EmptyKernelIvEEvv --------------------------
	.section	.nv.info._ZN3cub18CUB_300001_SM_10006detail11EmptyKernelIvEEvv,"",@"SHT_CUDA_INFO"
	.sectionflags	@""
	.align	4


	//----- nvinfo : EIATTR_CUDA_API_VERSION
	.align		4
        /*0000*/ 	.byte	0x04, 0x37
        /*0002*/ 	.short	(.L_330 - .L_329)
.L_329:
        /*0004*/ 	.word	0x00000082


	//----- nvinfo : EIATTR_SPARSE_MMA_MASK
	.align		4
.L_330:
        /*0008*/ 	.byte	0x03, 0x50
        /*000a*/ 	.short	0x0000


	//----- nvinfo : EIATTR_MAXREG_COUNT
	.align		4
        /*000c*/ 	.byte	0x03, 0x1b
        /*000e*/ 	.short	0x00ff


	//----- nvinfo : EIATTR_MERCURY_ISA_VERSION
	.align		4
        /*0010*/ 	.byte	0x03, 0x5f
        /*0012*/ 	.short	0x0101


	//----- nvinfo : EIATTR_VRC_CTA_INIT_COUNT
	.align		4
        /*0014*/ 	.byte	0x02, 0x4a
	.zero		1
	.zero		1


	//----- nvinfo : EIATTR_EXIT_INSTR_OFFSETS
	.align		4
        /*0018*/ 	.byte	0x04, 0x1c
        /*001a*/ 	.short	(.L_332 - .L_331)


	//   ....[0]....
.L_331:
        /*001c*/ 	.word	0x00000010


	//----- nvinfo : EIATTR_SW_WAR
	.align		4
.L_332:
        /*0020*/ 	.byte	0x04, 0x36
        /*0022*/ 	.short	(.L_334 - .L_333)
.L_333:
        /*0024*/ 	.word	0x00000008
.L_334:


//--------------------- .nv.callgraph             --------------------------
	.section	.nv.callgraph,"",@"SHT_CUDA_CALLGRAPH"
	.align	4
	.sectionentsize	8
	.align		4
        /*0000*/ 	.word	0x00000000
	.align		4
        /*0004*/ 	.word	0xffffffff
	.align		4
        /*0008*/ 	.word	0x00000000
	.align		4
        /*000c*/ 	.word	0xfffffffe
	.align		4
        /*0010*/ 	.word	0x00000000
	.align		4
        /*0014*/ 	.word	0xfffffffd
	.align		4
        /*0018*/ 	.word	0x00000000
	.align		4
        /*001c*/ 	.word	0xfffffffc


//--------------------- .nv.constant4             --------------------------
	.section	.nv.constant4,"a",@progbits
	.align	8
	.align		8
.nv.constant4:
        /*0000*/ 	.dword	_ZN34_INTERNAL_d2f88416_4_k_cu_596b96574cuda3std3__45__cpo5beginE
	.align		8
        /*0008*/ 	.dword	_ZN34_INTERNAL_d2f88416_4_k_cu_596b96574cuda3std3__45__cpo3endE
	.align		8
        /*0010*/ 	.dword	_ZN34_INTERNAL_d2f88416_4_k_cu_596b96574cuda3std3__45__cpo6cbeginE
	.align		8
        /*0018*/ 	.dword	_ZN34_INTERNAL_d2f88416_4_k_cu_596b96574cuda3std3__45__cpo4cendE
	.align		8
        /*0020*/ 	.dword	_ZN34_INTERNAL_d2f88416_4_k_cu_596b96574cuda3std3__45__cpo6rbeginE
	.align		8
        /*0028*/ 	.dword	_ZN34_INTERNAL_d2f88416_4_k_cu_596b96574cuda3std3__45__cpo4rendE
	.align		8
        /*0030*/ 	.dword	_ZN34_INTERNAL_d2f88416_4_k_cu_596b96574cuda3std3__45__cpo7crbeginE
	.align		8
        /*0038*/ 	.dword	_ZN34_INTERNAL_d2f88416_4_k_cu_596b96574cuda3std3__45__cpo5crendE
	.align		8
        /*0040*/ 	.dword	_ZN34_INTERNAL_d2f88416_4_k_cu_596b96574cuda3std3__436_GLOBAL__N__d2f88416_4_k_cu_596b96576ignoreE
	.align		8
        /*0048*/ 	.dword	_ZN34_INTERNAL_d2f88416_4_k_cu_596b96574cuda3std3__419piecewise_constructE
	.align		8
        /*0050*/ 	.dword	_ZN34_INTERNAL_d2f88416_4_k_cu_596b96574cuda3std3__48in_placeE
	.align		8
        /*0058*/ 	.dword	_ZN34_INTERNAL_d2f88416_4_k_cu_596b96574cuda3std3__420unreachable_sentinelE
	.align		8
        /*0060*/ 	.dword	_ZN34_INTERNAL_d2f88416_4_k_cu_596b96574cuda3std3__47nulloptE
	.align		8
        /*0068*/ 	.dword	_ZN34_INTERNAL_d2f88416_4_k_cu_596b96574cuda3std3__48unexpectE
	.align		8
        /*0070*/ 	.dword	_ZN34_INTERNAL_d2f88416_4_k_cu_596b96574cuda3std6ranges3__45__cpo4swapE
	.align		8
        /*0078*/ 	.dword	_ZN34_INTERNAL_d2f88416_4_k_cu_596b96574cuda3std6ranges3__45__cpo9iter_moveE
	.align		8
        /*0080*/ 	.dword	_ZN34_INTERNAL_d2f88416_4_k_cu_596b96574cuda3std6ranges3__45__cpo5beginE
	.align		8
        /*0088*/ 	.dword	_ZN34_INTERNAL_d2f88416_4_k_cu_596b96574cuda3std6ranges3__45__cpo3endE
	.align		8
        /*0090*/ 	.dword	_ZN34_INTERNAL_d2f88416_4_k_cu_596b96574cuda3std6ranges3__45__cpo6cbeginE
	.align		8
        /*0098*/ 	.dword	_ZN34_INTERNAL_d2f88416_4_k_cu_596b96574cuda3std6ranges3__45__cpo4cendE
	.align		8
        /*00a0*/ 	.dword	_ZN34_INTERNAL_d2f88416_4_k_cu_596b96574cuda3std6ranges3__45__cpo7advanceE
	.align		8
        /*00a8*/ 	.dword	_ZN34_INTERNAL_d2f88416_4_k_cu_596b96574cuda3std6ranges3__45__cpo9iter_swapE
	.align		8
        /*00b0*/ 	.dword	_ZN34_INTERNAL_d2f88416_4_k_cu_596b96574cuda3std6ranges3__45__cpo4nextE
	.align		8
        /*00b8*/ 	.dword	_ZN34_INTERNAL_d2f88416_4_k_cu_596b96574cuda3std6ranges3__45__cpo4prevE
	.align		8
        /*00c0*/ 	.dword	_ZN34_INTERNAL_d2f88416_4_k_cu_596b96574cuda3std6ranges3__45__cpo4dataE
	.align		8
        /*00c8*/ 	.dword	_ZN34_INTERNAL_d2f88416_4_k_cu_596b96574cuda3std6ranges3__45__cpo5cdataE
	.align		8
        /*00d0*/ 	.dword	_ZN34_INTERNAL_d2f88416_4_k_cu_596b96574cuda3std6ranges3__45__cpo4sizeE
	.align		8
        /*00d8*/ 	.dword	_ZN34_INTERNAL_d2f88416_4_k_cu_596b96574cuda3std6ranges3__45__cpo5ssizeE
	.align		8
        /*00e0*/ 	.dword	_ZN34_INTERNAL_d2f88416_4_k_cu_596b96574cuda3std6ranges3__45__cpo8distanceE
	.align		8
        /*00e8*/ 	.dword	_ZN34_INTERNAL_d2f88416_4_k_cu_596b96576thrust24THRUST_300001_SM_1000_NS8cuda_cub3parE
	.align		8
        /*00f0*/ 	.dword	_ZN34_INTERNAL_d2f88416_4_k_cu_596b96576thrust24THRUST_300001_SM_1000_NS8cuda_cub10par_nosyncE
	.align		8
        /*00f8*/ 	.dword	_ZN34_INTERNAL_d2f88416_4_k_cu_596b96576thrust24THRUST_300001_SM_1000_NS6system6detail10sequential3seqE
	.align		8
        /*0100*/ 	.dword	_ZN34_INTERNAL_d2f88416_4_k_cu_596b96576thrust24THRUST_300001_SM_1000_NS12placeholders2_1E
	.align		8
        /*0108*/ 	.dword	_ZN34_INTERNAL_d2f88416_4_k_cu_596b96576thrust24THRUST_300001_SM_1000_NS12placeholders2_2E
	.align		8
        /*0110*/ 	.dword	_ZN34_INTERNAL_d2f88416_4_k_cu_596b96576thrust24THRUST_300001_SM_1000_NS12placeholders2_3E
	.align		8
        /*0118*/ 	.dword	_ZN34_INTERNAL_d2f88416_4_k_cu_596b96576thrust24THRUST_300001_SM_1000_NS12placeholders2_4E
	.align		8
        /*0120*/ 	.dword	_ZN34_INTERNAL_d2f88416_4_k_cu_596b96576thrust24THRUST_300001_SM_1000_NS12placeholders2_5E
	.align		8
        /*0128*/ 	.dword	_ZN34_INTERNAL_d2f88416_4_k_cu_596b96576thrust24THRUST_300001_SM_1000_NS12placeholders2_6E
	.align		8
        /*0130*/ 	.dword	_ZN34_INTERNAL_d2f88416_4_k_cu_596b96576thrust24THRUST_300001_SM_1000_NS12placeholders2_7E
	.align		8
        /*0138*/ 	.dword	_ZN34_INTERNAL_d2f88416_4_k_cu_596b96576thrust24THRUST_300001_SM_1000_NS12placeholders2_8E
	.align		8
        /*0140*/ 	.dword	_ZN34_INTERNAL_d2f88416_4_k_cu_596b96576thrust24THRUST_300001_SM_1000_NS12placeholders2_9E
	.align		8
        /*0148*/ 	.dword	_ZN34_INTERNAL_d2f88416_4_k_cu_596b96576thrust24THRUST_300001_SM_1000_NS12placeholders3_10E
	.align		8
        /*0150*/ 	.dword	_ZN34_INTERNAL_d2f88416_4_k_cu_596b96576thrust24THRUST_300001_SM_1000_NS3seqE


//--------------------- .text._ZN3cub18CUB_300001_SM_10006detail6reduce28DeviceReduceSingleTileKernelINS2_10policy_hubIiyN4cuda3std3__44plusIiEEE10Policy1000EPiSC_iS9_iiNS7_10__identityEEEvT0_T1_T2_T3_T4_T6_ --------------------------
	.section	.text._ZN3cub18CUB_300001_SM_10006detail6reduce28DeviceReduceSingleTileKernelINS2_10policy_hubIiyN4cuda3std3__44plusIiEEE10Policy1000EPiSC_iS9_iiNS7_10__identityEEEvT0_T1_T2_T3_T4_T6_,"ax",@progbits
	.align	128
        .global         _ZN3cub18CUB_300001_SM_10006detail6reduce28DeviceReduceSingleTileKernelINS2_10policy_hubIiyN4cuda3std3__44plusIiEEE10Policy1000EPiSC_iS9_iiNS7_10__identityEEEvT0_T1_T2_T3_T4_T6_
        .type           _ZN3cub18CUB_300001_SM_10006detail6reduce28DeviceReduceSingleTileKernelINS2_10policy_hubIiyN4cuda3std3__44plusIiEEE10Policy1000EPiSC_iS9_iiNS7_10__identityEEEvT0_T1_T2_T3_T4_T6_,@function
        .size           _ZN3cub18CUB_300001_SM_10006detail6reduce28DeviceReduceSingleTileKernelINS2_10policy_hubIiyN4cuda3std3__44plusIiEEE10Policy1000EPiSC_iS9_iiNS7_10__identityEEEvT0_T1_T2_T3_T4_T6_,(.L_x_282 - _ZN3cub18CUB_300001_SM_10006detail6reduce28DeviceReduceSingleTileKernelINS2_10policy_hubIiyN4cuda3std3__44plusIiEEE10Policy1000EPiSC_iS9_iiNS7_10__identityEEEvT0_T1_T2_T3_T4_T6_)
        .other          _ZN3cub18CUB_300001_SM_10006detail6reduce28DeviceReduceSingleTileKernelINS2_10policy_hubIiyN4cuda3std3__44plusIiEEE10Policy1000EPiSC_iS9_iiNS7_10__identityEEEvT0_T1_T2_T3_T4_T6_,@"STO_CUDA_ENTRY STV_DEFAULT"
_ZN3cub18CUB_300001_SM_10006detail6reduce28DeviceReduceSingleTileKernelINS2_10policy_hubIiyN4cuda3std3__44plusIiEEE10Policy1000EPiSC_iS9_iiNS7_10__identityEEEvT0_T1_T2_T3_T4_T6_:
.text._ZN3cub18CUB_300001_SM_10006detail6reduce28DeviceReduceSingleTileKernelINS2_10policy_hubIiyN4cuda3std3__44plusIiEEE10Policy1000EPiSC_iS9_iiNS7_10__identityEEEvT0_T1_T2_T3_T4_T6_:
[----:B------:R-:W-:Y:S01]  /*0000*/  LDC R1, c[0x0][0x37c] ;  /* 0x0000df00ff017b82 */ /* 0x000fe20000000800 */
[----:B------:R-:W0:Y:S01]  /*0010*/  LDCU UR4, c[0x0][0x390] ;  /* 0x00007200ff0477ac */ /* 0x000e220008000800 */
[----:B------:R-:W1:Y:S01]  /*0020*/  LDCU.64 UR6, c[0x0][0x358] ;  /* 0x00006b00ff0677ac */ /* 0x000e620008000a00 */
[----:B0-----:R-:W-:-:S05]  /*0030*/  IMAD.U32 R20, RZ, RZ, UR4 ;  /* 0x00000004ff147e24 */ /* 0x001fca000f8e00ff */
[----:B------:R-:W-:-:S13]  /*0040*/  ISETP.NE.AND P0, PT, R20, RZ, PT ;  /* 0x000000ff1400720c */ /* 0x000fda0003f05270 */
[----:B-1----:R-:W-:Y:S05]  /*0050*/  @P0 BRA `(.L_x_0) ;  /* 0x00000000001c0947 */ /* 0x002fea0003800000 */
[----:B------:R-:W0:Y:S02]  /*0060*/  S2R R0, SR_TID.X ;  /* 0x0000000000007919 */ /* 0x000e240000002100 */
[----:B0-----:R-:W-:-:S13]  /*0070*/  ISETP.NE.AND P0, PT, R0, RZ, PT ;  /* 0x000000ff0000720c */ /* 0x001fda0003f05270 */
[----:B------:R-:W-:Y:S05]  /*0080*/  @P0 EXIT ;  /* 0x000000000000094d */ /* 0x000fea0003800000 */
[----:B------:R-:W0:Y:S08]  /*0090*/  LDC R5, c[0x0][0x398] ;  /* 0x0000e600ff057b82 */ /* 0x000e300000000800 */
[----:B------:R-:W0:Y:S02]  /*00a0*/  LDC.64 R2, c[0x0][0x388] ;  /* 0x0000e200ff027b82 */ /* 0x000e240000000a00 */
[----:B0-----:R-:W-:Y:S01]  /*00b0*/  STG.E desc[UR6][R2.64], R5 ;  /* 0x0000000502007986 */ /* 0x001fe2000c101906 */
[----:B------:R-:W-:Y:S05]  /*00c0*/  EXIT ;  /* 0x000000000000794d */ /* 0x000fea0003800000 */
.L_x_0:
[----:B------:R-:W0:Y:S01]  /*00d0*/  LDCU UR4, c[0x0][0x380] ;  /* 0x00007000ff0477ac */ /* 0x000e220008000800 */
[----:B------:R-:W-:Y:S01]  /*00e0*/  BSSY.RECONVERGENT B0, `(.L_x_1) ;  /* 0x0000385000007945 */ /* 0x000fe20003800200 */
[----:B0-----:R-:W-:-:S09]  /*00f0*/  ULOP3.LUT UP0, URZ, UR4, 0xf, URZ, 0xc0, !UPT ;  /* 0x0000000f04ff7892 */ /* 0x001fd2000f80c0ff */
[----:B------:R-:W-:Y:S05]  /*0100*/  BRA.U UP0, `(.L_x_2) ;  /* 0x0000001900d87547 */ /* 0x000fea000b800000 */
[----:B------:R-:W-:-:S13]  /*0110*/  ISETP.GT.AND P0, PT, R20, 0xfff, PT ;  /* 0x00000fff1400780c */ /* 0x000fda0003f04270 */
[----:B------:R-:W-:Y:S05]  /*0120*/  @P0 BRA `(.L_x_3) ;  /* 0x0000000c008c0947 */ /* 0x000fea0003800000 */
[----:B------:R-:W0:Y:S01]  /*0130*/  S2R R9, SR_TID.X ;  /* 0x0000000000097919 */ /* 0x000e220000002100 */
[----:B------:R-:W-:Y:S01]  /*0140*/  BSSY.RECONVERGENT B1, `(.L_x_4) ;  /* 0x0000009000017945 */ /* 0x000fe20003800200 */
[----:B------:R-:W-:Y:S01]  /*0150*/  IMAD.MOV.U32 R0, RZ, RZ, RZ ;  /* 0x000000ffff007224 */ /* 0x000fe200078e00ff */
[----:B0-----:R-:W-:Y:S01]  /*0160*/  ISETP.GE.AND P0, PT, R9, R20, PT ;  /* 0x000000140900720c */ /* 0x001fe20003f06270 */
[----:B------:R-:W-:-:S12]  /*0170*/  IMAD.MOV.U32 R11, RZ, RZ, R9 ;  /* 0x000000ffff0b7224 */ /* 0x000fd800078e0009 */
[----:B------:R-:W-:Y:S05]  /*0180*/  @P0 BRA `(.L_x_5) ;  /* 0x0000000000100947 */ /* 0x000fea0003800000 */
[----:B------:R-:W0:Y:S02]  /*0190*/  LDC.64 R2, c[0x0][0x380] ;  /* 0x0000e000ff027b82 */ /* 0x000e240000000a00 */
[----:B0-----:R-:W-:-:S05]  /*01a0*/  IMAD.WIDE.U32 R2, R9, 0x4, R2 ;  /* 0x0000000409027825 */ /* 0x001fca00078e0002 */
[----:B------:R0:W5:Y:S01]  /*01b0*/  LDG.E.CONSTANT R0, desc[UR6][R2.64] ;  /* 0x0000000602007981 */ /* 0x000162000c1e9900 */
[----:B------:R-:W-:-:S07]  /*01c0*/  VIADD R11, R9, 0x100 ;  /* 0x00000100090b7836 */ /* 0x000fce0000000000 */
.L_x_5:
[----:B------:R-:W-:Y:S05]  /*01d0*/  BSYNC.RECONVERGENT B1 ;  /* 0x0000000000017941 */ /* 0x000fea0003800200 */
.L_x_4:
[----:B------:R-:W-:Y:S01]  /*01e0*/  ISETP.GE.AND P0, PT, R11, R20, PT ;  /* 0x000000140b00720c */ /* 0x000fe20003f06270 */
[----:B------:R-:W-:-:S12]  /*01f0*/  BSSY.RECONVERGENT B1, `(.L_x_6) ;  /* 0x0000066000017945 */ /* 0x000fd80003800200 */
[----:B------:R-:W-:Y:S05]  /*0200*/  @P0 BRA `(.L_x_7) ;  /* 0x0000000400900947 */ /* 0x000fea0003800000 */
[----:B0-----:R-:W-:Y:S01]  /*0210*/  LOP3.LUT R3, RZ, R11, RZ, 0x33, !PT ;  /* 0x0000000bff037212 */ /* 0x001fe200078e33ff */
[----:B------:R-:W-:Y:S04]  /*0220*/  BSSY.RECONVERGENT B2, `(.L_x_8) ;  /* 0x0000015000027945 */ /* 0x000fe80003800200 */
[----:B------:R-:W-:-:S05]  /*0230*/  IMAD.IADD R4, R3, 0x1, R20 ;  /* 0x0000000103047824 */ /* 0x000fca00078e0214 */
[C---:B------:R-:W-:Y:S02]  /*0240*/  LOP3.LUT R2, R4.reuse, 0x300, RZ, 0xc0, !PT ;  /* 0x0000030004027812 */ /* 0x040fe400078ec0ff */
[----:B------:R-:W-:Y:S02]  /*0250*/  ISETP.GE.U32.AND P1, PT, R4, 0x300, PT ;  /* 0x000003000400780c */ /* 0x000fe40003f26070 */
[----:B------:R-:W-:-:S13]  /*0260*/  ISETP.NE.AND P0, PT, R2, 0x300, PT ;  /* 0x000003000200780c */ /* 0x000fda0003f05270 */
[----:B------:R-:W-:Y:S05]  /*0270*/  @!P0 BRA `(.L_x_9) ;  /* 0x00000000003c8947 */ /* 0x000fea0003800000 */
[----:B------:R-:W0:Y:S01]  /*0280*/  LDC.64 R2, c[0x0][0x380] ;  /* 0x0000e000ff027b82 */ /* 0x000e220000000a00 */
[----:B------:R-:W-:-:S04]  /*0290*/  LEA.HI R4, R4, 0x1, RZ, 0x18 ;  /* 0x0000000104047811 */ /* 0x000fc800078fc0ff */
[----:B------:R-:W-:-:S05]  /*02a0*/  LOP3.LUT R4, R4, 0x3, RZ, 0xc0, !PT ;  /* 0x0000000304047812 */ /* 0x000fca00078ec0ff */
[----:B------:R-:W-:Y:S02]  /*02b0*/  IMAD.MOV R4, RZ, RZ, -R4 ;  /* 0x000000ffff047224 */ /* 0x000fe400078e0a04 */
[----:B0-----:R-:W-:-:S04]  /*02c0*/  IMAD.WIDE.U32 R2, R11, 0x4, R2 ;  /* 0x000000040b027825 */ /* 0x001fc800078e0002 */
[----:B------:R-:W-:-:S07]  /*02d0*/  IMAD.MOV.U32 R5, RZ, RZ, R3 ;  /* 0x000000ffff057224 */ /* 0x000fce00078e0003 */
.L_x_10:
[----:B------:R-:W-:-:S06]  /*02e0*/  IMAD.MOV.U32 R3, RZ, RZ, R5 ;  /* 0x000000ffff037224 */ /* 0x000fcc00078e0005 */
[----:B------:R0:W2:Y:S01]  /*02f0*/  LDG.E.CONSTANT R3, desc[UR6][R2.64] ;  /* 0x0000000602037981 */ /* 0x0000a2000c1e9900 */
[----:B------:R-:W-:Y:S02]  /*0300*/  VIADD R4, R4, 0x1 ;  /* 0x0000000104047836 */ /* 0x000fe40000000000 */
[----:B------:R-:W-:-:S03]  /*0310*/  VIADD R11, R11, 0x100 ;  /* 0x000001000b0b7836 */ /* 0x000fc60000000000 */
[----:B------:R-:W-:Y:S02]  /*0320*/  ISETP.NE.AND P0, PT, R4, RZ, PT ;  /* 0x000000ff0400720c */ /* 0x000fe40003f05270 */
[----:B0-----:R-:W-:-:S05]  /*0330*/  IADD3 R2, P2, PT, R2, 0x400, RZ ;  /* 0x0000040002027810 */ /* 0x001fca0007f5e0ff */
[----:B------:R-:W-:Y:S02]  /*0340*/  IMAD.X R5, RZ, RZ, R5, P2 ;  /* 0x000000ffff057224 */ /* 0x000fe400010e0605 */
[----:B--2--5:R-:W-:-:S04]  /*0350*/  IMAD.IADD R0, R3, 0x1, R0 ;  /* 0x0000000103007824 */ /* 0x024fc800078e0200 */
[----:B------:R-:W-:Y:S05]  /*0360*/  @P0 BRA `(.L_x_10) ;  /* 0xfffffffc00dc0947 */ /* 0x000fea000383ffff */
.L_x_9:
[----:B------:R-:W-:Y:S05]  /*0370*/  BSYNC.RECONVERGENT B2 ;  /* 0x0000000000027941 */ /* 0x000fea0003800200 */
.L_x_8:
[----:B------:R-:W-:Y:S05]  /*0380*/  @!P1 BRA `(.L_x_7) ;  /* 0x0000000400309947 */ /* 0x000fea0003800000 */
[----:B------:R-:W-:Y:S01]  /*0390*/  IMAD.IADD R2, R20, 0x1, -R11 ;  /* 0x0000000114027824 */ /* 0x000fe200078e0a0b */
[----:B------:R-:W-:Y:S01]  /*03a0*/  BSSY.RECONVERGENT B2, `(.L_x_11) ;  /* 0x0000029000027945 */ /* 0x000fe20003800200 */
[----:B------:R-:W-:-:S03]  /*03b0*/  PLOP3.LUT P0, PT, PT, PT, PT, 0x80, 0x8 ;  /* 0x000000000008781c */ /* 0x000fc60003f0f070 */
[----:B------:R-:W-:-:S13]  /*03c0*/  ISETP.GT.AND P1, PT, R2, 0xc00, PT ;  /* 0x00000c000200780c */ /* 0x000fda0003f24270 */
[----:B------:R-:W-:Y:S05]  /*03d0*/  @!P1 BRA `(.L_x_12) ;  /* 0x0000000000949947 */ /* 0x000fea0003800000 */
[----:B------:R-:W-:Y:S01]  /*03e0*/  PLOP3.LUT P0, PT, PT, PT, PT, 0x8, 0x80 ;  /* 0x000000000080781c */ /* 0x000fe20003f0e170 */
[----:B------:R-:W-:-:S12]  /*03f0*/  VIADD R8, R20, 0xfffff400 ;  /* 0xfffff40014087836 */ /* 0x000fd80000000000 */
.L_x_13:
[----:B------:R-:W0:Y:S01]  /*0400*/  LDC.64 R4, c[0x0][0x380] ;  /* 0x0000e000ff047b82 */ /* 0x000e220000000a00 */
[C---:B------:R-:W-:Y:S02]  /*0410*/  VIADD R7, R11.reuse, 0x400 ;  /* 0x000004000b077836 */ /* 0x040fe40000000000 */
[C---:B------:R-:W-:Y:S02]  /*0420*/  VIADD R3, R11.reuse, 0x800 ;  /* 0x000008000b037836 */ /* 0x040fe40000000000 */
[----:B0-----:R-:W-:-:S05]  /*0430*/  IMAD.WIDE R22, R11, 0x4, R4 ;  /* 0x000000040b167825 */ /* 0x001fca00078e0204 */
[----:B------:R-:W2:Y:S01]  /*0440*/  LDG.E.CONSTANT R13, desc[UR6][R22.64] ;  /* 0x00000006160d7981 */ /* 0x000ea2000c1e9900 */
[----:B------:R-:W-:-:S03]  /*0450*/  IMAD.WIDE R6, R7, 0x4, R4 ;  /* 0x0000000407067825 */ /* 0x000fc600078e0204 */
[----:B------:R-:W2:Y:S04]  /*0460*/  LDG.E.CONSTANT R10, desc[UR6][R22.64+0x400] ;  /* 0x00040006160a7981 */ /* 0x000ea8000c1e9900 */
[----:B------:R-:W3:Y:S04]  /*0470*/  LDG.E.CONSTANT R12, desc[UR6][R22.64+0x800] ;  /* 0x00080006160c7981 */ /* 0x000ee8000c1e9900 */
[----:B------:R-:W3:Y:S01]  /*0480*/  LDG.E.CONSTANT R19, desc[UR6][R22.64+0xc00] ;  /* 0x000c000616137981 */ /* 0x000ee2000c1e9900 */
[----:B------:R-:W-:-:S03]  /*0490*/  IMAD.WIDE R2, R3, 0x4, R4 ;  /* 0x0000000403027825 */ /* 0x000fc600078e0204 */
[----:B------:R-:W4:Y:S04]  /*04a0*/  LDG.E.CONSTANT R16, desc[UR6][R6.64] ;  /* 0x0000000606107981 */ /* 0x000f28000c1e9900 */
[----:B------:R-:W4:Y:S01]  /*04b0*/  LDG.E.CONSTANT R15, desc[UR6][R6.64+0x400] ;  /* 0x00040006060f7981 */ /* 0x000f22000c1e9900 */
[----:B------:R-:W-:-:S03]  /*04c0*/  VIADD R25, R11, 0xc00 ;  /* 0x00000c000b197836 */ /* 0x000fc60000000000 */
[----:B------:R-:W4:Y:S04]  /*04d0*/  LDG.E.CONSTANT R14, desc[UR6][R6.64+0x800] ;  /* 0x00080006060e7981 */ /* 0x000f28000c1e9900 */
[----:B------:R-:W4:Y:S01]  /*04e0*/  LDG.E.CONSTANT R21, desc[UR6][R6.64+0xc00] ;  /* 0x000c000606157981 */ /* 0x000f22000c1e9900 */
[----:B------:R-:W-:-:S03]  /*04f0*/  IMAD.WIDE R4, R25, 0x4, R4 ;  /* 0x0000000419047825 */ /* 0x000fc600078e0204 */
[----:B------:R-:W4:Y:S04]  /*0500*/  LDG.E.CONSTANT R18, desc[UR6][R2.64] ;  /* 0x0000000602127981 */ /* 0x000f28000c1e9900 */
[----:B------:R-:W4:Y:S04]  /*0510*/  LDG.E.CONSTANT R17, desc[UR6][R2.64+0x400] ;  /* 0x0004000602117981 */ /* 0x000f28000c1e9900 */
[----:B------:R-:W4:Y:S04]  /*0520*/  LDG.E.CONSTANT R23, desc[UR6][R2.64+0x800] ;  /* 0x0008000602177981 */ /* 0x000f28000c1e9900 */
[----:B------:R-:W4:Y:S04]  /*0530*/  LDG.E.CONSTANT R24, desc[UR6][R2.64+0xc00] ;  /* 0x000c000602187981 */ /* 0x000f28000c1e9900 */
[----:B------:R-:W4:Y:S04]  /*0540*/  LDG.E.CONSTANT R25, desc[UR6][R4.64] ;  /* 0x0000000604197981 */ /* 0x000f28000c1e9900 */
[----:B------:R-:W4:Y:S04]  /*0550*/  LDG.E.CONSTANT R26, desc[UR6][R4.64+0x400] ;  /* 0x00040006041a7981 */ /* 0x000f28000c1e9900 */
[----:B------:R-:W4:Y:S04]  /*0560*/  LDG.E.CONSTANT R22, desc[UR6][R4.64+0x800] ;  /* 0x0008000604167981 */ /* 0x000f28000c1e9900 */
[----:B------:R-:W4:Y:S01]  /*0570*/  LDG.E.CONSTANT R27, desc[UR6][R4.64+0xc00] ;  /* 0x000c0006041b7981 */ /* 0x000f22000c1e9900 */
[----:B------:R-:W-:-:S05]  /*0580*/  VIADD R11, R11, 0x1000 ;  /* 0x000010000b0b7836 */ /* 0x000fca0000000000 */
[----:B------:R-:W-:Y:S02]  /*0590*/  ISETP.GE.AND P1, PT, R11, R8, PT ;  /* 0x000000080b00720c */ /* 0x000fe40003f26270 */
[----:B--2--5:R-:W-:-:S04]  /*05a0*/  IADD3 R10, PT, PT, R10, R13, R0 ;  /* 0x0000000d0a0a7210 */ /* 0x024fc80007ffe000 */
[----:B---3--:R-:W-:-:S04]  /*05b0*/  IADD3 R10, PT, PT, R19, R12, R10 ;  /* 0x0000000c130a7210 */ /* 0x008fc80007ffe00a */
[----:B----4-:R-:W-:-:S04]  /*05c0*/  IADD3 R10, PT, PT, R15, R16, R10 ;  /* 0x000000100f0a7210 */ /* 0x010fc80007ffe00a */
[----:B------:R-:W-:-:S04]  /*05d0*/  IADD3 R10, PT, PT, R21, R14, R10 ;  /* 0x0000000e150a7210 */ /* 0x000fc80007ffe00a */
[----:B------:R-:W-:-:S04]  /*05e0*/  IADD3 R10, PT, PT, R17, R18, R10 ;  /* 0x00000012110a7210 */ /* 0x000fc80007ffe00a */
[----:B------:R-:W-:-:S04]  /*05f0*/  IADD3 R10, PT, PT, R24, R23, R10 ;  /* 0x00000017180a7210 */ /* 0x000fc80007ffe00a */
[----:B------:R-:W-:-:S04]  /*0600*/  IADD3 R25, PT, PT, R26, R25, R10 ;  /* 0x000000191a197210 */ /* 0x000fc80007ffe00a */
[----:B------:R-:W-:Y:S01]  /*0610*/  IADD3 R0, PT, PT, R27, R22, R25 ;  /* 0x000000161b007210 */ /* 0x000fe20007ffe019 */
[----:B------:R-:W-:Y:S06]  /*0620*/  @!P1 BRA `(.L_x_13) ;  /* 0xfffffffc00749947 */ /* 0x000fec000383ffff */
.L_x_12:
[----:B------:R-:W-:Y:S05]  /*0630*/  BSYNC.RECONVERGENT B2 ;  /* 0x0000000000027941 */ /* 0x000fea0003800200 */
.L_x_11:
[----:B------:R-:W-:Y:S01]  /*0640*/  IMAD.IADD R2, R20, 0x1, -R11 ;  /* 0x0000000114027824 */ /* 0x000fe200078e0a0b */
[----:B------:R-:W-:Y:S04]  /*0650*/  BSSY.RECONVERGENT B2, `(.L_x_14) ;  /* 0x0000015000027945 */ /* 0x000fe80003800200 */
[----:B------:R-:W-:-:S13]  /*0660*/  ISETP.GT.AND P1, PT, R2, 0x400, PT ;  /* 0x000004000200780c */ /* 0x000fda0003f24270 */
[----:B------:R-:W-:Y:S05]  /*0670*/  @!P1 BRA `(.L_x_15) ;  /* 0x0000000000489947 */ /* 0x000fea0003800000 */
[----:B------:R-:W0:Y:S01]  /*0680*/  LDC.64 R4, c[0x0][0x380] ;  /* 0x0000e000ff047b82 */ /* 0x000e220000000a00 */
[C---:B------:R-:W-:Y:S02]  /*0690*/  VIADD R13, R11.reuse, 0x400 ;  /* 0x000004000b0d7836 */ /* 0x040fe40000000000 */
[----:B0-----:R-:W-:-:S05]  /*06a0*/  IMAD.WIDE R2, R11, 0x4, R4 ;  /* 0x000000040b027825 */ /* 0x001fca00078e0204 */
[----:B------:R-:W2:Y:S01]  /*06b0*/  LDG.E.CONSTANT R7, desc[UR6][R2.64] ;  /* 0x0000000602077981 */ /* 0x000ea2000c1e9900 */
[----:B------:R-:W-:-:S03]  /*06c0*/  IMAD.WIDE R4, R13, 0x4, R4 ;  /* 0x000000040d047825 */ /* 0x000fc600078e0204 */
[----:B------:R-:W2:Y:S04]  /*06d0*/  LDG.E.CONSTANT R6, desc[UR6][R2.64+0x400] ;  /* 0x0004000602067981 */ /* 0x000ea8000c1e9900 */
[----:B------:R-:W3:Y:S04]  /*06e0*/  LDG.E.CONSTANT R13, desc[UR6][R2.64+0x800] ;  /* 0x00080006020d7981 */ /* 0x000ee8000c1e9900 */
[----:B------:R-:W3:Y:S04]  /*06f0*/  LDG.E.CONSTANT R8, desc[UR6][R2.64+0xc00] ;  /* 0x000c000602087981 */ /* 0x000ee8000c1e9900 */
[----:B------:R-:W4:Y:S04]  /*0700*/  LDG.E.CONSTANT R15, desc[UR6][R4.64] ;  /* 0x00000006040f7981 */ /* 0x000f28000c1e9900 */
[----:B------:R-:W4:Y:S04]  /*0710*/  LDG.E.CONSTANT R10, desc[UR6][R4.64+0x400] ;  /* 0x00040006040a7981 */ /* 0x000f28000c1e9900 */
[----:B------:R-:W4:Y:S04]  /*0720*/  LDG.E.CONSTANT R17, desc[UR6][R4.64+0x800] ;  /* 0x0008000604117981 */ /* 0x000f28000c1e9900 */
[----:B------:R-:W4:Y:S01]  /*0730*/  LDG.E.CONSTANT R12, desc[UR6][R4.64+0xc00] ;  /* 0x000c0006040c7981 */ /* 0x000f22000c1e9900 */
[----:B------:R-:W-:Y:S01]  /*0740*/  PLOP3.LUT P0, PT, PT, PT, PT, 0x8, 0x80 ;  /* 0x000000000080781c */ /* 0x000fe20003f0e170 */
[----:B------:R-:W-:Y:S01]  /*0750*/  VIADD R11, R11, 0x800 ;  /* 0x000008000b0b7836 */ /* 0x000fe20000000000 */
[----:B--2--5:R-:W-:-:S04]  /*0760*/  IADD3 R6, PT, PT, R6, R7, R0 ;  /* 0x0000000706067210 */ /* 0x024fc80007ffe000 */
[----:B---3--:R-:W-:-:S04]  /*0770*/  IADD3 R6, PT, PT, R8, R13, R6 ;  /* 0x0000000d08067210 */ /* 0x008fc80007ffe006 */
[----:B----4-:R-:W-:-:S04]  /*0780*/  IADD3 R6, PT, PT, R10, R15, R6 ;  /* 0x0000000f0a067210 */ /* 0x010fc80007ffe006 */
[----:B------:R-:W-:-:S07]  /*0790*/  IADD3 R0, PT, PT, R12, R17, R6 ;  /* 0x000000110c007210 */ /* 0x000fce0007ffe006 */
.L_x_15:
[----:B------:R-:W-:Y:S05]  /*07a0*/  BSYNC.RECONVERGENT B2 ;  /* 0x0000000000027941 */ /* 0x000fea0003800200 */
.L_x_14:
[----:B------:R-:W-:-:S13]  /*07b0*/  ISETP.LT.OR P0, PT, R11, R20, P0 ;  /* 0x000000140b00720c */ /* 0x000fda0000701670 */
[----:B------:R-:W-:Y:S05]  /*07c0*/  @!P0 BRA `(.L_x_7) ;  /* 0x0000000000208947 */ /* 0x000fea0003800000 */
[----:B------:R-:W0:Y:S02]  /*07d0*/  LDC.64 R2, c[0x0][0x380] ;  /* 0x0000e000ff027b82 */ /* 0x000e240000000a00 */
[----:B0-----:R-:W-:-:S05]  /*07e0*/  IMAD.WIDE R2, R11, 0x4, R2 ;  /* 0x000000040b027825 */ /* 0x001fca00078e0202 */
[----:B------:R-:W2:Y:S04]  /*07f0*/  LDG.E.CONSTANT R5, desc[UR6][R2.64] ;  /* 0x0000000602057981 */ /* 0x000ea8000c1e9900 */
[----:B------:R-:W2:Y:S04]  /*0800*/  LDG.E.CONSTANT R4, desc[UR6][R2.64+0x400] ;  /* 0x0004000602047981 */ /* 0x000ea8000c1e9900 */
[----:B------:R-:W3:Y:S04]  /*0810*/  LDG.E.CONSTANT R7, desc[UR6][R2.64+0x800] ;  /* 0x0008000602077981 */ /* 0x000ee8000c1e9900 */
[----:B------:R-:W3:Y:S01]  /*0820*/  LDG.E.CONSTANT R6, desc[UR6][R2.64+0xc00] ;  /* 0x000c000602067981 */ /* 0x000ee2000c1e9900 */
[----:B--2--5:R-:W-:-:S04]  /*0830*/  IADD3 R0, PT, PT, R4, R5, R0 ;  /* 0x0000000504007210 */ /* 0x024fc80007ffe000 */
[----:B---3--:R-:W-:-:S07]  /*0840*/  IADD3 R0, PT, PT, R6, R7, R0 ;  /* 0x0000000706007210 */ /* 0x008fce0007ffe000 */
.L_x_7:
[----:B------:R-:W-:Y:S05]  /*0850*/  BSYNC.RECONVERGENT B1 ;  /* 0x0000000000017941 */ /* 0x000fea0003800200 */
.L_x_6:
[----:B------:R-:W-:-:S13]  /*0860*/  ISETP.GE.AND P0, PT, R20, 0x100, PT ;  /* 0x000001001400780c */ /* 0x000fda0003f06270 */
[----:B------:R-:W-:Y:S05]  /*0870*/  @!P0 BRA `(.L_x_16) ;  /* 0x0000000000ac8947 */ /* 0x000fea0003800000 */
[----:B------:R-:W1:Y:S01]  /*0880*/  S2R R6, SR_LANEID ;  /* 0x0000000000067919 */ /* 0x000e620000000000 */
[----:B0----5:R-:W0:Y:S01]  /*0890*/  SHFL.DOWN PT, R2, R0, 0x1, 0x1f ;  /* 0x08201f0000027f89 */ /* 0x021e2200000e0000 */
[C---:B-1----:R-:W-:Y:S02]  /*08a0*/  ISETP.GT.AND P0, PT, R6.reuse, 0x1e, PT ;  /* 0x0000001e0600780c */ /* 0x042fe40003f04270 */
[----:B------:R-:W-:Y:S02]  /*08b0*/  ISETP.NE.AND P1, PT, R6, RZ, PT ;  /* 0x000000ff0600720c */ /* 0x000fe40003f25270 */
[----:B0-----:R-:W-:Y:S02]  /*08c0*/  SEL R3, R2, RZ, !P0 ;  /* 0x000000ff02037207 */ /* 0x001fe40004000000 */
[----:B------:R-:W-:-:S03]  /*08d0*/  ISETP.GT.AND P0, PT, R6, 0x1d, PT ;  /* 0x0000001d0600780c */ /* 0x000fc60003f04270 */
[----:B------:R-:W-:-:S05]  /*08e0*/  IMAD.IADD R3, R3, 0x1, R0 ;  /* 0x0000000103037824 */ /* 0x000fca00078e0200 */
[----:B------:R-:W0:Y:S01]  /*08f0*/  SHFL.DOWN PT, R2, R3, 0x2, 0x1f ;  /* 0x08401f0003027f89 */ /* 0x000e2200000e0000 */
[----:B------:R-:W1:Y:S01]  /*0900*/  @!P1 S2R R7, SR_CgaCtaId ;  /* 0x0000000000079919 */ /* 0x000e620000008800 */
[----:B0-----:R-:W-:Y:S02]  /*0910*/  SEL R2, R2, RZ, !P0 ;  /* 0x000000ff02027207 */ /* 0x001fe40004000000 */
[----:B------:R-:W-:-:S03]  /*0920*/  ISETP.GT.AND P0, PT, R6, 0x1b, PT ;  /* 0x0000001b0600780c */ /* 0x000fc60003f04270 */
[----:B------:R-:W-:-:S05]  /*0930*/  IMAD.IADD R2, R3, 0x1, R2 ;  /* 0x0000000103027824 */ /* 0x000fca00078e0202 */
[----:B------:R-:W0:Y:S02]  /*0940*/  SHFL.DOWN PT, R4, R2, 0x4, 0x1f ;  /* 0x08801f0002047f89 */ /* 0x000e2400000e0000 */
[----:B0-----:R-:W-:Y:S02]  /*0950*/  SEL R5, R4, RZ, !P0 ;  /* 0x000000ff04057207 */ /* 0x001fe40004000000 */
[----:B------:R-:W-:Y:S02]  /*0960*/  ISETP.GT.AND P0, PT, R6, 0x17, PT ;  /* 0x000000170600780c */ /* 0x000fe40003f04270 */
[----:B------:R-:W-:Y:S01]  /*0970*/  @!P1 MOV R4, 0x400 ;  /* 0x0000040000049802 */ /* 0x000fe20000000f00 */
[----:B------:R-:W-:Y:S01]  /*0980*/  IMAD.IADD R5, R2, 0x1, R5 ;  /* 0x0000000102057824 */ /* 0x000fe200078e0205 */
[----:B------:R-:W-:Y:S02]  /*0990*/  @!P1 SHF.R.U32.HI R2, RZ, 0x3, R9 ;  /* 0x00000003ff029819 */ /* 0x000fe40000011609 */
[----:B-1----:R-:W-:-:S02]  /*09a0*/  @!P1 LEA R7, R7, R4, 0x18 ;  /* 0x0000000407079211 */ /* 0x002fc400078ec0ff */
[----:B------:R-:W0:Y:S01]  /*09b0*/  SHFL.DOWN PT, R0, R5, 0x8, 0x1f ;  /* 0x09001f0005007f89 */ /* 0x000e2200000e0000 */
[----:B------:R-:W-:-:S05]  /*09c0*/  @!P1 LOP3.LUT R2, R2, 0x7c, RZ, 0xc0, !PT ;  /* 0x0000007c02029812 */ /* 0x000fca00078ec0ff */
[----:B------:R-:W-:Y:S01]  /*09d0*/  @!P1 IMAD.IADD R2, R2, 0x1, R7 ;  /* 0x0000000102029824 */ /* 0x000fe200078e0207 */
[----:B0-----:R-:W-:Y:S02]  /*09e0*/  SEL R0, R0, RZ, !P0 ;  /* 0x000000ff00007207 */ /* 0x001fe40004000000 */
[----:B------:R-:W-:-:S03]  /*09f0*/  ISETP.GT.AND P0, PT, R6, 0xf, PT ;  /* 0x0000000f0600780c */ /* 0x000fc60003f04270 */
[----:B------:R-:W-:-:S05]  /*0a00*/  IMAD.IADD R0, R5, 0x1, R0 ;  /* 0x0000000105007824 */ /* 0x000fca00078e0200 */
[----:B------:R-:W0:Y:S02]  /*0a10*/  SHFL.DOWN PT, R3, R0, 0x10, 0x1f ;  /* 0x0a001f0000037f89 */ /* 0x000e2400000e0000 */
[----:B0-----:R-:W-:Y:S02]  /*0a20*/  SEL R3, R3, RZ, !P0 ;  /* 0x000000ff03037207 */ /* 0x001fe40004000000 */
[----:B------:R-:W-:-:S03]  /*0a30*/  ISETP.NE.AND P0, PT, R9, RZ, PT ;  /* 0x000000ff0900720c */ /* 0x000fc60003f05270 */
[----:B------:R-:W-:-:S05]  /*0a40*/  IMAD.IADD R3, R0, 0x1, R3 ;  /* 0x0000000100037824 */ /* 0x000fca00078e0203 */
[----:B------:R0:W-:Y:S01]  /*0a50*/  @!P1 STS [R2+0x8], R3 ;  /* 0x0000080302009388 */ /* 0x0001e20000000800 */
[----:B------:R-:W-:Y:S06]  /*0a60*/  BAR.SYNC.DEFER_BLOCKING 0x0 ;  /* 0x0000000000007b1d */ /* 0x000fec0000010000 */
[----:B------:R-:W-:Y:S05]  /*0a70*/  @P0 BRA `(.L_x_17) ;  /* 0x0000002c00ac0947 */ /* 0x000fea0003800000 */
[----:B------:R-:W1:Y:S01]  /*0a80*/  S2UR UR5, SR_CgaCtaId ;  /* 0x00000000000579c3 */ /* 0x000e620000008800 */
[----:B------:R-:W-:Y:S02]  /*0a90*/  UMOV UR4, 0x400 ;  /* 0x0000040000047882 */ /* 0x000fe40000000000 */
[----:B-1----:R-:W-:-:S09]  /*0aa0*/  ULEA UR4, UR5, UR4, 0x18 ;  /* 0x0000000405047291 */ /* 0x002fd2000f8ec0ff */
[----:B------:R-:W-:Y:S04]  /*0ab0*/  LDS R0, [UR4+0xc] ;  /* 0x00000c04ff007984 */ /* 0x000fe80008000800 */
[----:B------:R-:W1:Y:S04]  /*0ac0*/  LDS.128 R4, [UR4+0x10] ;  /* 0x00001004ff047984 */ /* 0x000e680008000c00 */
[----:B------:R-:W2:Y:S01]  /*0ad0*/  LDS.64 R8, [UR4+0x20] ;  /* 0x00002004ff087984 */ /* 0x000ea20008000a00 */
[----:B-1----:R-:W-:-:S04]  /*0ae0*/  IADD3 R0, PT, PT, R4, R0, R3 ;  /* 0x0000000004007210 */ /* 0x002fc80007ffe003 */
[----:B------:R-:W-:-:S04]  /*0af0*/  IADD3 R0, PT, PT, R6, R0, R5 ;  /* 0x0000000006007210 */ /* 0x000fc80007ffe005 */
[----:B--2---:R-:W-:-:S05]  /*0b00*/  IADD3 R0, PT, PT, R8, R0, R7 ;  /* 0x0000000008007210 */ /* 0x004fca0007ffe007 */
[----:B0-----:R-:W-:Y:S01]  /*0b10*/  IMAD.IADD R3, R0, 0x1, R9 ;  /* 0x0000000100037824 */ /* 0x001fe200078e0209 */
[----:B------:R-:W-:Y:S06]  /*0b20*/  BRA `(.L_x_17) ;  /* 0x0000002c00807947 */ /* 0x000fec0003800000 */
.L_x_16:
[----:B0-----:R-:W-:Y:S01]  /*0b30*/  LOP3.LUT R2, R9, 0x3e0, RZ, 0xc0, !PT ;  /* 0x000003e009027812 */ /* 0x001fe200078ec0ff */
[----:B------:R-:W0:Y:S03]  /*0b40*/  S2R R8, SR_LANEID ;  /* 0x0000000000087919 */ /* 0x000e260000000000 */
[----:B------:R-:W-:Y:S01]  /*0b50*/  LOP3.LUT R5, RZ, R2, RZ, 0x33, !PT ;  /* 0x00000002ff057212 */ /* 0x000fe200078e33ff */
[----:B------:R-:W-:-:S04]  /*0b60*/  VIADD R3, R2, 0x20 ;  /* 0x0000002002037836 */ /* 0x000fc80000000000 */
[----:B------:R-:W-:Y:S01]  /*0b70*/  IMAD.IADD R5, R5, 0x1, R20 ;  /* 0x0000000105057824 */ /* 0x000fe200078e0214 */
[----:B------:R-:W-:-:S04]  /*0b80*/  ISETP.GT.AND P0, PT, R3, R20, PT ;  /* 0x000000140300720c */ /* 0x000fc80003f04270 */
[----:B------:R-:W-:-:S05]  /*0b90*/  SEL R5, R5, 0x1f, P0 ;  /* 0x0000001f05057807 */ /* 0x000fca0000000000 */
[----:B-----5:R-:W1:Y:S01]  /*0ba0*/  SHFL.DOWN PT, R2, R0, 0x1, R5 ;  /* 0x0820000000027989 */ /* 0x020e6200000e0005 */
[CC--:B0-----:R-:W-:Y:S01]  /*0bb0*/  ISETP.GE.AND P0, PT, R8.reuse, R5.reuse, PT ;  /* 0x000000050800720c */ /* 0x0c1fe20003f06270 */
[C---:B------:R-:W-:Y:S01]  /*0bc0*/  VIADD R4, R8.reuse, 0x2 ;  /* 0x0000000208047836 */ /* 0x040fe20000000000 */
[C---:B------:R-:W-:Y:S01]  /*0bd0*/  ISETP.NE.AND P1, PT, R8.reuse, RZ, PT ;  /* 0x000000ff0800720c */ /* 0x040fe20003f25270 */
[----:B------:R-:W-:Y:S01]  /*0be0*/  VIADD R6, R8, 0x4 ;  /* 0x0000000408067836 */ /* 0x000fe20000000000 */
[----:B-1----:R-:W-:Y:S02]  /*0bf0*/  SEL R3, R2, RZ, !P0 ;  /* 0x000000ff02037207 */ /* 0x002fe40004000000 */
[----:B------:R-:W-:-:S03]  /*0c00*/  ISETP.GT.AND P0, PT, R4, R5, PT ;  /* 0x000000050400720c */ /* 0x000fc60003f04270 */
[----:B------:R-:W-:-:S06]  /*0c10*/  IMAD.IADD R2, R3, 0x1, R0 ;  /* 0x0000000103027824 */ /* 0x000fcc00078e0200 */
[----:B------:R-:W0:Y:S01]  /*0c20*/  @!P1 S2R R10, SR_CgaCtaId ;  /* 0x00000000000a9919 */ /* 0x000e220000008800 */
[----:B------:R-:W-:Y:S01]  /*0c30*/  @!P1 MOV R7, 0x400 ;  /* 0x0000040000079802 */ /* 0x000fe20000000f00 */
[----:B------:R-:W1:Y:S02]  /*0c40*/  SHFL.DOWN PT, R3, R2, 0x2, R5 ;  /* 0x0840000002037989 */ /* 0x000e6400000e0005 */
[----:B-1----:R-:W-:Y:S02]  /*0c50*/  SEL R3, R3, RZ, !P0 ;  /* 0x000000ff03037207 */ /* 0x002fe40004000000 */
[----:B------:R-:W-:Y:S02]  /*0c60*/  ISETP.GT.AND P0, PT, R6, R5, PT ;  /* 0x000000050600720c */ /* 0x000fe40003f04270 */
[----:B------:R-:W-:Y:S01]  /*0c70*/  @!P1 SHF.R.U32.HI R6, RZ, 0x3, R9 ;  /* 0x00000003ff069819 */ /* 0x000fe20000011609 */
[----:B------:R-:W-:Y:S01]  /*0c80*/  IMAD.IADD R4, R2, 0x1, R3 ;  /* 0x0000000102047824 */ /* 0x000fe200078e0203 */
[----:B0-----:R-:W-:Y:S01]  /*0c90*/  @!P1 LEA R7, R10, R7, 0x18 ;  /* 0x000000070a079211 */ /* 0x001fe200078ec0ff */
[----:B------:R-:W-:Y:S01]  /*0ca0*/  VIADD R2, R8, 0x8 ;  /* 0x0000000808027836 */ /* 0x000fe20000000000 */
[----:B------:R-:W-:-:S02]  /*0cb0*/  @!P1 LOP3.LUT R6, R6, 0x7c, RZ, 0xc0, !PT ;  /* 0x0000007c06069812 */ /* 0x000fc400078ec0ff */
[----:B------:R-:W0:Y:S03]  /*0cc0*/  SHFL.DOWN PT, R3, R4, 0x4, R5 ;  /* 0x0880000004037989 */ /* 0x000e2600000e0005 */
[----:B------:R-:W-:Y:S01]  /*0cd0*/  @!P1 IMAD.IADD R6, R6, 0x1, R7 ;  /* 0x0000000106069824 */ /* 0x000fe200078e0207 */
[----:B0-----:R-:W-:Y:S02]  /*0ce0*/  SEL R3, R3, RZ, !P0 ;  /* 0x000000ff03037207 */ /* 0x001fe40004000000 */
[----:B------:R-:W-:-:S03]  /*0cf0*/  ISETP.GT.AND P0, PT, R2, R5, PT ;  /* 0x000000050200720c */ /* 0x000fc60003f04270 */
[----:B------:R-:W-:Y:S02]  /*0d00*/  IMAD.IADD R0, R4, 0x1, R3 ;  /* 0x0000000104007824 */ /* 0x000fe400078e0203 */
[----:B------:R-:W-:-:S03]  /*0d10*/  VIADD R4, R8, 0x10 ;  /* 0x0000001008047836 */ /* 0x000fc60000000000 */
[----:B------:R-:W0:Y:S02]  /*0d20*/  SHFL.DOWN PT, R3, R0, 0x8, R5 ;  /* 0x0900000000037989 */ /* 0x000e2400000e0005 */
[----:B0-----:R-:W-:Y:S02]  /*0d30*/  SEL R3, R3, RZ, !P0 ;  /* 0x000000ff03037207 */ /* 0x001fe40004000000 */
[----:B------:R-:W-:-:S03]  /*0d40*/  ISETP.GT.AND P0, PT, R4, R5, PT ;  /* 0x000000050400720c */ /* 0x000fc60003f04270 */
[----:B------:R-:W-:-:S05]  /*0d50*/  IMAD.IADD R2, R0, 0x1, R3 ;  /* 0x0000000100027824 */ /* 0x000fca00078e0203 */
[----:B------:R-:W0:Y:S02]  /*0d60*/  SHFL.DOWN PT, R3, R2, 0x10, R5 ;  /* 0x0a00000002037989 */ /* 0x000e2400000e0005 */
[----:B0-----:R-:W-:Y:S02]  /*0d70*/  SEL R3, R3, RZ, !P0 ;  /* 0x000000ff03037207 */ /* 0x001fe40004000000 */
[----:B------:R-:W-:-:S03]  /*0d80*/  ISETP.NE.AND P0, PT, R9, RZ, PT ;  /* 0x000000ff0900720c */ /* 0x000fc60003f05270 */
[----:B------:R-:W-:-:S05]  /*0d90*/  IMAD.IADD R3, R2, 0x1, R3 ;  /* 0x0000000102037824 */ /* 0x000fca00078e0203 */
[----:B------:R4:W-:Y:S01]  /*0da0*/  @!P1 STS [R6+0x8], R3 ;  /* 0x0000080306009388 */ /* 0x0009e20000000800 */
[----:B------:R-:W-:Y:S06]  /*0db0*/  BAR.SYNC.DEFER_BLOCKING 0x0 ;  /* 0x0000000000007b1d */ /* 0x000fec0000010000 */
[----:B------:R-:W-:Y:S05]  /*0dc0*/  @P0 BRA `(.L_x_17) ;  /* 0x0000002800d80947 */ /* 0x000fea0003800000 */
[----:B------:R-:W0:Y:S01]  /*0dd0*/  S2UR UR5, SR_CgaCtaId ;  /* 0x00000000000579c3 */ /* 0x000e220000008800 */
[----:B------:R-:W-:Y:S01]  /*0de0*/  UMOV UR4, 0x400 ;  /* 0x0000040000047882 */ /* 0x000fe20000000000 */
[C---:B------:R-:W-:Y:S02]  /*0df0*/  ISETP.GT.AND P2, PT, R20.reuse, 0x40, PT ;  /* 0x000000401400780c */ /* 0x040fe40003f44270 */
[C---:B------:R-:W-:Y:S02]  /*0e00*/  ISETP.GT.AND P1, PT, R20.reuse, 0x20, PT ;  /* 0x000000201400780c */ /* 0x040fe40003f24270 */
[----:B------:R-:W-:Y:S01]  /*0e10*/  ISETP.GT.AND P3, PT, R20, 0x80, PT ;  /* 0x000000801400780c */ /* 0x000fe20003f64270 */
[----:B0-----:R-:W-:-:S09]  /*0e20*/  ULEA UR4, UR5, UR4, 0x18 ;  /* 0x0000000405047291 */ /* 0x001fd2000f8ec0ff */
[----:B----4-:R-:W0:Y:S04]  /*0e30*/  LDS.128 R4, [UR4+0x10] ;  /* 0x00001004ff047984 */ /* 0x010e280008000c00 */
[----:B------:R-:W1:Y:S04]  /*0e40*/  LDS R0, [UR4+0xc] ;  /* 0x00000c04ff007984 */ /* 0x000e680008000800 */
[----:B------:R-:W2:Y:S01]  /*0e50*/  LDS.64 R8, [UR4+0x20] ;  /* 0x00002004ff087984 */ /* 0x000ea20008000a00 */
[----:B0-----:R-:W-:Y:S02]  /*0e60*/  SEL R4, R4, RZ, P2 ;  /* 0x000000ff04047207 */ /* 0x001fe40001000000 */
[----:B------:R-:W-:-:S02]  /*0e70*/  ISETP.GT.AND P2, PT, R20, 0x60, PT ;  /* 0x000000601400780c */ /* 0x000fc40003f44270 */
[----:B-1----:R-:W-:Y:S02]  /*0e80*/  SEL R0, R0, RZ, P1 ;  /* 0x000000ff00007207 */ /* 0x002fe40000800000 */
[----:B------:R-:W-:Y:S02]  /*0e90*/  SEL R5, R5, RZ, P2 ;  /* 0x000000ff05057207 */ /* 0x000fe40001000000 */
[----:B------:R-:W-:Y:S02]  /*0ea0*/  IADD3 R0, PT, PT, R4, R0, R3 ;  /* 0x0000000004007210 */ /* 0x000fe40007ffe003 */
[----:B------:R-:W-:Y:S02]  /*0eb0*/  ISETP.GT.AND P1, PT, R20, 0xa0, PT ;  /* 0x000000a01400780c */ /* 0x000fe40003f24270 */
[----:B------:R-:W-:Y:S02]  /*0ec0*/  SEL R6, R6, RZ, P3 ;  /* 0x000000ff06067207 */ /* 0x000fe40001800000 */
[----:B------:R-:W-:-:S02]  /*0ed0*/  ISETP.GT.AND P2, PT, R20, 0xc0, PT ;  /* 0x000000c01400780c */ /* 0x000fc40003f44270 */
[----:B------:R-:W-:Y:S02]  /*0ee0*/  ISETP.GT.AND P3, PT, R20, 0xe0, PT ;  /* 0x000000e01400780c */ /* 0x000fe40003f64270 */
[----:B------:R-:W-:Y:S02]  /*0ef0*/  SEL R7, R7, RZ, P1 ;  /* 0x000000ff07077207 */ /* 0x000fe40000800000 */
[----:B------:R-:W-:Y:S02]  /*0f00*/  IADD3 R0, PT, PT, R6, R0, R5 ;  /* 0x0000000006007210 */ /* 0x000fe40007ffe005 */
[----:B--2---:R-:W-:Y:S02]  /*0f10*/  SEL R8, R8, RZ, P2 ;  /* 0x000000ff08087207 */ /* 0x004fe40001000000 */
[----:B------:R-:W-:Y:S02]  /*0f20*/  SEL R9, R9, RZ, P3 ;  /* 0x000000ff09097207 */ /* 0x000fe40001800000 */
[----:B------:R-:W-:-:S05]  /*0f30*/  IADD3 R0, PT, PT, R8, R0, R7 ;  /* 0x0000000008007210 */ /* 0x000fca0007ffe007 */
[----:B------:R-:W-:Y:S01]  /*0f40*/  IMAD.IADD R3, R0, 0x1, R9 ;  /* 0x0000000100037824 */ /* 0x000fe200078e0209 */
[----:B------:R-:W-:Y:S06]  /*0f50*/  BRA `(.L_x_17) ;  /* 0x0000002800747947 */ /* 0x000fec0003800000 */
.L_x_3:
[----:B------:R-:W0:Y:S01]  /*0f60*/  S2R R0, SR_TID.X ;  /* 0x0000000000007919 */ /* 0x000e220000002100 */
[----:B------:R-:W1:Y:S01]  /*0f70*/  LDC.64 R2, c[0x0][0x380] ;  /* 0x0000e000ff027b82 */ /* 0x000e620000000a00 */
[----:B0-----:R-:W-:-:S04]  /*0f80*/  IMAD.SHL.U32 R5, R0, 0x4, RZ ;  /* 0x0000000400057824 */ /* 0x001fc800078e00ff */
[----:B-1----:R-:W-:-:S05]  /*0f90*/  IMAD.WIDE.U32 R2, R5, 0x4, R2 ;  /* 0x0000000405027825 */ /* 0x002fca00078e0002 */
[----:B------:R-:W2:Y:S04]  /*0fa0*/  LDG.E.128.CONSTANT R4, desc[UR6][R2.64] ;  /* 0x0000000602047981 */ /* 0x000ea8000c1e9d00 */
[----:B------:R-:W3:Y:S04]  /*0fb0*/  LDG.E.128.CONSTANT R8, desc[UR6][R2.64+0x1000] ;  /* 0x0010000602087981 */ /* 0x000ee8000c1e9d00 */
[----:B------:R-:W4:Y:S04]  /*0fc0*/  LDG.E.128.CONSTANT R12, desc[UR6][R2.64+0x2000] ;  /* 0x00200006020c7981 */ /* 0x000f28000c1e9d00 */
[----:B------:R-:W5:Y:S01]  /*0fd0*/  LDG.E.128.CONSTANT R16, desc[UR6][R2.64+0x3000] ;  /* 0x0030000602107981 */ /* 0x000f62000c1e9d00 */
[----:B------:R-:W-:Y:S01]  /*0fe0*/  ISETP.GE.U32.AND P0, PT, R20, 0x2000, PT ;  /* 0x000020001400780c */ /* 0x000fe20003f06070 */
[----:B------:R-:W-:Y:S01]  /*0ff0*/  IMAD.MOV.U32 R23, RZ, RZ, 0x1000 ;  /* 0x00001000ff177424 */ /* 0x000fe200078e00ff */
[----:B--2---:R-:W-:-:S04]  /*1000*/  IADD3 R5, PT, PT, R6, R5, R4 ;  /* 0x0000000506057210 */ /* 0x004fc80007ffe004 */
[----:B---3--:R-:W-:-:S04]  /*1010*/  IADD3 R5, PT, PT, R8, R7, R5 ;  /* 0x0000000708057210 */ /* 0x008fc80007ffe005 */
[----:B------:R-:W-:-:S04]  /*1020*/  IADD3 R5, PT, PT, R10, R9, R5 ;  /* 0x000000090a057210 */ /* 0x000fc80007ffe005 */
[----:B----4-:R-:W-:-:S04]  /*1030*/  IADD3 R5, PT, PT, R12, R11, R5 ;  /* 0x0000000b0c057210 */ /* 0x010fc80007ffe005 */
[----:B------:R-:W-:-:S04]  /*1040*/  IADD3 R5, PT, PT, R14, R13, R5 ;  /* 0x0000000d0e057210 */ /* 0x000fc80007ffe005 */
[----:B-----5:R-:W-:-:S04]  /*1050*/  IADD3 R5, PT, PT, R16, R15, R5 ;  /* 0x0000000f10057210 */ /* 0x020fc80007ffe005 */
[----:B------:R-:W-:-:S05]  /*1060*/  IADD3 R5, PT, PT, R18, R17, R5 ;  /* 0x0000001112057210 */ /* 0x000fca0007ffe005 */
[----:B------:R-:W-:Y:S01]  /*1070*/  IMAD.IADD R21, R19, 0x1, R5 ;  /* 0x0000000113157824 */ /* 0x000fe200078e0205 */
[----:B------:R-:W-:Y:S06]  /*1080*/  @!P0 BRA `(.L_x_18) ;  /* 0x00000000005c8947 */ /* 0x000fec0003800000 */
[----:B------:R-:W0:Y:S01]  /*1090*/  LDC R24, c[0x0][0x390] ;  /* 0x0000e400ff187b82 */ /* 0x000e220000000800 */
[----:B------:R-:W-:Y:S02]  /*10a0*/  VIADD R22, R20, 0xfffff000 ;  /* 0xfffff00014167836 */ /* 0x000fe40000000000 */
[----:B------:R-:W-:-:S07]  /*10b0*/  IMAD.MOV.U32 R23, RZ, RZ, 0x1000 ;  /* 0x00001000ff177424 */ /* 0x000fce00078e00ff */
.L_x_20:
[----:B------:R-:W-:-:S05]  /*10c0*/  IMAD.WIDE R26, R23, 0x4, R2 ;  /* 0x00000004171a7825 */ /* 0x000fca00078e0202 */
[----:B------:R-:W2:Y:S04]  /*10d0*/  LDG.E.128.CONSTANT R12, desc[UR6][R26.64] ;  /* 0x000000061a0c7981 */ /* 0x000ea8000c1e9d00 */
[----:B------:R-:W3:Y:S04]  /*10e0*/  LDG.E.128.CONSTANT R16, desc[UR6][R26.64+0x1000] ;  /* 0x001000061a107981 */ /* 0x000ee8000c1e9d00 */
[----:B------:R-:W4:Y:S04]  /*10f0*/  LDG.E.128.CONSTANT R4, desc[UR6][R26.64+0x2000] ;  /* 0x002000061a047981 */ /* 0x000f28000c1e9d00 */
[----:B------:R-:W5:Y:S01]  /*1100*/  LDG.E.128.CONSTANT R8, desc[UR6][R26.64+0x3000] ;  /* 0x003000061a087981 */ /* 0x000f62000c1e9d00 */
[----:B0-----:R-:W-:Y:S01]  /*1110*/  IMAD.MOV.U32 R20, RZ, RZ, R24 ;  /* 0x000000ffff147224 */ /* 0x001fe200078e0018 */
[----:B--2---:R-:W-:-:S04]  /*1120*/  IADD3 R13, PT, PT, R13, R12, R21 ;  /* 0x0000000c0d0d7210 */ /* 0x004fc80007ffe015 */
[----:B------:R-:W-:-:S04]  /*1130*/  IADD3 R13, PT, PT, R15, R14, R13 ;  /* 0x0000000e0f0d7210 */ /* 0x000fc80007ffe00d */
[----:B---3--:R-:W-:-:S04]  /*1140*/  IADD3 R13, PT, PT, R17, R16, R13 ;  /* 0x00000010110d7210 */ /* 0x008fc80007ffe00d */
[----:B------:R-:W-:-:S04]  /*1150*/  IADD3 R13, PT, PT, R19, R18, R13 ;  /* 0x00000012130d7210 */ /* 0x000fc80007ffe00d */
[----:B----4-:R-:W-:Y:S01]  /*1160*/  IADD3 R13, PT, PT, R5, R4, R13 ;  /* 0x00000004050d7210 */ /* 0x010fe20007ffe00d */
[----:B------:R-:W-:-:S03]  /*1170*/  IMAD.IADD R4, R20, 0x1, -R23 ;  /* 0x0000000114047824 */ /* 0x000fc600078e0a17 */
[----:B------:R-:W-:Y:S02]  /*1180*/  IADD3 R13, PT, PT, R7, R6, R13 ;  /* 0x00000006070d7210 */ /* 0x000fe40007ffe00d */
[----:B------:R-:W-:Y:S02]  /*1190*/  ISETP.GE.AND P0, PT, R4, 0x1000, PT ;  /* 0x000010000400780c */ /* 0x000fe40003f06270 */
[----:B-----5:R-:W-:-:S04]  /*11a0*/  IADD3 R13, PT, PT, R9, R8, R13 ;  /* 0x00000008090d7210 */ /* 0x020fc80007ffe00d */
[----:B------:R-:W-:-:S07]  /*11b0*/  IADD3 R21, PT, PT, R11, R10, R13 ;  /* 0x0000000a0b157210 */ /* 0x000fce0007ffe00d */
[----:B------:R-:W-:Y:S05]  /*11c0*/  @!P0 BRA `(.L_x_19) ;  /* 0x0000000400fc8947 */ /* 0x000fea0003800000 */
[----:B------:R-:W-:-:S05]  /*11d0*/  VIADD R23, R23, 0x1000 ;  /* 0x0000100017177836 */ /* 0x000fca0000000000 */
[----:B------:R-:W-:-:S13]  /*11e0*/  ISETP.GT.AND P0, PT, R23, R22, PT ;  /* 0x000000161700720c */ /* 0x000fda0003f04270 */
[----:B------:R-:W-:Y:S05]  /*11f0*/  @!P0 BRA `(.L_x_20) ;  /* 0xfffffffc00b08947 */ /* 0x000fea000383ffff */
.L_x_18:
[----:B------:R-:W-:-:S13]  /*1200*/  ISETP.GE.AND P0, PT, R23, R20, PT ;  /* 0x000000141700720c */ /* 0x000fda0003f06270 */
[----:B------:R-:W-:Y:S05]  /*1210*/  @P0 BRA `(.L_x_19) ;  /* 0x0000000400e80947 */ /* 0x000fea0003800000 */
[----:B------:R-:W-:Y:S01]  /*1220*/  IMAD.IADD R9, R20, 0x1, -R23 ;  /* 0x0000000114097824 */ /* 0x000fe200078e0a17 */
[----:B------:R-:W-:Y:S04]  /*1230*/  BSSY.RECONVERGENT B1, `(.L_x_19) ;  /* 0x0000078000017945 */ /* 0x000fe80003800200 */
[----:B------:R-:W-:-:S13]  /*1240*/  ISETP.GE.AND P0, PT, R0, R9, PT ;  /* 0x000000090000720c */ /* 0x000fda0003f06270 */
[----:B------:R-:W-:Y:S05]  /*1250*/  @P0 BRA `(.L_x_21) ;  /* 0x0000000400d40947 */ /* 0x000fea0003800000 */
[----:B------:R-:W-:Y:S01]  /*1260*/  LOP3.LUT R2, RZ, R0, RZ, 0x33, !PT ;  /* 0x00000000ff027212 */ /* 0x000fe200078e33ff */
[----:B------:R-:W-:Y:S01]  /*1270*/  BSSY.RECONVERGENT B2, `(.L_x_22) ;  /* 0x0000015000027945 */ /* 0x000fe20003800200 */
[----:B------:R-:W-:Y:S02]  /*1280*/  IMAD.MOV.U32 R8, RZ, RZ, R0 ;  /* 0x000000ffff087224 */ /* 0x000fe400078e0000 */
[----:B------:R-:W-:-:S04]  /*1290*/  IADD3 R2, PT, PT, -R23, R20, R2 ;  /* 0x0000001417027210 */ /* 0x000fc80007ffe102 */
[C---:B------:R-:W-:Y:S02]  /*12a0*/  LOP3.LUT R3, R2.reuse, 0x300, RZ, 0xc0, !PT ;  /* 0x0000030002037812 */ /* 0x040fe400078ec0ff */
[----:B------:R-:W-:Y:S02]  /*12b0*/  ISETP.GE.U32.AND P1, PT, R2, 0x300, PT ;  /* 0x000003000200780c */ /* 0x000fe40003f26070 */
[----:B------:R-:W-:-:S13]  /*12c0*/  ISETP.NE.AND P0, PT, R3, 0x300, PT ;  /* 0x000003000300780c */ /* 0x000fda0003f05270 */
[----:B------:R-:W-:Y:S05]  /*12d0*/  @!P0 BRA `(.L_x_23) ;  /* 0x0000000000388947 */ /* 0x000fea0003800000 */
[----:B------:R-:W0:Y:S01]  /*12e0*/  LDC.64 R4, c[0x0][0x380] ;  /* 0x0000e000ff047b82 */ /* 0x000e220000000a00 */
[----:B------:R-:W-:Y:S01]  /*12f0*/  LEA.HI R2, R2, 0x1, RZ, 0x18 ;  /* 0x0000000102027811 */ /* 0x000fe200078fc0ff */
[----:B------:R-:W-:Y:S02]  /*1300*/  IMAD.IADD R7, R0, 0x1, R23 ;  /* 0x0000000100077824 */ /* 0x000fe400078e0217 */
[----:B------:R-:W-:Y:S01]  /*1310*/  IMAD.MOV.U32 R8, RZ, RZ, R0 ;  /* 0x000000ffff087224 */ /* 0x000fe200078e0000 */
[----:B------:R-:W-:-:S05]  /*1320*/  LOP3.LUT R2, R2, 0x3, RZ, 0xc0, !PT ;  /* 0x0000000302027812 */ /* 0x000fca00078ec0ff */
[----:B------:R-:W-:-:S07]  /*1330*/  IMAD.MOV R6, RZ, RZ, -R2 ;  /* 0x000000ffff067224 */ /* 0x000fce00078e0a02 */
.L_x_24:
[----:B0-----:R-:W-:-:S06]  /*1340*/  IMAD.WIDE.U32 R2, R7, 0x4, R4 ;  /* 0x0000000407027825 */ /* 0x001fcc00078e0004 */
[----:B------:R-:W2:Y:S01]  /*1350*/  LDG.E.CONSTANT R2, desc[UR6][R2.64] ;  /* 0x0000000602027981 */ /* 0x000ea2000c1e9900 */
[----:B------:R-:W-:Y:S02]  /*1360*/  VIADD R6, R6, 0x1 ;  /* 0x0000000106067836 */ /* 0x000fe40000000000 */
[----:B------:R-:W-:Y:S02]  /*1370*/  VIADD R8, R8, 0x100 ;  /* 0x0000010008087836 */ /* 0x000fe40000000000 */
[----:B------:R-:W-:Y:S01]  /*1380*/  VIADD R7, R7, 0x100 ;  /* 0x0000010007077836 */ /* 0x000fe20000000000 */
[----:B------:R-:W-:Y:S01]  /*1390*/  ISETP.NE.AND P0, PT, R6, RZ, PT ;  /* 0x000000ff0600720c */ /* 0x000fe20003f05270 */
[----:B--2---:R-:W-:-:S12]  /*13a0*/  IMAD.IADD R21, R2, 0x1, R21 ;  /* 0x0000000102157824 */ /* 0x004fd800078e0215 */
[----:B------:R-:W-:Y:S05]  /*13b0*/  @P0 BRA `(.L_x_24) ;  /* 0xfffffffc00e00947 */ /* 0x000fea000383ffff */
.L_x_23:
[----:B------:R-:W-:Y:S05]  /*13c0*/  BSYNC.RECONVERGENT B2 ;  /* 0x0000000000027941 */ /* 0x000fea0003800200 */
.L_x_22:
[----:B------:R-:W-:Y:S05]  /*13d0*/  @!P1 BRA `(.L_x_21) ;  /* 0x0000000400749947 */ /* 0x000fea0003800000 */
[----:B------:R-:W0:Y:S01]  /*13e0*/  LDCU.64 UR4, c[0x0][0x380] ;  /* 0x00007000ff0477ac */ /* 0x000e220008000a00 */
[----:B------:R-:W-:Y:S01]  /*13f0*/  IMAD.IADD R5, R9, 0x1, -R8 ;  /* 0x0000000109057824 */ /* 0x000fe200078e0a08 */
[C---:B------:R-:W-:Y:S01]  /*1400*/  IADD3 R3, P0, PT, R8.reuse, R23, RZ ;  /* 0x0000001708037210 */ /* 0x040fe20007f1e0ff */
[----:B------:R-:W-:Y:S01]  /*1410*/  BSSY.RECONVERGENT B2, `(.L_x_25) ;  /* 0x0000033000027945 */ /* 0x000fe20003800200 */
[----:B------:R-:W-:Y:S02]  /*1420*/  IMAD.IADD R23, R8, 0x1, R23 ;  /* 0x0000000108177824 */ /* 0x000fe400078e0217 */
[----:B------:R-:W-:Y:S01]  /*1430*/  ISETP.GT.AND P1, PT, R5, 0xc00, PT ;  /* 0x00000c000500780c */ /* 0x000fe20003f24270 */
[----:B------:R-:W-:Y:S01]  /*1440*/  IMAD.X R4, RZ, RZ, RZ, P0 ;  /* 0x000000ffff047224 */ /* 0x000fe200000e06ff */
[----:B0-----:R-:W-:-:S04]  /*1450*/  LEA R2, P0, R3, UR4, 0x2 ;  /* 0x0000000403027c11 */ /* 0x001fc8000f8010ff */
[----:B------:R-:W-:Y:S02]  /*1460*/  LEA.HI.X R3, R3, UR5, R4, 0x2, P0 ;  /* 0x0000000503037c11 */ /* 0x000fe400080f1404 */
[----:B------:R-:W-:-:S05]  /*1470*/  IADD3 R2, P0, PT, R2, 0x800, RZ ;  /* 0x0000080002027810 */ /* 0x000fca0007f1e0ff */
[----:B------:R-:W-:Y:S01]  /*1480*/  IMAD.X R3, RZ, RZ, R3, P0 ;  /* 0x000000ffff037224 */ /* 0x000fe200000e0603 */
[----:B------:R-:W-:Y:S01]  /*1490*/  PLOP3.LUT P0, PT, PT, PT, PT, 0x80, 0x8 ;  /* 0x000000000008781c */ /* 0x000fe20003f0f070 */
[----:B------:R-:W-:-:S12]  /*14a0*/  @!P1 BRA `(.L_x_26) ;  /* 0x0000000000a49947 */ /* 0x000fd80003800000 */
[----:B------:R-:W-:Y:S01]  /*14b0*/  PLOP3.LUT P0, PT, PT, PT, PT, 0x8, 0x80 ;  /* 0x000000000080781c */ /* 0x000fe20003f0e170 */
[----:B------:R-:W-:-:S12]  /*14c0*/  VIADD R11, R9, 0xfffff400 ;  /* 0xfffff400090b7836 */ /* 0x000fd80000000000 */
.L_x_27:
[----:B------:R-:W0:Y:S01]  /*14d0*/  LDC.64 R4, c[0x0][0x380] ;  /* 0x0000e000ff047b82 */ /* 0x000e220000000a00 */
[C---:B------:R-:W-:Y:S01]  /*14e0*/  VIADD R27, R23.reuse, 0x400 ;  /* 0x00000400171b7836 */ /* 0x040fe20000000000 */
[----:B------:R-:W2:Y:S01]  /*14f0*/  LDG.E.CONSTANT R12, desc[UR6][R2.64+-0x400] ;  /* 0xfffc0006020c7981 */ /* 0x000ea2000c1e9900 */
[----:B------:R-:W-:-:S03]  /*1500*/  VIADD R7, R23, 0x800 ;  /* 0x0000080017077836 */ /* 0x000fc60000000000 */
[----:B------:R-:W3:Y:S04]  /*1510*/  LDG.E.CONSTANT R18, desc[UR6][R2.64] ;  /* 0x0000000602127981 */ /* 0x000ee8000c1e9900 */
[----:B------:R-:W3:Y:S04]  /*1520*/  LDG.E.CONSTANT R17, desc[UR6][R2.64+0x400] ;  /* 0x0004000602117981 */ /* 0x000ee8000c1e9900 */
[----:B------:R-:W4:Y:S01]  /*1530*/  LDG.E.CONSTANT R15, desc[UR6][R2.64+0xc00] ;  /* 0x000c0006020f7981 */ /* 0x000f22000c1e9900 */
[----:B------:R-:W-:-:S03]  /*1540*/  VIADD R29, R23, 0xc00 ;  /* 0x00000c00171d7836 */ /* 0x000fc60000000000 */
[----:B------:R-:W5:Y:S04]  /*1550*/  LDG.E.CONSTANT R14, desc[UR6][R2.64+0x1000] ;  /* 0x00100006020e7981 */ /* 0x000f68000c1e9900 */
[----:B------:R-:W5:Y:S01]  /*1560*/  LDG.E.CONSTANT R13, desc[UR6][R2.64+0x1400] ;  /* 0x00140006020d7981 */ /* 0x000f62000c1e9900 */
[----:B0-----:R-:W-:-:S03]  /*1570*/  IMAD.WIDE.U32 R24, R23, 0x4, R4 ;  /* 0x0000000417187825 */ /* 0x001fc600078e0004 */
[----:B------:R-:W5:Y:S04]  /*1580*/  LDG.E.CONSTANT R19, desc[UR6][R2.64+0x1c00] ;  /* 0x001c000602137981 */ /* 0x000f68000c1e9900 */
[----:B------:R-:W2:Y:S01]  /*1590*/  LDG.E.CONSTANT R10, desc[UR6][R24.64] ;  /* 0x00000006180a7981 */ /* 0x000ea2000c1e9900 */
[----:B------:R-:W-:-:S03]  /*15a0*/  IMAD.WIDE.U32 R26, R27, 0x4, R4 ;  /* 0x000000041b1a7825 */ /* 0x000fc600078e0004 */
[----:B------:R-:W5:Y:S01]  /*15b0*/  LDG.E.CONSTANT R20, desc[UR6][R2.64+0x2400] ;  /* 0x0024000602147981 */ /* 0x000f62000c1e9900 */
[----:B------:R-:W-:-:S03]  /*15c0*/  IMAD.WIDE.U32 R6, R7, 0x4, R4 ;  /* 0x0000000407067825 */ /* 0x000fc600078e0004 */
[----:B------:R-:W4:Y:S01]  /*15d0*/  LDG.E.CONSTANT R16, desc[UR6][R26.64] ;  /* 0x000000061a107981 */ /* 0x000f22000c1e9900 */
[----:B------:R-:W-:-:S03]  /*15e0*/  IMAD.WIDE.U32 R4, R29, 0x4, R4 ;  /* 0x000000041d047825 */ /* 0x000fc600078e0004 */
[----:B------:R-:W5:Y:S04]  /*15f0*/  LDG.E.CONSTANT R6, desc[UR6][R6.64] ;  /* 0x0000000606067981 */ /* 0x000f68000c1e9900 */
[----:B------:R-:W5:Y:S04]  /*1600*/  LDG.E.CONSTANT R25, desc[UR6][R2.64+0x2000] ;  /* 0x0020000602197981 */ /* 0x000f68000c1e9900 */
[----:B------:R0:W5:Y:S04]  /*1610*/  LDG.E.CONSTANT R5, desc[UR6][R4.64] ;  /* 0x0000000604057981 */ /* 0x000168000c1e9900 */
[----:B------:R-:W5:Y:S04]  /*1620*/  LDG.E.CONSTANT R24, desc[UR6][R2.64+0x2c00] ;  /* 0x002c000602187981 */ /* 0x000f68000c1e9900 */
[----:B------:R-:W5:Y:S04]  /*1630*/  LDG.E.CONSTANT R27, desc[UR6][R2.64+0x3000] ;  /* 0x00300006021b7981 */ /* 0x000f68000c1e9900 */
[----:B------:R1:W5:Y:S01]  /*1640*/  LDG.E.CONSTANT R22, desc[UR6][R2.64+0x3400] ;  /* 0x0034000602167981 */ /* 0x000362000c1e9900 */
[----:B------:R-:W-:-:S05]  /*1650*/  VIADD R8, R8, 0x1000 ;  /* 0x0000100008087836 */ /* 0x000fca0000000000 */
[----:B------:R-:W-:Y:S02]  /*1660*/  ISETP.GE.AND P1, PT, R8, R11, PT ;  /* 0x0000000b0800720c */ /* 0x000fe40003f26270 */
[----:B0-----:R-:W-:Y:S01]  /*1670*/  IADD3 R4, P2, PT, R2, 0x4000, RZ ;  /* 0x0000400002047810 */ /* 0x001fe20007f5e0ff */
[----:B------:R-:W-:-:S04]  /*1680*/  VIADD R23, R23, 0x1000 ;  /* 0x0000100017177836 */ /* 0x000fc80000000000 */
[----:B-1----:R-:W-:Y:S02]  /*1690*/  IMAD.X R3, RZ, RZ, R3, P2 ;  /* 0x000000ffff037224 */ /* 0x002fe400010e0603 */
[----:B------:R-:W-:Y:S01]  /*16a0*/  IMAD.MOV.U32 R2, RZ, RZ, R4 ;  /* 0x000000ffff027224 */ /* 0x000fe200078e0004 */
[----:B--2---:R-:W-:-:S04]  /*16b0*/  IADD3 R10, PT, PT, R12, R10, R21 ;  /* 0x0000000a0c0a7210 */ /* 0x004fc80007ffe015 */
[----:B---3--:R-:W-:-:S04]  /*16c0*/  IADD3 R10, PT, PT, R17, R18, R10 ;  /* 0x00000012110a7210 */ /* 0x008fc80007ffe00a */
[----:B----4-:R-:W-:-:S04]  /*16d0*/  IADD3 R10, PT, PT, R15, R16, R10 ;  /* 0x000000100f0a7210 */ /* 0x010fc80007ffe00a */
[----:B-----5:R-:W-:-:S04]  /*16e0*/  IADD3 R10, PT, PT, R13, R14, R10 ;  /* 0x0000000e0d0a7210 */ /* 0x020fc80007ffe00a */
[----:B------:R-:W-:-:S04]  /*16f0*/  IADD3 R6, PT, PT, R19, R6, R10 ;  /* 0x0000000613067210 */ /* 0x000fc80007ffe00a */
[----:B------:R-:W-:-:S04]  /*1700*/  IADD3 R6, PT, PT, R20, R25, R6 ;  /* 0x0000001914067210 */ /* 0x000fc80007ffe006 */
[----:B------:R-:W-:-:S04]  /*1710*/  IADD3 R5, PT, PT, R24, R5, R6 ;  /* 0x0000000518057210 */ /* 0x000fc80007ffe006 */
[----:B------:R-:W-:Y:S01]  /*1720*/  IADD3 R21, PT, PT, R22, R27, R5 ;  /* 0x0000001b16157210 */ /* 0x000fe20007ffe005 */
[----:B------:R-:W-:Y:S06]  /*1730*/  @!P1 BRA `(.L_x_27) ;  /* 0xfffffffc00649947 */ /* 0x000fec000383ffff */
.L_x_26:
[----:B------:R-:W-:Y:S05]  /*1740*/  BSYNC.RECONVERGENT B2 ;  /* 0x0000000000027941 */ /* 0x000fea0003800200 */
.L_x_25:
[----:B------:R-:W-:Y:S01]  /*1750*/  IMAD.IADD R4, R9, 0x1, -R8 ;  /* 0x0000000109047824 */ /* 0x000fe200078e0a08 */
[----:B------:R-:W-:Y:S04]  /*1760*/  BSSY.RECONVERGENT B2, `(.L_x_28) ;  /* 0x000001a000027945 */ /* 0x000fe80003800200 */
[----:B------:R-:W-:-:S13]  /*1770*/  ISETP.GT.AND P1, PT, R4, 0x400, PT ;  /* 0x000004000400780c */ /* 0x000fda0003f24270 */
[----:B------:R-:W-:Y:S05]  /*1780*/  @!P1 BRA `(.L_x_29) ;  /* 0x00000000005c9947 */ /* 0x000fea0003800000 */
[----:B------:R-:W0:Y:S01]  /*1790*/  LDC.64 R6, c[0x0][0x380] ;  /* 0x0000e000ff067b82 */ /* 0x000e220000000a00 */
[C---:B------:R-:W-:Y:S01]  /*17a0*/  VIADD R11, R23.reuse, 0x400 ;  /* 0x00000400170b7836 */ /* 0x040fe20000000000 */
[----:B------:R-:W2:Y:S04]  /*17b0*/  LDG.E.CONSTANT R10, desc[UR6][R2.64+-0x400] ;  /* 0xfffc0006020a7981 */ /* 0x000ea8000c1e9900 */
[----:B------:R-:W3:Y:S04]  /*17c0*/  LDG.E.CONSTANT R12, desc[UR6][R2.64+0x400] ;  /* 0x00040006020c7981 */ /* 0x000ee8000c1e9900 */
[----:B------:R-:W4:Y:S04]  /*17d0*/  LDG.E.CONSTANT R13, desc[UR6][R2.64+0xc00] ;  /* 0x000c0006020d7981 */ /* 0x000f28000c1e9900 */
[----:B------:R-:W5:Y:S04]  /*17e0*/  LDG.E.CONSTANT R15, desc[UR6][R2.64+0x1000] ;  /* 0x00100006020f7981 */ /* 0x000f68000c1e9900 */
[----:B------:R1:W5:Y:S01]  /*17f0*/  LDG.E.CONSTANT R14, desc[UR6][R2.64+0x1400] ;  /* 0x00140006020e7981 */ /* 0x000362000c1e9900 */
[----:B0-----:R-:W-:-:S04]  /*1800*/  IMAD.WIDE.U32 R4, R23, 0x4, R6 ;  /* 0x0000000417047825 */ /* 0x001fc800078e0006 */
[----:B------:R-:W-:Y:S02]  /*1810*/  IMAD.WIDE.U32 R6, R11, 0x4, R6 ;  /* 0x000000040b067825 */ /* 0x000fe400078e0006 */
[----:B------:R-:W2:Y:S04]  /*1820*/  LDG.E.CONSTANT R4, desc[UR6][R4.64] ;  /* 0x0000000604047981 */ /* 0x000ea8000c1e9900 */
[----:B------:R-:W3:Y:S04]  /*1830*/  LDG.E.CONSTANT R11, desc[UR6][R2.64] ;  /* 0x00000006020b7981 */ /* 0x000ee8000c1e9900 */
[----:B------:R-:W4:Y:S01]  /*1840*/  LDG.E.CONSTANT R7, desc[UR6][R6.64] ;  /* 0x0000000606077981 */ /* 0x000f22000c1e9900 */
[----:B------:R-:W-:Y:S01]  /*1850*/  PLOP3.LUT P0, PT, PT, PT, PT, 0x8, 0x80 ;  /* 0x000000000080781c */ /* 0x000fe20003f0e170 */
[----:B------:R-:W-:-:S02]  /*1860*/  VIADD R8, R8, 0x800 ;  /* 0x0000080008087836 */ /* 0x000fc40000000000 */
[----:B------:R-:W-:Y:S01]  /*1870*/  VIADD R23, R23, 0x800 ;  /* 0x0000080017177836 */ /* 0x000fe20000000000 */
[----:B--2---:R-:W-:Y:S02]  /*1880*/  IADD3 R10, PT, PT, R10, R4, R21 ;  /* 0x000000040a0a7210 */ /* 0x004fe40007ffe015 */
[----:B------:R-:W-:Y:S02]  /*1890*/  IADD3 R4, P1, PT, R2, 0x2000, RZ ;  /* 0x0000200002047810 */ /* 0x000fe40007f3e0ff */
[----:B---3--:R-:W-:-:S03]  /*18a0*/  IADD3 R10, PT, PT, R12, R11, R10 ;  /* 0x0000000b0c0a7210 */ /* 0x008fc60007ffe00a */
[----:B------:R-:W-:Y:S01]  /*18b0*/  IMAD.X R5, RZ, RZ, R3, P1 ;  /* 0x000000ffff057224 */ /* 0x000fe200008e0603 */
[----:B----4-:R-:W-:Y:S01]  /*18c0*/  IADD3 R10, PT, PT, R13, R7, R10 ;  /* 0x000000070d0a7210 */ /* 0x010fe20007ffe00a */
[----:B-1----:R-:W-:Y:S02]  /*18d0*/  IMAD.MOV.U32 R2, RZ, RZ, R4 ;  /* 0x000000ffff027224 */ /* 0x002fe400078e0004 */
[----:B------:R-:W-:Y:S01]  /*18e0*/  IMAD.MOV.U32 R3, RZ, RZ, R5 ;  /* 0x000000ffff037224 */ /* 0x000fe200078e0005 */
[----:B-----5:R-:W-:-:S07]  /*18f0*/  IADD3 R21, PT, PT, R14, R15, R10 ;  /* 0x0000000f0e157210 */ /* 0x020fce0007ffe00a */
.L_x_29:
[----:B------:R-:W-:Y:S05]  /*1900*/  BSYNC.RECONVERGENT B2 ;  /* 0x0000000000027941 */ /* 0x000fea0003800200 */
.L_x_28:
[----:B------:R-:W-:-:S13]  /*1910*/  ISETP.LT.OR P0, PT, R8, R9, P0 ;  /* 0x000000090800720c */ /* 0x000fda0000701670 */
[----:B------:R-:W-:Y:S05]  /*1920*/  @!P0 BRA `(.L_x_21) ;  /* 0x0000000000208947 */ /* 0x000fea0003800000 */
[----:B------:R-:W0:Y:S01]  /*1930*/  LDC.64 R4, c[0x0][0x380] ;  /* 0x0000e000ff047b82 */ /* 0x000e220000000a00 */
[----:B------:R-:W2:Y:S04]  /*1940*/  LDG.E.CONSTANT R6, desc[UR6][R2.64+-0x400] ;  /* 0xfffc000602067981 */ /* 0x000ea8000c1e9900 */
[----:B------:R-:W3:Y:S04]  /*1950*/  LDG.E.CONSTANT R7, desc[UR6][R2.64] ;  /* 0x0000000602077981 */ /* 0x000ee8000c1e9900 */
[----:B------:R-:W3:Y:S01]  /*1960*/  LDG.E.CONSTANT R8, desc[UR6][R2.64+0x400] ;  /* 0x0004000602087981 */ /* 0x000ee2000c1e9900 */
[----:B0-----:R-:W-:-:S06]  /*1970*/  IMAD.WIDE.U32 R4, R23, 0x4, R4 ;  /* 0x0000000417047825 */ /* 0x001fcc00078e0004 */
[----:B------:R-:W2:Y:S02]  /*1980*/  LDG.E.CONSTANT R4, desc[UR6][R4.64] ;  /* 0x0000000604047981 */ /* 0x000ea4000c1e9900 */
[----:B--2---:R-:W-:-:S04]  /*1990*/  IADD3 R6, PT, PT, R6, R4, R21 ;  /* 0x0000000406067210 */ /* 0x004fc80007ffe015 */
[----:B---3--:R-:W-:-:S07]  /*19a0*/  IADD3 R21, PT, PT, R8, R7, R6 ;  /* 0x0000000708157210 */ /* 0x008fce0007ffe006 */
.L_x_21:
[----:B------:R-:W-:Y:S05]  /*19b0*/  BSYNC.RECONVERGENT B1 ;  /* 0x0000000000017941 */ /* 0x000fea0003800200 */
.L_x_19:
[----:B------:R-:W0:Y:S01]  /*19c0*/  S2R R8, SR_LANEID ;  /* 0x0000000000087919 */ /* 0x000e220000000000 */
[----:B------:R-:W1:Y:S01]  /*19d0*/  SHFL.DOWN PT, R2, R21, 0x1, 0x1f ;  /* 0x08201f0015027f89 */ /* 0x000e6200000e0000 */
[C---:B0-----:R-:W-:Y:S02]  /*19e0*/  ISETP.GT.AND P0, PT, R8.reuse, 0x1e, PT ;  /* 0x0000001e0800780c */ /* 0x041fe40003f04270 */
[----:B------:R-:W-:Y:S02]  /*19f0*/  ISETP.NE.AND P1, PT, R8, RZ, PT ;  /* 0x000000ff0800720c */ /* 0x000fe40003f25270 */
[----:B-1----:R-:W-:Y:S02]  /*1a00*/  SEL R2, R2, RZ, !P0 ;  /* 0x000000ff02027207 */ /* 0x002fe40004000000 */
[----:B------:R-:W-:-:S03]  /*1a10*/  ISETP.GT.AND P0, PT, R8, 0x1d, PT ;  /* 0x0000001d0800780c */ /* 0x000fc60003f04270 */
[----:B------:R-:W-:-:S05]  /*1a20*/  IMAD.IADD R2, R2, 0x1, R21 ;  /* 0x0000000102027824 */ /* 0x000fca00078e0215 */
[----:B------:R-:W0:Y:S01]  /*1a30*/  SHFL.DOWN PT, R3, R2, 0x2, 0x1f ;  /* 0x08401f0002037f89 */ /* 0x000e2200000e0000 */
[----:B------:R-:W-:Y:S01]  /*1a40*/  @!P1 MOV R6, 0x400 ;  /* 0x0000040000069802 */ /* 0x000fe20000000f00 */
[----:B------:R-:W1:Y:S01]  /*1a50*/  @!P1 S2R R7, SR_CgaCtaId ;  /* 0x0000000000079919 */ /* 0x000e620000008800 */
[----:B0-----:R-:W-:Y:S02]  /*1a60*/  SEL R3, R3, RZ, !P0 ;  /* 0x000000ff03037207 */ /* 0x001fe40004000000 */
[----:B------:R-:W-:-:S03]  /*1a70*/  ISETP.GT.AND P0, PT, R8, 0x1b, PT ;  /* 0x0000001b0800780c */ /* 0x000fc60003f04270 */
[----:B------:R-:W-:-:S05]  /*1a80*/  IMAD.IADD R3, R2, 0x1, R3 ;  /* 0x0000000102037824 */ /* 0x000fca00078e0203 */
[----:B------:R-:W0:Y:S01]  /*1a90*/  SHFL.DOWN PT, R4, R3, 0x4, 0x1f ;  /* 0x08801f0003047f89 */ /* 0x000e2200000e0000 */
[----:B-1----:R-:W-:Y:S02]  /*1aa0*/  @!P1 LEA R6, R7, R6, 0x18 ;  /* 0x0000000607069211 */ /* 0x002fe400078ec0ff */
[----:B0-----:R-:W-:Y:S02]  /*1ab0*/  SEL R4, R4, RZ, !P0 ;  /* 0x000000ff04047207 */ /* 0x001fe40004000000 */
[----:B------:R-:W-:-:S03]  /*1ac0*/  ISETP.GT.AND P0, PT, R8, 0x17, PT ;  /* 0x000000170800780c */ /* 0x000fc60003f04270 */
[----:B------:R-:W-:Y:S01]  /*1ad0*/  IMAD.IADD R4, R3, 0x1, R4 ;  /* 0x0000000103047824 */ /* 0x000fe200078e0204 */
[----:B------:R-:W-:-:S04]  /*1ae0*/  @!P1 SHF.R.U32.HI R3, RZ, 0x3, R0 ;  /* 0x00000003ff039819 */ /* 0x000fc80000011600 */
        /* <DEDUP_REMOVED lines=13> */
[----:B------:R-:W0:Y:S01]  /*1bc0*/  S2UR UR5, SR_CgaCtaId ;  /* 0x00000000000579c3 */ /* 0x000e220000008800 */
[----:B------:R-:W-:Y:S02]  /*1bd0*/  UMOV UR4, 0x400 ;  /* 0x0000040000047882 */ /* 0x000fe40000000000 */
[----:B0-----:R-:W-:-:S09]  /*1be0*/  ULEA UR4, UR5, UR4, 0x18 ;  /* 0x0000000405047291 */ /* 0x001fd2000f8ec0ff */
[----:B------:R-:W-:Y:S04]  /*1bf0*/  LDS R0, [UR4+0xc] ;  /* 0x00000c04ff007984 */ /* 0x000fe80008000800 */
[----:B---3--:R-:W0:Y:S04]  /*1c00*/  LDS.128 R4, [UR4+0x10] ;  /* 0x00001004ff047984 */ /* 0x008e280008000c00 */
[----:B------:R-:W1:Y:S01]  /*1c10*/  LDS.64 R8, [UR4+0x20] ;  /* 0x00002004ff087984 */ /* 0x000e620008000a00 */
[----:B0-----:R-:W-:-:S04]  /*1c20*/  IADD3 R0, PT, PT, R4, R0, R3 ;  /* 0x0000000004007210 */ /* 0x001fc80007ffe003 */
[----:B------:R-:W-:-:S04]  /*1c30*/  IADD3 R0, PT, PT, R6, R0, R5 ;  /* 0x0000000006007210 */ /* 0x000fc80007ffe005 */
[----:B-1----:R-:W-:-:S05]  /*1c40*/  IADD3 R0, PT, PT, R8, R0, R7 ;  /* 0x0000000008007210 */ /* 0x002fca0007ffe007 */
[----:B------:R-:W-:Y:S01]  /*1c50*/  IMAD.IADD R3, R0, 0x1, R9 ;  /* 0x0000000100037824 */ /* 0x000fe200078e0209 */
[----:B------:R-:W-:Y:S06]  /*1c60*/  BRA `(.L_x_17) ;  /* 0x0000001c00307947 */ /* 0x000fec0003800000 */
.L_x_2:
        /* <DEDUP_REMOVED lines=12> */
.L_x_32:
[----:B------:R-:W-:Y:S05]  /*1d30*/  BSYNC.RECONVERGENT B1 ;  /* 0x0000000000017941 */ /* 0x000fea0003800200 */
.L_x_31:
        /* <DEDUP_REMOVED lines=16> */
.L_x_37:
        /* <DEDUP_REMOVED lines=9> */
.L_x_36:
[----:B------:R-:W-:Y:S05]  /*1ed0*/  BSYNC.RECONVERGENT B2 ;  /* 0x0000000000027941 */ /* 0x000fea0003800200 */
.L_x_35:
        /* <DEDUP_REMOVED lines=8> */
.L_x_40:
        /* <DEDUP_REMOVED lines=35> */
.L_x_39:
[----:B------:R-:W-:Y:S05]  /*2190*/  BSYNC.RECONVERGENT B2 ;  /* 0x0000000000027941 */ /* 0x000fea0003800200 */
.L_x_38:
        /* <DEDUP_REMOVED lines=22> */
.L_x_42:
[----:B------:R-:W-:Y:S05]  /*2300*/  BSYNC.RECONVERGENT B2 ;  /* 0x0000000000027941 */ /* 0x000fea0003800200 */
.L_x_41:
        /* <DEDUP_REMOVED lines=10> */
.L_x_34:
[----:B------:R-:W-:Y:S05]  /*23b0*/  BSYNC.RECONVERGENT B1 ;  /* 0x0000000000017941 */ /* 0x000fea0003800200 */
.L_x_33:
        /* <DEDUP_REMOVED lines=38> */
[----:B------:R-:W0:Y:S04]  /*2620*/  LDS.128 R4, [UR4+0x10] ;  /* 0x00001004ff047984 */ /* 0x000e280008000c00 */
[----:B------:R-:W1:Y:S01]  /*2630*/  LDS.64 R8, [UR4+0x20] ;  /* 0x00002004ff087984 */ /* 0x000e620008000a00 */
[----:B0-----:R-:W-:-:S04]  /*2640*/  IADD3 R0, PT, PT, R4, R0, R3 ;  /* 0x0000000004007210 */ /* 0x001fc80007ffe003 */
[----:B------:R-:W-:-:S04]  /*2650*/  IADD3 R0, PT, PT, R6, R0, R5 ;  /* 0x0000000006007210 */ /* 0x000fc80007ffe005 */
[----:B-1----:R-:W-:-:S05]  /*2660*/  IADD3 R0, PT, PT, R8, R0, R7 ;  /* 0x0000000008007210 */ /* 0x002fca0007ffe007 */
[----:B--2---:R-:W-:Y:S01]  /*2670*/  IMAD.IADD R3, R0, 0x1, R9 ;  /* 0x0000000100037824 */ /* 0x004fe200078e0209 */
[----:B------:R-:W-:Y:S06]  /*2680*/  BRA `(.L_x_17) ;  /* 0x0000001000a87947 */ /* 0x000fec0003800000 */
.L_x_43:
        /* <DEDUP_REMOVED lines=16> */
[----:B------:R-:W1:Y:S02]  /*2790*/  SHFL.DOWN PT, R2, R3, 0x2, R7 ;  /* 0x0840000003027989 */ /* 0x000e6400000e0007 */
[----:B-1----:R-:W-:Y:S02]  /*27a0*/  SEL R2, R2, RZ, !P0 ;  /* 0x000000ff02027207 */ /* 0x002fe40004000000 */
[----:B------:R-:W-:-:S03]  /*27b0*/  ISETP.GT.AND P0, PT, R8, R7, PT ;  /* 0x000000070800720c */ /* 0x000fc60003f04270 */
[----:B------:R-:W-:Y:S01]  /*27c0*/  IMAD.IADD R2, R3, 0x1, R2 ;  /* 0x0000000103027824 */ /* 0x000fe200078e0202 */
[----:B------:R-:W-:-:S04]  /*27d0*/  @!P1 SHF.R.U32.HI R3, RZ, 0x3, R9 ;  /* 0x00000003ff039819 */ /* 0x000fc80000011609 */
[----:B------:R-:W1:Y:S02]  /*27e0*/  SHFL.DOWN PT, R4, R2, 0x4, R7 ;  /* 0x0880000002047989 */ /* 0x000e6400000e0007 */
[----:B-1----:R-:W-:Y:S01]  /*27f0*/  SEL R5, R4, RZ, !P0 ;  /* 0x000000ff04057207 */ /* 0x002fe20004000000 */
[C---:B------:R-:W-:Y:S02]  /*2800*/  VIADD R4, R6.reuse, 0x8 ;  /* 0x0000000806047836 */ /* 0x040fe40000000000 */
[----:B------:R-:W-:Y:S02]  /*2810*/  VIADD R6, R6, 0x10 ;  /* 0x0000001006067836 */ /* 0x000fe40000000000 */
[----:B------:R-:W-:Y:S01]  /*2820*/  IMAD.IADD R5, R2, 0x1, R5 ;  /* 0x0000000102057824 */ /* 0x000fe200078e0205 */
[----:B------:R-:W-:Y:S02]  /*2830*/  ISETP.GT.AND P0, PT, R4, R7, PT ;  /* 0x000000070400720c */ /* 0x000fe40003f04270 */
[----:B------:R-:W-:-:S02]  /*2840*/  @!P1 MOV R4, 0x400 ;  /* 0x0000040000049802 */ /* 0x000fc40000000f00 */
[----:B------:R-:W1:Y:S02]  /*2850*/  SHFL.DOWN PT, R0, R5, 0x8, R7 ;  /* 0x0900000005007989 */ /* 0x000e6400000e0007 */
[----:B0-----:R-:W-:Y:S02]  /*2860*/  @!P1 LEA R11, R11, R4, 0x18 ;  /* 0x000000040b0b9211 */ /* 0x001fe400078ec0ff */
[----:B------:R-:W-:-:S05]  /*2870*/  @!P1 LOP3.LUT R4, R3, 0x7c, RZ, 0xc0, !PT ;  /* 0x0000007c03049812 */ /* 0x000fca00078ec0ff */
[----:B------:R-:W-:Y:S01]  /*2880*/  @!P1 IMAD.IADD R4, R4, 0x1, R11 ;  /* 0x0000000104049824 */ /* 0x000fe200078e020b */
[----:B-1----:R-:W-:Y:S02]  /*2890*/  SEL R0, R0, RZ, !P0 ;  /* 0x000000ff00007207 */ /* 0x002fe40004000000 */
        /* <DEDUP_REMOVED lines=15> */
[----:B-1----:R-:W0:Y:S04]  /*2990*/  LDS.128 R4, [UR4+0x10] ;  /* 0x00001004ff047984 */ /* 0x002e280008000c00 */
        /* <DEDUP_REMOVED lines=18> */
.L_x_30:
[----:B------:R-:W0:Y:S01]  /*2ac0*/  S2R R0, SR_TID.X ;  /* 0x0000000000007919 */ /* 0x000e220000002100 */
[----:B------:R-:W0:Y:S02]  /*2ad0*/  LDC.64 R2, c[0x0][0x380] ;  /* 0x0000e000ff027b82 */ /* 0x000e240000000a00 */
[----:B0-----:R-:W-:-:S05]  /*2ae0*/  IMAD.WIDE.U32 R2, R0, 0x4, R2 ;  /* 0x0000000400027825 */ /* 0x001fca00078e0002 */
[----:B------:R-:W2:Y:S04]  /*2af0*/  LDG.E.CONSTANT R19, desc[UR6][R2.64] ;  /* 0x0000000602137981 */ /* 0x000ea8000c1e9900 */
[----:B------:R-:W2:Y:S04]  /*2b00*/  LDG.E.CONSTANT R4, desc[UR6][R2.64+0x400] ;  /* 0x0004000602047981 */ /* 0x000ea8000c1e9900 */
[----:B------:R-:W2:Y:S04]  /*2b10*/  LDG.E.CONSTANT R5, desc[UR6][R2.64+0x800] ;  /* 0x0008000602057981 */ /* 0x000ea8000c1e9900 */
[----:B------:R-:W3:Y:S04]  /*2b20*/  LDG.E.CONSTANT R6, desc[UR6][R2.64+0xc00] ;  /* 0x000c000602067981 */ /* 0x000ee8000c1e9900 */
[----:B------:R-:W3:Y:S04]  /*2b30*/  LDG.E.CONSTANT R7, desc[UR6][R2.64+0x1000] ;  /* 0x0010000602077981 */ /* 0x000ee8000c1e9900 */
[----:B------:R-:W4:Y:S04]  /*2b40*/  LDG.E.CONSTANT R8, desc[UR6][R2.64+0x1400] ;  /* 0x0014000602087981 */ /* 0x000f28000c1e9900 */
[----:B------:R-:W4:Y:S04]  /*2b50*/  LDG.E.CONSTANT R9, desc[UR6][R2.64+0x1800] ;  /* 0x0018000602097981 */ /* 0x000f28000c1e9900 */
[----:B------:R-:W5:Y:S04]  /*2b60*/  LDG.E.CONSTANT R10, desc[UR6][R2.64+0x1c00] ;  /* 0x001c0006020a7981 */ /* 0x000f68000c1e9900 */
[----:B------:R-:W5:Y:S04]  /*2b70*/  LDG.E.CONSTANT R11, desc[UR6][R2.64+0x2000] ;  /* 0x00200006020b7981 */ /* 0x000f68000c1e9900 */
[----:B------:R-:W5:Y:S04]  /*2b80*/  LDG.E.CONSTANT R12, desc[UR6][R2.64+0x2400] ;  /* 0x00240006020c7981 */ /* 0x000f68000c1e9900 */
[----:B------:R-:W5:Y:S04]  /*2b90*/  LDG.E.CONSTANT R13, desc[UR6][R2.64+0x2800] ;  /* 0x00280006020d7981 */ /* 0x000f68000c1e9900 */
[----:B------:R-:W5:Y:S04]  /*2ba0*/  LDG.E.CONSTANT R14, desc[UR6][R2.64+0x2c00] ;  /* 0x002c0006020e7981 */ /* 0x000f68000c1e9900 */
[----:B------:R-:W5:Y:S04]  /*2bb0*/  LDG.E.CONSTANT R15, desc[UR6][R2.64+0x3000] ;  /* 0x00300006020f7981 */ /* 0x000f68000c1e9900 */
[----:B------:R-:W5:Y:S04]  /*2bc0*/  LDG.E.CONSTANT R16, desc[UR6][R2.64+0x3400] ;  /* 0x0034000602107981 */ /* 0x000f68000c1e9900 */
[----:B------:R-:W5:Y:S04]  /*2bd0*/  LDG.E.CONSTANT R17, desc[UR6][R2.64+0x3800] ;  /* 0x0038000602117981 */ /* 0x000f68000c1e9900 */
[----:B------:R-:W5:Y:S01]  /*2be0*/  LDG.E.CONSTANT R18, desc[UR6][R2.64+0x3c00] ;  /* 0x003c000602127981 */ /* 0x000f62000c1e9900 */
[----:B------:R-:W-:-:S02]  /*2bf0*/  ISETP.GE.U32.AND P0, PT, R20, 0x2000, PT ;  /* 0x000020001400780c */ /* 0x000fc40003f06070 */
[----:B--2---:R-:W-:-:S04]  /*2c00*/  IADD3 R4, PT, PT, R5, R4, R19 ;  /* 0x0000000405047210 */ /* 0x004fc80007ffe013 */
[----:B---3--:R-:W-:-:S04]  /*2c10*/  IADD3 R4, PT, PT, R7, R6, R4 ;  /* 0x0000000607047210 */ /* 0x008fc80007ffe004 */
[----:B----4-:R-:W-:-:S04]  /*2c20*/  IADD3 R4, PT, PT, R9, R8, R4 ;  /* 0x0000000809047210 */ /* 0x010fc80007ffe004 */
[----:B-----5:R-:W-:Y:S01]  /*2c30*/  IADD3 R4, PT, PT, R11, R10, R4 ;  /* 0x0000000a0b047210 */ /* 0x020fe20007ffe004 */
[----:B------:R-:W-:-:S03]  /*2c40*/  IMAD.MOV.U32 R11, RZ, RZ, 0x1000 ;  /* 0x00001000ff0b7424 */ /* 0x000fc600078e00ff */
[----:B------:R-:W-:-:S04]  /*2c50*/  IADD3 R4, PT, PT, R13, R12, R4 ;  /* 0x0000000c0d047210 */ /* 0x000fc80007ffe004 */
[----:B------:R-:W-:-:S04]  /*2c60*/  IADD3 R4, PT, PT, R15, R14, R4 ;  /* 0x0000000e0f047210 */ /* 0x000fc80007ffe004 */
[----:B------:R-:W-:-:S05]  /*2c70*/  IADD3 R17, PT, PT, R17, R16, R4 ;  /* 0x0000001011117210 */ /* 0x000fca0007ffe004 */
[----:B------:R-:W-:Y:S01]  /*2c80*/  IMAD.IADD R8, R18, 0x1, R17 ;  /* 0x0000000112087824 */ /* 0x000fe200078e0211 */
[----:B------:R-:W-:Y:S06]  /*2c90*/  @!P0 BRA `(.L_x_44) ;  /* 0x00000000008c8947 */ /* 0x000fec0003800000 */
[----:B------:R-:W0:Y:S01]  /*2ca0*/  LDC R7, c[0x0][0x390] ;  /* 0x0000e400ff077b82 */ /* 0x000e220000000800 */
[----:B------:R-:W-:Y:S02]  /*2cb0*/  VIADD R6, R20, 0xfffff000 ;  /* 0xfffff00014067836 */ /* 0x000fe40000000000 */
[----:B------:R-:W-:-:S07]  /*2cc0*/  IMAD.MOV.U32 R11, RZ, RZ, 0x1000 ;  /* 0x00001000ff0b7424 */ /* 0x000fce00078e00ff */
.L_x_46:
[----:B------:R-:W-:-:S05]  /*2cd0*/  IMAD.WIDE R4, R11, 0x4, R2 ;  /* 0x000000040b047825 */ /* 0x000fca00078e0202 */
        /* <DEDUP_REMOVED lines=16> */
[----:B--2---:R-:W-:-:S04]  /*2de0*/  IADD3 R18, PT, PT, R18, R19, R8 ;  /* 0x0000001312127210 */ /* 0x004fc80007ffe008 */
[----:B---3--:R-:W-:Y:S01]  /*2df0*/  IADD3 R18, PT, PT, R21, R20, R18 ;  /* 0x0000001415127210 */ /* 0x008fe20007ffe012 */
[----:B0-----:R-:W-:-:S04]  /*2e00*/  IMAD.MOV.U32 R20, RZ, RZ, R7 ;  /* 0x000000ffff147224 */ /* 0x001fc800078e0007 */
[----:B------:R-:W-:Y:S01]  /*2e10*/  IMAD.IADD R8, R20, 0x1, -R11 ;  /* 0x0000000114087824 */ /* 0x000fe200078e0a0b */
[----:B----4-:R-:W-:-:S04]  /*2e20*/  IADD3 R18, PT, PT, R23, R22, R18 ;  /* 0x0000001617127210 */ /* 0x010fc80007ffe012 */
[----:B------:R-:W-:Y:S02]  /*2e30*/  ISETP.GE.AND P0, PT, R8, 0x1000, PT ;  /* 0x000010000800780c */ /* 0x000fe40003f06270 */
[----:B-----5:R-:W-:-:S04]  /*2e40*/  IADD3 R18, PT, PT, R25, R24, R18 ;  /* 0x0000001819127210 */ /* 0x020fc80007ffe012 */
[----:B------:R-:W-:-:S04]  /*2e50*/  IADD3 R14, PT, PT, R14, R17, R18 ;  /* 0x000000110e0e7210 */ /* 0x000fc80007ffe012 */
[----:B------:R-:W-:-:S04]  /*2e60*/  IADD3 R12, PT, PT, R15, R12, R14 ;  /* 0x0000000c0f0c7210 */ /* 0x000fc80007ffe00e */
[----:B------:R-:W-:-:S04]  /*2e70*/  IADD3 R10, PT, PT, R10, R13, R12 ;  /* 0x0000000d0a0a7210 */ /* 0x000fc80007ffe00c */
[----:B------:R-:W-:Y:S01]  /*2e80*/  IADD3 R8, PT, PT, R16, R9, R10 ;  /* 0x0000000910087210 */ /* 0x000fe20007ffe00a */
[----:B------:R-:W-:Y:S06]  /*2e90*/  @!P0 BRA `(.L_x_45) ;  /* 0x0000000400fc8947 */ /* 0x000fec0003800000 */
[----:B------:R-:W-:-:S05]  /*2ea0*/  VIADD R11, R11, 0x1000 ;  /* 0x000010000b0b7836 */ /* 0x000fca0000000000 */
[----:B------:R-:W-:-:S13]  /*2eb0*/  ISETP.GT.AND P0, PT, R11, R6, PT ;  /* 0x000000060b00720c */ /* 0x000fda0003f04270 */
[----:B------:R-:W-:Y:S05]  /*2ec0*/  @!P0 BRA `(.L_x_46) ;  /* 0xfffffffc00808947 */ /* 0x000fea000383ffff */
.L_x_44:
        /* <DEDUP_REMOVED lines=20> */
.L_x_50:
        /* <DEDUP_REMOVED lines=8> */
.L_x_49:
[----:B------:R-:W-:Y:S05]  /*3090*/  BSYNC.RECONVERGENT B2 ;  /* 0x0000000000027941 */ /* 0x000fea0003800200 */
.L_x_48:
        /* <DEDUP_REMOVED lines=16> */
.L_x_53:
        /* <DEDUP_REMOVED lines=20> */
[----:B------:R-:W5:Y:S04]  /*32e0*/  LDG.E.CONSTANT R22, desc[UR6][R2.64+0x2400] ;  /* 0x0024000602167981 */ /* 0x000f68000c1e9900 */
[----:B------:R0:W5:Y:S04]  /*32f0*/  LDG.E.CONSTANT R5, desc[UR6][R4.64] ;  /* 0x0000000604057981 */ /* 0x000168000c1e9900 */
        /* <DEDUP_REMOVED lines=17> */
.L_x_52:
[----:B------:R-:W-:Y:S05]  /*3410*/  BSYNC.RECONVERGENT B2 ;  /* 0x0000000000027941 */ /* 0x000fea0003800200 */
.L_x_51:
        /* <DEDUP_REMOVED lines=10> */
[----:B------:R-:W5:Y:S01]  /*34c0*/  LDG.E.CONSTANT R16, desc[UR6][R2.64+0x1400] ;  /* 0x0014000602107981 */ /* 0x000f62000c1e9900 */
[----:B0-----:R-:W-:-:S04]  /*34d0*/  IMAD.WIDE.U32 R4, R11, 0x4, R6 ;  /* 0x000000040b047825 */ /* 0x001fc800078e0006 */
[----:B------:R-:W-:Y:S02]  /*34e0*/  IMAD.WIDE.U32 R6, R13, 0x4, R6 ;  /* 0x000000040d067825 */ /* 0x000fe400078e0006 */
[----:B------:R0:W2:Y:S04]  /*34f0*/  LDG.E.CONSTANT R5, desc[UR6][R4.64] ;  /* 0x0000000604057981 */ /* 0x0000a8000c1e9900 */
[----:B------:R1:W3:Y:S04]  /*3500*/  LDG.E.CONSTANT R13, desc[UR6][R2.64] ;  /* 0x00000006020d7981 */ /* 0x0002e8000c1e9900 */
[----:B------:R-:W4:Y:S01]  /*3510*/  LDG.E.CONSTANT R7, desc[UR6][R6.64] ;  /* 0x0000000606077981 */ /* 0x000f22000c1e9900 */
[----:B0-----:R-:W-:Y:S01]  /*3520*/  IADD3 R4, P1, PT, R2, 0x2000, RZ ;  /* 0x0000200002047810 */ /* 0x001fe20007f3e0ff */
[----:B------:R-:W-:Y:S01]  /*3530*/  VIADD R10, R10, 0x800 ;  /* 0x000008000a0a7836 */ /* 0x000fe20000000000 */
[----:B------:R-:W-:Y:S01]  /*3540*/  PLOP3.LUT P0, PT, PT, PT, PT, 0x8, 0x80 ;  /* 0x000000000080781c */ /* 0x000fe20003f0e170 */
[----:B------:R-:W-:-:S02]  /*3550*/  VIADD R11, R11, 0x800 ;  /* 0x000008000b0b7836 */ /* 0x000fc40000000000 */
[----:B-1----:R-:W-:Y:S01]  /*3560*/  IMAD.MOV.U32 R2, RZ, RZ, R4 ;  /* 0x000000ffff027224 */ /* 0x002fe200078e0004 */
[----:B--2---:R-:W-:-:S04]  /*3570*/  IADD3 R12, PT, PT, R12, R5, R8 ;  /* 0x000000050c0c7210 */ /* 0x004fc80007ffe008 */
[----:B---3--:R-:W-:Y:S01]  /*3580*/  IADD3 R12, PT, PT, R14, R13, R12 ;  /* 0x0000000d0e0c7210 */ /* 0x008fe20007ffe00c */
[----:B------:R-:W-:-:S03]  /*3590*/  IMAD.X R5, RZ, RZ, R3, P1 ;  /* 0x000000ffff057224 */ /* 0x000fc600008e0603 */
[----:B----4-:R-:W-:Y:S01]  /*35a0*/  IADD3 R12, PT, PT, R15, R7, R12 ;  /* 0x000000070f0c7210 */ /* 0x010fe20007ffe00c */
[----:B------:R-:W-:-:S03]  /*35b0*/  IMAD.MOV.U32 R3, RZ, RZ, R5 ;  /* 0x000000ffff037224 */ /* 0x000fc600078e0005 */
[----:B-----5:R-:W-:-:S07]  /*35c0*/  IADD3 R8, PT, PT, R16, R17, R12 ;  /* 0x0000001110087210 */ /* 0x020fce0007ffe00c */
.L_x_55:
[----:B------:R-:W-:Y:S05]  /*35d0*/  BSYNC.RECONVERGENT B2 ;  /* 0x0000000000027941 */ /* 0x000fea0003800200 */
.L_x_54:
        /* <DEDUP_REMOVED lines=10> */
.L_x_47:
[----:B------:R-:W-:Y:S05]  /*3680*/  BSYNC.RECONVERGENT B1 ;  /* 0x0000000000017941 */ /* 0x000fea0003800200 */
.L_x_45:
[----:B------:R-:W0:Y:S01]  /*3690*/  S2R R9, SR_LANEID ;  /* 0x0000000000097919 */ /* 0x000e220000000000 */
[----:B------:R-:W1:Y:S01]  /*36a0*/  SHFL.DOWN PT, R2, R8, 0x1, 0x1f ;  /* 0x08201f0008027f89 */ /* 0x000e6200000e0000 */
[C---:B0-----:R-:W-:Y:S02]  /*36b0*/  ISETP.GT.AND P0, PT, R9.reuse, 0x1e, PT ;  /* 0x0000001e0900780c */ /* 0x041fe40003f04270 */
[C---:B------:R-:W-:Y:S02]  /*36c0*/  ISETP.NE.AND P1, PT, R9.reuse, RZ, PT ;  /* 0x000000ff0900720c */ /* 0x040fe40003f25270 */
        /* <DEDUP_REMOVED lines=37> */
[----:B0-----:R-:W-:-:S07]  /*3920*/  IMAD.IADD R3, R0, 0x1, R9 ;  /* 0x0000000100037824 */ /* 0x001fce00078e0209 */
.L_x_17:
[----:B------:R-:W-:Y:S05]  /*3930*/  BSYNC.RECONVERGENT B0 ;  /* 0x0000000000007941 */ /* 0x000fea0003800200 */
.L_x_1:
[----:B------:R-:W-:Y:S05]  /*3940*/  @P0 EXIT ;  /* 0x000000000000094d */ /* 0x000fea0003800000 */
[----:B-1----:R-:W1:Y:S01]  /*3950*/  LDC.64 R4, c[0x0][0x388] ;  /* 0x0000e200ff047b82 */ /* 0x002e620000000a00 */
[----:B------:R-:W0:Y:S02]  /*3960*/  LDCU UR4, c[0x0][0x398] ;  /* 0x00007300ff0477ac */ /* 0x000e240008000800 */
[----:B0-234-:R-:W-:-:S05]  /*3970*/  VIADD R3, R3, UR4 ;  /* 0x0000000403037c36 */ /* 0x01dfca0008000000 */
[----:B-1----:R-:W-:Y:S01]  /*3980*/  STG.E desc[UR6][R4.64], R3 ;  /* 0x0000000304007986 */ /* 0x002fe2000c101906 */
[----:B------:R-:W-:Y:S05]  /*3990*/  EXIT ;  /* 0x000000000000794d */ /* 0x000fea0003800000 */
.L_x_56:
[----:B------:R-:W-:-:S00]  /*39a0*/  BRA `(.L_x_56) ;  /* 0xfffffffc00fc7947 */ /* 0x000fc0000383ffff */
[----:B------:R-:W-:-:S00]  /*39b0*/  NOP ;  /* 0x0000000000007918 */ /* 0x000fc00000000000 */
        /* <DEDUP_REMOVED lines=12> */
.L_x_282:


//--------------------- .text._ZN3cub18CUB_300001_SM_10006detail6reduce18DeviceReduceKernelINS2_10policy_hubIiyN4cuda3std3__44plusIiEEE10Policy1000EN6thrust24THRUST_300001_SM_1000_NS6detail15normal_iteratorINSD_10device_ptrIiEEEEyS9_iNS7_10__identityEEEvT0_PT3_T1_NS0_13GridEvenShareISN_EET2_T4_ --------------------------
	.section	.text._ZN3cub18CUB_300001_SM_10006detail6reduce18DeviceReduceKernelINS2_10policy_hubIiyN4cuda3std3__44plusIiEEE10Policy1000EN6thrust24THRUST_300001_SM_1000_NS6detail15normal_iteratorINSD_10device_ptrIiEEEEyS9_iNS7_10__identityEEEvT0_PT3_T1_NS0_13GridEvenShareISN_EET2_T4_,"ax",@progbits
	.align	128
        .global         _ZN3cub18CUB_300001_SM_10006detail6reduce18DeviceReduceKernelINS2_10policy_hubIiyN4cuda3std3__44plusIiEEE10Policy1000EN6thrust24THRUST_300001_SM_1000_NS6detail15normal_iteratorINSD_10device_ptrIiEEEEyS9_iNS7_10__identityEEEvT0_PT3_T1_NS0_13GridEvenShareISN_EET2_T4_
        .type           _ZN3cub18CUB_300001_SM_10006detail6reduce18DeviceReduceKernelINS2_10policy_hubIiyN4cuda3std3__44plusIiEEE10Policy1000EN6thrust24THRUST_300001_SM_1000_NS6detail15normal_iteratorINSD_10device_ptrIiEEEEyS9_iNS7_10__identityEEEvT0_PT3_T1_NS0_13GridEvenShareISN_EET2_T4_,@function
        .size           _ZN3cub18CUB_300001_SM_10006detail6reduce18DeviceReduceKernelINS2_10policy_hubIiyN4cuda3std3__44plusIiEEE10Policy1000EN6thrust24THRUST_300001_SM_1000_NS6detail15normal_iteratorINSD_10device_ptrIiEEEEyS9_iNS7_10__identityEEEvT0_PT3_T1_NS0_13GridEvenShareISN_EET2_T4_,(.L_x_283 - _ZN3cub18CUB_300001_SM_10006detail6reduce18DeviceReduceKernelINS2_10policy_hubIiyN4cuda3std3__44plusIiEEE10Policy1000EN6thrust24THRUST_300001_SM_1000_NS6detail15normal_iteratorINSD_10device_ptrIiEEEEyS9_iNS7_10__identityEEEvT0_PT3_T1_NS0_13GridEvenShareISN_EET2_T4_)
        .other          _ZN3cub18CUB_300001_SM_10006detail6reduce18DeviceReduceKernelINS2_10policy_hubIiyN4cuda3std3__44plusIiEEE10Policy1000EN6thrust24THRUST_300001_SM_1000_NS6detail15normal_iteratorINSD_10device_ptrIiEEEEyS9_iNS7_10__identityEEEvT0_PT3_T1_NS0_13GridEvenShareISN_EET2_T4_,@"STO_CUDA_ENTRY STV_DEFAULT"
_ZN3cub18CUB_300001_SM_10006detail6reduce18DeviceReduceKernelINS2_10policy_hubIiyN4cuda3std3__44plusIiEEE10Policy1000EN6thrust24THRUST_300001_SM_1000_NS6detail15normal_iteratorINSD_10device_ptrIiEEEEyS9_iNS7_10__identityEEEvT0_PT3_T1_NS0_13GridEvenShareISN_EET2_T4_:
.text._ZN3cub18CUB_300001_SM_10006detail6reduce18DeviceReduceKernelINS2_10policy_hubIiyN4cuda3std3__44plusIiEEE10Policy1000EN6thrust24THRUST_300001_SM_1000_NS6detail15normal_iteratorINSD_10device_ptrIiEEEEyS9_iNS7_10__identityEEEvT0_PT3_T1_NS0_13GridEvenShareISN_EET2_T4_:
[----:B------:R-:W-:Y:S08]  /*0000*/  LDC R1, c[0x0][0x37c] ;  /* 0x0000df00ff017b82 */ /* 0x000ff00000000800 */
[----:B------:R-:W0:Y:S01]  /*0010*/  S2UR UR16, SR_CTAID.X ;  /* 0x00000000001079c3 */ /* 0x000e220000002500 */
[----:B------:R-:W1:Y:S01]  /*0020*/  LDCU.64 UR8, c[0x0][0x3b8] ;  /* 0x00007700ff0877ac */ /* 0x000e620008000a00 */
[----:B------:R-:W-:Y:S01]  /*0030*/  BSSY.RECONVERGENT B0, `(.L_x_57) ;  /* 0x0000201000007945 */ /* 0x000fe20003800200 */
[----:B------:R-:W2:Y:S01]  /*0040*/  LDCU UR5, c[0x0][0x3c0] ;  /* 0x00007800ff0577ac */ /* 0x000ea20008000800 */
[----:B------:R-:W3:Y:S01]  /*0050*/  LDCU.64 UR14, c[0x0][0x358] ;  /* 0x00006b00ff0e77ac */ /* 0x000ee20008000a00 */
[----:B-1----:R-:W-:-:S02]  /*0060*/  IMAD.U32 R2, RZ, RZ, UR8 ;  /* 0x00000008ff027e24 */ /* 0x002fc4000f8e00ff */
[----:B------:R-:W-:Y:S01]  /*0070*/  IMAD.U32 R3, RZ, RZ, UR9 ;  /* 0x00000009ff037e24 */ /* 0x000fe2000f8e00ff */
[----:B--2---:R-:W-:Y:S02]  /*0080*/  USHF.L.U32 UR5, UR5, 0xc, URZ ;  /* 0x0000000c05057899 */ /* 0x004fe400080006ff */
[----:B0-----:R-:W-:Y:S02]  /*0090*/  USHF.L.U32 UR7, UR16, 0xc, URZ ;  /* 0x0000000c10077899 */ /* 0x001fe400080006ff */
[----:B------:R-:W-:-:S04]  /*00a0*/  USHF.R.S32.HI UR4, URZ, 0x1f, UR5 ;  /* 0x0000001fff047899 */ /* 0x000fc80008011405 */
[----:B------:R-:W-:-:S04]  /*00b0*/  IADD3 R23, P1, PT, R2, -UR7, RZ ;  /* 0x8000000702177c10 */ /* 0x000fc8000ff3e0ff */
[----:B------:R-:W-:Y:S02]  /*00c0*/  ISETP.GT.U32.AND P0, PT, R23, 0xfff, PT ;  /* 0x00000fff1700780c */ /* 0x000fe40003f04070 */
[----:B------:R-:W-:-:S04]  /*00d0*/  IADD3.X R22, PT, PT, R3, -0x1, RZ, P1, !PT ;  /* 0xffffffff03167810 */ /* 0x000fc80000ffe4ff */
[----:B------:R-:W-:-:S13]  /*00e0*/  ISETP.GT.U32.AND.EX P0, PT, R22, RZ, PT, P0 ;  /* 0x000000ff1600720c */ /* 0x000fda0003f04100 */
[----:B---3--:R-:W-:Y:S05]  /*00f0*/  @P0 BRA `(.L_x_58) ;  /* 0x0000000c00ac0947 */ /* 0x008fea0003800000 */
[----:B------:R-:W0:Y:S01]  /*0100*/  S2R R3, SR_TID.X ;  /* 0x0000000000037919 */ /* 0x000e220000002100 */
[----:B------:R-:W-:Y:S01]  /*0110*/  VIADD R0, R2, -UR7 ;  /* 0x8000000702007c36 */ /* 0x000fe20008000000 */
[----:B------:R-:W-:Y:S01]  /*0120*/  BSSY.RECONVERGENT B1, `(.L_x_59) ;  /* 0x000000a000017945 */ /* 0x000fe20003800200 */
[----:B------:R-:W-:-:S03]  /*0130*/  IMAD.MOV.U32 R4, RZ, RZ, RZ ;  /* 0x000000ffff047224 */ /* 0x000fc600078e00ff */
[----:B0-----:R-:W-:Y:S01]  /*0140*/  ISETP.GE.AND P0, PT, R3, R0, PT ;  /* 0x000000000300720c */ /* 0x001fe20003f06270 */
[----:B------:R-:W-:-:S12]  /*0150*/  IMAD.MOV.U32 R5, RZ, RZ, R3 ;  /* 0x000000ffff057224 */ /* 0x000fd800078e0003 */
[----:B------:R-:W-:Y:S05]  /*0160*/  @P0 BRA `(.L_x_60) ;  /* 0x0000000000140947 */ /* 0x000fea0003800000 */
[----:B------:R-:W0:Y:S01]  /*0170*/  LDC.64 R6, c[0x0][0x380] ;  /* 0x0000e000ff067b82 */ /* 0x000e220000000a00 */
[----:B------:R-:W-:-:S04]  /*0180*/  VIADD R5, R3, UR7 ;  /* 0x0000000703057c36 */ /* 0x000fc80008000000 */
[----:B0-----:R-:W-:-:S05]  /*0190*/  IMAD.WIDE.U32 R6, R5, 0x4, R6 ;  /* 0x0000000405067825 */ /* 0x001fca00078e0006 */
[----:B------:R0:W5:Y:S01]  /*01a0*/  LDG.E R4, desc[UR14][R6.64] ;  /* 0x0000000e06047981 */ /* 0x000162000c1e1900 */
[----:B------:R-:W-:-:S07]  /*01b0*/  VIADD R5, R3, 0x100 ;  /* 0x0000010003057836 */ /* 0x000fce0000000000 */
.L_x_60:
[----:B------:R-:W-:Y:S05]  /*01c0*/  BSYNC.RECONVERGENT B1 ;  /* 0x0000000000017941 */ /* 0x000fea0003800200 */
.L_x_59:
[----:B------:R-:W-:Y:S01]  /*01d0*/  ISETP.GE.AND P0, PT, R5, R0, PT ;  /* 0x000000000500720c */ /* 0x000fe20003f06270 */
[----:B------:R-:W-:-:S12]  /*01e0*/  BSSY.RECONVERGENT B1, `(.L_x_61) ;  /* 0x000006c000017945 */ /* 0x000fd80003800200 */
[----:B------:R-:W-:Y:S05]  /*01f0*/  @P0 BRA `(.L_x_62) ;  /* 0x0000000400a80947 */ /* 0x000fea0003800000 */
[----:B0-----:R-:W-:Y:S01]  /*0200*/  LOP3.LUT R7, RZ, R5, RZ, 0x33, !PT ;  /* 0x00000005ff077212 */ /* 0x001fe200078e33ff */
[----:B------:R-:W-:Y:S03]  /*0210*/  BSSY.RECONVERGENT B2, `(.L_x_63) ;  /* 0x0000030000027945 */ /* 0x000fe60003800200 */
[----:B------:R-:W-:-:S04]  /*0220*/  IADD3 R7, PT, PT, R2, -UR7, R7 ;  /* 0x8000000702077c10 */ /* 0x000fc8000fffe007 */
[C---:B------:R-:W-:Y:S02]  /*0230*/  ISETP.GE.U32.AND P1, PT, R7.reuse, 0xf00, PT ;  /* 0x00000f000700780c */ /* 0x040fe40003f26070 */
[----:B------:R-:W-:-:S04]  /*0240*/  LEA.HI R2, R7, 0x1, RZ, 0x18 ;  /* 0x0000000107027811 */ /* 0x000fc800078fc0ff */
[----:B------:R-:W-:-:S04]  /*0250*/  LOP3.LUT R21, R2, 0xf, RZ, 0xc0, !PT ;  /* 0x0000000f02157812 */ /* 0x000fc800078ec0ff */
[----:B------:R-:W-:-:S03]  /*0260*/  ISETP.NE.AND P0, PT, R21, RZ, PT ;  /* 0x000000ff1500720c */ /* 0x000fc60003f05270 */
[----:B------:R-:W-:Y:S10]  /*0270*/  @!P1 BRA `(.L_x_64) ;  /* 0x0000000000a49947 */ /* 0x000ff40003800000 */
[----:B------:R-:W0:Y:S01]  /*0280*/  LDCU.64 UR8, c[0x0][0x380] ;  /* 0x00007000ff0877ac */ /* 0x000e220008000a00 */
[----:B------:R-:W-:Y:S01]  /*0290*/  IMAD.WIDE.U32 R6, R5, 0x4, RZ ;  /* 0x0000000405067825 */ /* 0x000fe200078e00ff */
[----:B------:R-:W-:Y:S01]  /*02a0*/  LOP3.LUT R8, R2, 0x1fffff0, RZ, 0xc0, !PT ;  /* 0x01fffff002087812 */ /* 0x000fe200078ec0ff */
[----:B------:R-:W-:-:S04]  /*02b0*/  UIMAD.WIDE.U32 UR4, UR16, 0x4000, URZ ;  /* 0x00004000100478a5 */ /* 0x000fc8000f8e00ff */
[----:B------:R-:W-:Y:S02]  /*02c0*/  IMAD.MOV R8, RZ, RZ, -R8 ;  /* 0x000000ffff087224 */ /* 0x000fe400078e0a08 */
[----:B------:R-:W-:Y:S02]  /*02d0*/  LOP3.LUT R14, R6, UR4, RZ, 0xfc, !PT ;  /* 0x00000004060e7c12 */ /* 0x000fe4000f8efcff */
[----:B------:R-:W-:Y:S02]  /*02e0*/  LOP3.LUT R7, R7, UR5, RZ, 0xfc, !PT ;  /* 0x0000000507077c12 */ /* 0x000fe4000f8efcff */
[----:B0-----:R-:W-:-:S04]  /*02f0*/  IADD3 R14, P1, PT, R14, UR8, RZ ;  /* 0x000000080e0e7c10 */ /* 0x001fc8000ff3e0ff */
[----:B------:R-:W-:-:S04]  /*0300*/  IADD3 R14, P2, PT, R14, 0x2000, RZ ;  /* 0x000020000e0e7810 */ /* 0x000fc80007f5e0ff */
[----:B------:R-:W-:-:S09]  /*0310*/  IADD3.X R7, PT, PT, RZ, UR9, R7, P2, P1 ;  /* 0x00000009ff077c10 */ /* 0x000fd200097e2407 */
.L_x_65:
[----:B------:R-:W-:-:S05]  /*0320*/  IMAD.MOV.U32 R6, RZ, RZ, R14 ;  /* 0x000000ffff067224 */ /* 0x000fca00078e000e */
[----:B------:R-:W2:Y:S04]  /*0330*/  LDG.E R15, desc[UR14][R6.64+-0x2000] ;  /* 0xffe0000e060f7981 */ /* 0x000ea8000c1e1900 */
[----:B------:R-:W2:Y:S04]  /*0340*/  LDG.E R16, desc[UR14][R6.64+-0x1c00] ;  /* 0xffe4000e06107981 */ /* 0x000ea8000c1e1900 */
[----:B------:R-:W3:Y:S04]  /*0350*/  LDG.E R18, desc[UR14][R6.64+-0x1800] ;  /* 0xffe8000e06127981 */ /* 0x000ee8000c1e1900 */
[----:B------:R-:W3:Y:S04]  /*0360*/  LDG.E R17, desc[UR14][R6.64+-0x1400] ;  /* 0xffec000e06117981 */ /* 0x000ee8000c1e1900 */
[----:B------:R-:W4:Y:S04]  /*0370*/  LDG.E R20, desc[UR14][R6.64+-0x1000] ;  /* 0xfff0000e06147981 */ /* 0x000f28000c1e1900 */
        /* <DEDUP_REMOVED lines=10> */
[----:B------:R0:W4:Y:S01]  /*0420*/  LDG.E R10, desc[UR14][R6.64+0x1c00] ;  /* 0x001c000e060a7981 */ /* 0x000122000c1e1900 */
[----:B------:R-:W-:-:S02]  /*0430*/  VIADD R8, R8, 0x10 ;  /* 0x0000001008087836 */ /* 0x000fc40000000000 */
[----:B------:R-:W-:-:S03]  /*0440*/  VIADD R5, R5, 0x1000 ;  /* 0x0000100005057836 */ /* 0x000fc60000000000 */
[----:B------:R-:W-:Y:S02]  /*0450*/  ISETP.NE.AND P1, PT, R8, RZ, PT ;  /* 0x000000ff0800720c */ /* 0x000fe40003f25270 */
[----:B--2--5:R-:W-:-:S04]  /*0460*/  IADD3 R15, PT, PT, R16, R15, R4 ;  /* 0x0000000f100f7210 */ /* 0x024fc80007ffe004 */
[----:B---3--:R-:W-:-:S04]  /*0470*/  IADD3 R15, PT, PT, R17, R18, R15 ;  /* 0x00000012110f7210 */ /* 0x008fc80007ffe00f */
[----:B----4-:R-:W-:-:S04]  /*0480*/  IADD3 R15, PT, PT, R19, R20, R15 ;  /* 0x00000014130f7210 */ /* 0x010fc80007ffe00f */
[----:B------:R-:W-:-:S04]  /*0490*/  IADD3 R15, PT, PT, R23, R22, R15 ;  /* 0x00000016170f7210 */ /* 0x000fc80007ffe00f */
[----:B------:R-:W-:-:S04]  /*04a0*/  IADD3 R15, PT, PT, R25, R24, R15 ;  /* 0x00000018190f7210 */ /* 0x000fc80007ffe00f */
[----:B------:R-:W-:Y:S02]  /*04b0*/  IADD3 R13, PT, PT, R13, R14, R15 ;  /* 0x0000000e0d0d7210 */ /* 0x000fe40007ffe00f */
[----:B------:R-:W-:-:S05]  /*04c0*/  IADD3 R14, P2, PT, R6, 0x4000, RZ ;  /* 0x00004000060e7810 */ /* 0x000fca0007f5e0ff */
[----:B0-----:R-:W-:Y:S01]  /*04d0*/  IMAD.X R7, RZ, RZ, R7, P2 ;  /* 0x000000ffff077224 */ /* 0x001fe200010e0607 */
[----:B------:R-:W-:-:S04]  /*04e0*/  IADD3 R9, PT, PT, R12, R9, R13 ;  /* 0x000000090c097210 */ /* 0x000fc80007ffe00d */
[----:B------:R-:W-:Y:S01]  /*04f0*/  IADD3 R4, PT, PT, R10, R11, R9 ;  /* 0x0000000b0a047210 */ /* 0x000fe20007ffe009 */
[----:B------:R-:W-:Y:S06]  /*0500*/  @P1 BRA `(.L_x_65) ;  /* 0xfffffffc00841947 */ /* 0x000fec000383ffff */
.L_x_64:
[----:B------:R-:W-:Y:S05]  /*0510*/  BSYNC.RECONVERGENT B2 ;  /* 0x0000000000027941 */ /* 0x000fea0003800200 */
.L_x_63:
[----:B------:R-:W-:Y:S05]  /*0520*/  @!P0 BRA `(.L_x_62) ;  /* 0x0000000000dc8947 */ /* 0x000fea0003800000 */
[----:B------:R-:W-:Y:S01]  /*0530*/  ISETP.GE.U32.AND P0, PT, R21, 0x8, PT ;  /* 0x000000081500780c */ /* 0x000fe20003f06070 */
[----:B------:R-:W-:Y:S01]  /*0540*/  BSSY.RECONVERGENT B2, `(.L_x_66) ;  /* 0x0000016000027945 */ /* 0x000fe20003800200 */
[----:B------:R-:W-:-:S04]  /*0550*/  LOP3.LUT R16, R2, 0x7, RZ, 0xc0, !PT ;  /* 0x0000000702107812 */ /* 0x000fc800078ec0ff */
[----:B------:R-:W-:-:S07]  /*0560*/  ISETP.NE.AND P1, PT, R16, RZ, PT ;  /* 0x000000ff1000720c */ /* 0x000fce0003f25270 */
[----:B------:R-:W-:Y:S06]  /*0570*/  @!P0 BRA `(.L_x_67) ;  /* 0x0000000000488947 */ /* 0x000fec0003800000 */
[----:B------:R-:W0:Y:S01]  /*0580*/  LDCU.64 UR4, c[0x0][0x380] ;  /* 0x00007000ff0477ac */ /* 0x000e220008000a00 */
[----:B------:R-:W-:-:S04]  /*0590*/  IADD3 R7, P0, PT, R5, UR7, RZ ;  /* 0x0000000705077c10 */ /* 0x000fc8000ff1e0ff */
[----:B------:R-:W-:Y:S02]  /*05a0*/  LEA.HI.X.SX32 R8, R5, RZ, 0x1, P0 ;  /* 0x000000ff05087211 */ /* 0x000fe400000f0eff */
[----:B0-----:R-:W-:-:S04]  /*05b0*/  LEA R6, P0, R7, UR4, 0x2 ;  /* 0x0000000407067c11 */ /* 0x001fc8000f8010ff */
[----:B------:R-:W-:-:S05]  /*05c0*/  LEA.HI.X R7, R7, UR5, R8, 0x2, P0 ;  /* 0x0000000507077c11 */ /* 0x000fca00080f1408 */
[----:B------:R-:W2:Y:S04]  /*05d0*/  LDG.E R9, desc[UR14][R6.64] ;  /* 0x0000000e06097981 */ /* 0x000ea8000c1e1900 */
[----:B------:R-:W2:Y:S04]  /*05e0*/  LDG.E R8, desc[UR14][R6.64+0x400] ;  /* 0x0004000e06087981 */ /* 0x000ea8000c1e1900 */
[----:B------:R-:W3:Y:S04]  /*05f0*/  LDG.E R11, desc[UR14][R6.64+0x800] ;  /* 0x0008000e060b7981 */ /* 0x000ee8000c1e1900 */
[----:B------:R-:W3:Y:S04]  /*0600*/  LDG.E R10, desc[UR14][R6.64+0xc00] ;  /* 0x000c000e060a7981 */ /* 0x000ee8000c1e1900 */
[----:B------:R-:W4:Y:S04]  /*0610*/  LDG.E R13, desc[UR14][R6.64+0x1000] ;  /* 0x0010000e060d7981 */ /* 0x000f28000c1e1900 */
[----:B------:R-:W4:Y:S04]  /*0620*/  LDG.E R12, desc[UR14][R6.64+0x1400] ;  /* 0x0014000e060c7981 */ /* 0x000f28000c1e1900 */
[----:B------:R-:W4:Y:S04]  /*0630*/  LDG.E R15, desc[UR14][R6.64+0x1800] ;  /* 0x0018000e060f7981 */ /* 0x000f28000c1e1900 */
[----:B------:R-:W4:Y:S01]  /*0640*/  LDG.E R14, desc[UR14][R6.64+0x1c00] ;  /* 0x001c000e060e7981 */ /* 0x000f22000c1e1900 */
[----:B------:R-:W-:Y:S01]  /*0650*/  VIADD R5, R5, 0x800 ;  /* 0x0000080005057836 */ /* 0x000fe20000000000 */
[----:B--2--5:R-:W-:-:S04]  /*0660*/  IADD3 R8, PT, PT, R8, R9, R4 ;  /* 0x0000000908087210 */ /* 0x024fc80007ffe004 */
[----:B---3--:R-:W-:-:S04]  /*0670*/  IADD3 R8, PT, PT, R10, R11, R8 ;  /* 0x0000000b0a087210 */ /* 0x008fc80007ffe008 */
[----:B----4-:R-:W-:-:S04]  /*0680*/  IADD3 R8, PT, PT, R12, R13, R8 ;  /* 0x0000000d0c087210 */ /* 0x010fc80007ffe008 */
[----:B------:R-:W-:-:S07]  /*0690*/  IADD3 R4, PT, PT, R14, R15, R8 ;  /* 0x0000000f0e047210 */ /* 0x000fce0007ffe008 */
.L_x_67:
[----:B------:R-:W-:Y:S05]  /*06a0*/  BSYNC.RECONVERGENT B2 ;  /* 0x0000000000027941 */ /* 0x000fea0003800200 */
.L_x_66:
        /* <DEDUP_REMOVED lines=14> */
[----:B------:R-:W3:Y:S01]  /*0790*/  LDG.E R10, desc[UR14][R6.64+0xc00] ;  /* 0x000c000e060a7981 */ /* 0x000ee2000c1e1900 */
[----:B------:R-:W-:Y:S01]  /*07a0*/  VIADD R5, R5, 0x400 ;  /* 0x0000040005057836 */ /* 0x000fe20000000000 */
[----:B--2--5:R-:W-:-:S04]  /*07b0*/  IADD3 R4, PT, PT, R8, R9, R4 ;  /* 0x0000000908047210 */ /* 0x024fc80007ffe004 */
[----:B---3--:R-:W-:-:S07]  /*07c0*/  IADD3 R4, PT, PT, R10, R11, R4 ;  /* 0x0000000b0a047210 */ /* 0x008fce0007ffe004 */
.L_x_69:
[----:B------:R-:W-:Y:S05]  /*07d0*/  BSYNC.RECONVERGENT B2 ;  /* 0x0000000000027941 */ /* 0x000fea0003800200 */
.L_x_68:
[----:B------:R-:W-:Y:S05]  /*07e0*/  @!P1 BRA `(.L_x_62) ;  /* 0x00000000002c9947 */ /* 0x000fea0003800000 */
[----:B------:R-:W0:Y:S01]  /*07f0*/  LDC.64 R6, c[0x0][0x380] ;  /* 0x0000e000ff067b82 */ /* 0x000e220000000a00 */
[----:B------:R-:W-:Y:S02]  /*0800*/  IMAD.U32 R9, RZ, RZ, UR16 ;  /* 0x00000010ff097e24 */ /* 0x000fe4000f8e00ff */
[----:B------:R-:W-:Y:S02]  /*0810*/  IMAD.MOV R2, RZ, RZ, -R2 ;  /* 0x000000ffff027224 */ /* 0x000fe400078e0a02 */
[----:B0-----:R-:W-:-:S07]  /*0820*/  IMAD.WIDE.U32 R6, R9, 0x4000, R6 ;  /* 0x0000400009067825 */ /* 0x001fce00078e0006 */
.L_x_70:
[----:B------:R-:W-:-:S06]  /*0830*/  IMAD.WIDE R8, R5, 0x4, R6 ;  /* 0x0000000405087825 */ /* 0x000fcc00078e0206 */
[----:B------:R-:W2:Y:S01]  /*0840*/  LDG.E R9, desc[UR14][R8.64] ;  /* 0x0000000e08097981 */ /* 0x000ea2000c1e1900 */
[----:B------:R-:W-:Y:S02]  /*0850*/  VIADD R2, R2, 0x1 ;  /* 0x0000000102027836 */ /* 0x000fe40000000000 */
[----:B------:R-:W-:-:S03]  /*0860*/  VIADD R5, R5, 0x100 ;  /* 0x0000010005057836 */ /* 0x000fc60000000000 */
[----:B------:R-:W-:Y:S01]  /*0870*/  ISETP.NE.AND P0, PT, R2, RZ, PT ;  /* 0x000000ff0200720c */ /* 0x000fe20003f05270 */
[----:B--2--5:R-:W-:-:S12]  /*0880*/  IMAD.IADD R4, R9, 0x1, R4 ;  /* 0x0000000109047824 */ /* 0x024fd800078e0204 */
[----:B------:R-:W-:Y:S05]  /*0890*/  @P0 BRA `(.L_x_70) ;  /* 0xfffffffc00e40947 */ /* 0x000fea000383ffff */
.L_x_62:
[----:B------:R-:W-:Y:S05]  /*08a0*/  BSYNC.RECONVERGENT B1 ;  /* 0x0000000000017941 */ /* 0x000fea0003800200 */
.L_x_61:
[----:B------:R-:W-:-:S13]  /*08b0*/  ISETP.GE.AND P0, PT, R0, 0x100, PT ;  /* 0x000001000000780c */ /* 0x000fda0003f06270 */
[----:B------:R-:W-:Y:S05]  /*08c0*/  @!P0 BRA `(.L_x_71) ;  /* 0x0000000000ac8947 */ /* 0x000fea0003800000 */
[----:B------:R-:W1:Y:S01]  /*08d0*/  S2R R8, SR_LANEID ;  /* 0x0000000000087919 */ /* 0x000e620000000000 */
[----:B-----5:R-:W2:Y:S01]  /*08e0*/  SHFL.DOWN PT, R0, R4, 0x1, 0x1f ;  /* 0x08201f0004007f89 */ /* 0x020ea200000e0000 */
[C---:B-1----:R-:W-:Y:S02]  /*08f0*/  ISETP.GT.AND P0, PT, R8.reuse, 0x1e, PT ;  /* 0x0000001e0800780c */ /* 0x042fe40003f04270 */
[----:B------:R-:W-:Y:S02]  /*0900*/  ISETP.NE.AND P1, PT, R8, RZ, PT ;  /* 0x000000ff0800720c */ /* 0x000fe40003f25270 */
[----:B--2---:R-:W-:Y:S02]  /*0910*/  SEL R5, R0, RZ, !P0 ;  /* 0x000000ff00057207 */ /* 0x004fe40004000000 */
[----:B------:R-:W-:-:S03]  /*0920*/  ISETP.GT.AND P0, PT, R8, 0x1d, PT ;  /* 0x0000001d0800780c */ /* 0x000fc60003f04270 */
[----:B------:R-:W-:-:S05]  /*0930*/  IMAD.IADD R5, R5, 0x1, R4 ;  /* 0x0000000105057824 */ /* 0x000fca00078e0204 */
[----:B------:R-:W1:Y:S01]  /*0940*/  SHFL.DOWN PT, R0, R5, 0x2, 0x1f ;  /* 0x08401f0005007f89 */ /* 0x000e6200000e0000 */
[----:B0-----:R-:W0:Y:S01]  /*0950*/  @!P1 S2R R6, SR_CgaCtaId ;  /* 0x0000000000069919 */ /* 0x001e220000008800 */
[----:B-1----:R-:W-:Y:S02]  /*0960*/  SEL R0, R0, RZ, !P0 ;  /* 0x000000ff00007207 */ /* 0x002fe40004000000 */
[----:B------:R-:W-:-:S03]  /*0970*/  ISETP.GT.AND P0, PT, R8, 0x1b, PT ;  /* 0x0000001b0800780c */ /* 0x000fc60003f04270 */
[----:B------:R-:W-:Y:S01]  /*0980*/  IMAD.IADD R0, R5, 0x1, R0 ;  /* 0x0000000105007824 */ /* 0x000fe200078e0200 */
[----:B------:R-:W-:-:S04]  /*0990*/  @!P1 MOV R5, 0x400 ;  /* 0x0000040000059802 */ /* 0x000fc80000000f00 */
[----:B------:R-:W1:Y:S01]  /*09a0*/  SHFL.DOWN PT, R2, R0, 0x4, 0x1f ;  /* 0x08801f0000027f89 */ /* 0x000e6200000e0000 */
[----:B0-----:R-:W-:Y:S02]  /*09b0*/  @!P1 LEA R5, R6, R5, 0x18 ;  /* 0x0000000506059211 */ /* 0x001fe400078ec0ff */
[----:B-1----:R-:W-:Y:S02]  /*09c0*/  SEL R7, R2, RZ, !P0 ;  /* 0x000000ff02077207 */ /* 0x002fe40004000000 */
        /* <DEDUP_REMOVED lines=19> */
[----:B--2---:R-:W-:Y:S04]  /*0b00*/  LDS R0, [UR4+0xc] ;  /* 0x00000c04ff007984 */ /* 0x004fe80008000800 */
[----:B------:R-:W0:Y:S04]  /*0b10*/  LDS.128 R4, [UR4+0x10] ;  /* 0x00001004ff047984 */ /* 0x000e280008000c00 */
[----:B------:R-:W1:Y:S01]  /*0b20*/  LDS.64 R2, [UR4+0x20] ;  /* 0x00002004ff027984 */ /* 0x000e620008000a00 */
[----:B0-----:R-:W-:-:S04]  /*0b30*/  IADD3 R0, PT, PT, R4, R0, R9 ;  /* 0x0000000004007210 */ /* 0x001fc80007ffe009 */
[----:B------:R-:W-:-:S04]  /*0b40*/  IADD3 R0, PT, PT, R6, R0, R5 ;  /* 0x0000000006007210 */ /* 0x000fc80007ffe005 */
[----:B-1----:R-:W-:-:S05]  /*0b50*/  IADD3 R0, PT, PT, R2, R0, R7 ;  /* 0x0000000002007210 */ /* 0x002fca0007ffe007 */
[----:B------:R-:W-:Y:S01]  /*0b60*/  IMAD.IADD R9, R0, 0x1, R3 ;  /* 0x0000000100097824 */ /* 0x000fe200078e0203 */
[----:B------:R-:W-:Y:S06]  /*0b70*/  BRA `(.L_x_72) ;  /* 0x0000001400307947 */ /* 0x000fec0003800000 */
.L_x_71:
[----:B------:R-:W-:Y:S01]  /*0b80*/  LOP3.LUT R2, R3, 0x3e0, RZ, 0xc0, !PT ;  /* 0x000003e003027812 */ /* 0x000fe200078ec0ff */
[----:B------:R-:W1:Y:S03]  /*0b90*/  S2R R10, SR_LANEID ;  /* 0x00000000000a7919 */ /* 0x000e660000000000 */
[----:B0-----:R-:W-:Y:S01]  /*0ba0*/  LOP3.LUT R7, RZ, R2, RZ, 0x33, !PT ;  /* 0x00000002ff077212 */ /* 0x001fe200078e33ff */
[----:B------:R-:W-:-:S04]  /*0bb0*/  VIADD R5, R2, 0x20 ;  /* 0x0000002002057836 */ /* 0x000fc80000000000 */
[----:B------:R-:W-:Y:S01]  /*0bc0*/  IMAD.IADD R7, R0, 0x1, R7 ;  /* 0x0000000100077824 */ /* 0x000fe200078e0207 */
[----:B------:R-:W-:-:S04]  /*0bd0*/  ISETP.GT.AND P0, PT, R5, R0, PT ;  /* 0x000000000500720c */ /* 0x000fc80003f04270 */
[----:B------:R-:W-:-:S05]  /*0be0*/  SEL R7, R7, 0x1f, P0 ;  /* 0x0000001f07077807 */ /* 0x000fca0000000000 */
[----:B-----5:R-:W0:Y:S01]  /*0bf0*/  SHFL.DOWN PT, R2, R4, 0x1, R7 ;  /* 0x0820000004027989 */ /* 0x020e2200000e0007 */
[CC--:B-1----:R-:W-:Y:S01]  /*0c00*/  ISETP.GE.AND P0, PT, R10.reuse, R7.reuse, PT ;  /* 0x000000070a00720c */ /* 0x0c2fe20003f06270 */
[C---:B------:R-:W-:Y:S01]  /*0c10*/  VIADD R6, R10.reuse, 0x2 ;  /* 0x000000020a067836 */ /* 0x040fe20000000000 */
[C---:B------:R-:W-:Y:S01]  /*0c20*/  ISETP.NE.AND P1, PT, R10.reuse, RZ, PT ;  /* 0x000000ff0a00720c */ /* 0x040fe20003f25270 */
[----:B------:R-:W-:Y:S01]  /*0c30*/  VIADD R8, R10, 0x4 ;  /* 0x000000040a087836 */ /* 0x000fe20000000000 */
[----:B0-----:R-:W-:Y:S02]  /*0c40*/  SEL R5, R2, RZ, !P0 ;  /* 0x000000ff02057207 */ /* 0x001fe40004000000 */
        /* <DEDUP_REMOVED lines=35> */
[----:B------:R-:W0:Y:S04]  /*0e80*/  LDS.128 R4, [UR4+0x10] ;  /* 0x00001004ff047984 */ /* 0x000e280008000c00 */
[----:B------:R-:W2:Y:S04]  /*0e90*/  LDS R2, [UR4+0xc] ;  /* 0x00000c04ff027984 */ /* 0x000ea80008000800 */
[----:B------:R-:W3:Y:S01]  /*0ea0*/  LDS.64 R10, [UR4+0x20] ;  /* 0x00002004ff0a7984 */ /* 0x000ee20008000a00 */
[----:B0-----:R-:W-:Y:S02]  /*0eb0*/  SEL R4, R4, RZ, P2 ;  /* 0x000000ff04047207 */ /* 0x001fe40001000000 */
[----:B------:R-:W-:-:S02]  /*0ec0*/  ISETP.GT.AND P2, PT, R0, 0x60, PT ;  /* 0x000000600000780c */ /* 0x000fc40003f44270 */
[----:B--2---:R-:W-:Y:S02]  /*0ed0*/  SEL R2, R2, RZ, P1 ;  /* 0x000000ff02027207 */ /* 0x004fe40000800000 */
        /* <DEDUP_REMOVED lines=8> */
[----:B---3--:R-:W-:Y:S02]  /*0f60*/  SEL R10, R10, RZ, P2 ;  /* 0x000000ff0a0a7207 */ /* 0x008fe40001000000 */
[----:B------:R-:W-:Y:S02]  /*0f70*/  SEL R11, R11, RZ, P3 ;  /* 0x000000ff0b0b7207 */ /* 0x000fe40001800000 */
[----:B------:R-:W-:-:S05]  /*0f80*/  IADD3 R2, PT, PT, R10, R2, R7 ;  /* 0x000000020a027210 */ /* 0x000fca0007ffe007 */
[----:B-1----:R-:W-:Y:S01]  /*0f90*/  IMAD.IADD R9, R2, 0x1, R11 ;  /* 0x0000000102097824 */ /* 0x002fe200078e020b */
[----:B------:R-:W-:Y:S06]  /*0fa0*/  BRA `(.L_x_72) ;  /* 0x0000001000247947 */ /* 0x000fec0003800000 */
.L_x_58:
[----:B------:R-:W0:Y:S01]  /*0fb0*/  S2R R0, SR_TID.X ;  /* 0x0000000000007919 */ /* 0x000e220000002100 */
[----:B------:R-:W1:Y:S01]  /*0fc0*/  LDC.64 R4, c[0x0][0x380] ;  /* 0x0000e000ff047b82 */ /* 0x000e620000000a00 */
[----:B0-----:R-:W-:-:S04]  /*0fd0*/  VIADD R7, R0, UR7 ;  /* 0x0000000700077c36 */ /* 0x001fc80008000000 */
[----:B-1----:R-:W-:-:S05]  /*0fe0*/  IMAD.WIDE.U32 R4, R7, 0x4, R4 ;  /* 0x0000000407047825 */ /* 0x002fca00078e0004 */
[----:B------:R-:W2:Y:S04]  /*0ff0*/  LDG.E R6, desc[UR14][R4.64] ;  /* 0x0000000e04067981 */ /* 0x000ea8000c1e1900 */
[----:B------:R-:W2:Y:S04]  /*1000*/  LDG.E R7, desc[UR14][R4.64+0x400] ;  /* 0x0004000e04077981 */ /* 0x000ea8000c1e1900 */
[----:B------:R-:W2:Y:S04]  /*1010*/  LDG.E R8, desc[UR14][R4.64+0x800] ;  /* 0x0008000e04087981 */ /* 0x000ea8000c1e1900 */
[----:B------:R-:W3:Y:S04]  /*1020*/  LDG.E R9, desc[UR14][R4.64+0xc00] ;  /* 0x000c000e04097981 */ /* 0x000ee8000c1e1900 */
[----:B------:R-:W3:Y:S04]  /*1030*/  LDG.E R10, desc[UR14][R4.64+0x1000] ;  /* 0x0010000e040a7981 */ /* 0x000ee8000c1e1900 */
[----:B------:R-:W4:Y:S04]  /*1040*/  LDG.E R11, desc[UR14][R4.64+0x1400] ;  /* 0x0014000e040b7981 */ /* 0x000f28000c1e1900 */
[----:B------:R-:W4:Y:S04]  /*1050*/  LDG.E R12, desc[UR14][R4.64+0x1800] ;  /* 0x0018000e040c7981 */ /* 0x000f28000c1e1900 */
[----:B------:R-:W5:Y:S04]  /*1060*/  LDG.E R13, desc[UR14][R4.64+0x1c00] ;  /* 0x001c000e040d7981 */ /* 0x000f68000c1e1900 */
[----:B------:R-:W5:Y:S04]  /*1070*/  LDG.E R14, desc[UR14][R4.64+0x2000] ;  /* 0x0020000e040e7981 */ /* 0x000f68000c1e1900 */
[----:B------:R-:W5:Y:S04]  /*1080*/  LDG.E R15, desc[UR14][R4.64+0x2400] ;  /* 0x0024000e040f7981 */ /* 0x000f68000c1e1900 */
[----:B------:R-:W5:Y:S04]  /*1090*/  LDG.E R16, desc[UR14][R4.64+0x2800] ;  /* 0x0028000e04107981 */ /* 0x000f68000c1e1900 */
[----:B------:R-:W5:Y:S04]  /*10a0*/  LDG.E R17, desc[UR14][R4.64+0x2c00] ;  /* 0x002c000e04117981 */ /* 0x000f68000c1e1900 */
[----:B------:R-:W5:Y:S04]  /*10b0*/  LDG.E R18, desc[UR14][R4.64+0x3000] ;  /* 0x0030000e04127981 */ /* 0x000f68000c1e1900 */
[----:B------:R-:W5:Y:S04]  /*10c0*/  LDG.E R19, desc[UR14][R4.64+0x3400] ;  /* 0x0034000e04137981 */ /* 0x000f68000c1e1900 */
[----:B------:R-:W5:Y:S04]  /*10d0*/  LDG.E R20, desc[UR14][R4.64+0x3800] ;  /* 0x0038000e04147981 */ /* 0x000f68000c1e1900 */
[----:B------:R-:W5:Y:S01]  /*10e0*/  LDG.E R21, desc[UR14][R4.64+0x3c00] ;  /* 0x003c000e04157981 */ /* 0x000f62000c1e1900 */
[----:B------:R-:W-:-:S04]  /*10f0*/  ISETP.GE.U32.AND P0, PT, R23, UR5, PT ;  /* 0x0000000517007c0c */ /* 0x000fc8000bf06070 */
[----:B------:R-:W-:Y:S02]  /*1100*/  ISETP.GE.U32.AND.EX P0, PT, R22, UR4, PT, P0 ;  /* 0x0000000416007c0c */ /* 0x000fe4000bf06100 */
[----:B--2---:R-:W-:-:S04]  /*1110*/  IADD3 R6, PT, PT, R8, R7, R6 ;  /* 0x0000000708067210 */ /* 0x004fc80007ffe006 */
[----:B---3--:R-:W-:-:S04]  /*1120*/  IADD3 R6, PT, PT, R10, R9, R6 ;  /* 0x000000090a067210 */ /* 0x008fc80007ffe006 */
[----:B----4-:R-:W-:-:S04]  /*1130*/  IADD3 R6, PT, PT, R12, R11, R6 ;  /* 0x0000000b0c067210 */ /* 0x010fc80007ffe006 */
[----:B-----5:R-:W-:-:S04]  /*1140*/  IADD3 R6, PT, PT, R14, R13, R6 ;  /* 0x0000000d0e067210 */ /* 0x020fc80007ffe006 */
[----:B------:R-:W-:-:S04]  /*1150*/  IADD3 R6, PT, PT, R16, R15, R6 ;  /* 0x0000000f10067210 */ /* 0x000fc80007ffe006 */
[----:B------:R-:W-:-:S04]  /*1160*/  IADD3 R6, PT, PT, R18, R17, R6 ;  /* 0x0000001112067210 */ /* 0x000fc80007ffe006 */
[----:B------:R-:W-:-:S05]  /*1170*/  IADD3 R6, PT, PT, R20, R19, R6 ;  /* 0x0000001314067210 */ /* 0x000fca0007ffe006 */
[----:B------:R-:W-:Y:S01]  /*1180*/  IMAD.IADD R8, R21, 0x1, R6 ;  /* 0x0000000115087824 */ /* 0x000fe200078e0206 */
[----:B------:R-:W-:Y:S06]  /*1190*/  @!P0 BRA `(.L_x_73) ;  /* 0x0000000c00008947 */ /* 0x000fec0003800000 */
[----:B------:R-:W-:Y:S01]  /*11a0*/  UIADD3 UR8, UP0, UPT, UR5, UR7, URZ ;  /* 0x0000000705087290 */ /* 0x000fe2000ff1e0ff */
[----:B------:R-:W-:Y:S01]  /*11b0*/  IADD3 R20, P1, PT, R2, -0x1000, RZ ;  /* 0xfffff00002147810 */ /* 0x000fe20007f3e0ff */
[----:B------:R-:W0:Y:S01]  /*11c0*/  LDCU.64 UR12, c[0x0][0x380] ;  /* 0x00007000ff0c77ac */ /* 0x000e220008000a00 */
[----:B------:R-:W-:Y:S02]  /*11d0*/  LOP3.LUT R5, RZ, R0, RZ, 0x33, !PT ;  /* 0x00000000ff057212 */ /* 0x000fe400078e33ff */
[----:B------:R-:W-:Y:S01]  /*11e0*/  IADD3.X R9, PT, PT, R3, -0x1, RZ, P1, !PT ;  /* 0xffffffff03097810 */ /* 0x000fe20000ffe4ff */
[----:B------:R-:W-:Y:S01]  /*11f0*/  UIADD3.X UR9, UPT, UPT, URZ, UR4, URZ, UP0, !UPT ;  /* 0x00000004ff097290 */ /* 0x000fe200087fe4ff */
[----:B------:R-:W-:Y:S01]  /*1200*/  ISETP.LT.U32.AND P0, PT, R20, UR8, PT ;  /* 0x0000000814007c0c */ /* 0x000fe2000bf01070 */
[----:B------:R-:W-:Y:S01]  /*1210*/  UMOV UR6, UR5 ;  /* 0x0000000500067c82 */ /* 0x000fe20008000000 */
[----:B------:R-:W-:Y:S01]  /*1220*/  IADD3 R11, P2, PT, R0, UR8, RZ ;  /* 0x00000008000b7c10 */ /* 0x000fe2000ff5e0ff */
[----:B------:R-:W-:Y:S01]  /*1230*/  UMOV UR4, URZ ;  /* 0x000000ff00047c82 */ /* 0x000fe20008000000 */
[----:B------:R-:W-:Y:S01]  /*1240*/  IADD3 R5, PT, PT, R2, -UR5, R5 ;  /* 0x8000000502057c10 */ /* 0x000fe2000fffe005 */
[----:B------:R-:W-:Y:S01]  /*1250*/  IMAD.U32 R10, RZ, RZ, UR9 ;  /* 0x00000009ff0a7e24 */ /* 0x000fe2000f8e00ff */
[----:B------:R-:W-:Y:S01]  /*1260*/  UMOV UR10, UR8 ;  /* 0x00000008000a7c82 */ /* 0x000fe20008000000 */
[----:B------:R-:W-:-:S02]  /*1270*/  IMAD.X R4, RZ, RZ, UR9, P2 ;  /* 0x00000009ff047e24 */ /* 0x000fc400090e06ff */
[----:B------:R-:W-:Y:S01]  /*1280*/  VIADD R7, R5, -UR7 ;  /* 0x8000000705077c36 */ /* 0x000fe20008000000 */
[----:B------:R-:W-:Y:S01]  /*1290*/  ISETP.GT.U32.AND.EX P0, PT, R10, R9, PT, P0 ;  /* 0x000000090a00720c */ /* 0x000fe20003f04100 */
[----:B------:R-:W-:Y:S01]  /*12a0*/  UMOV UR7, UR9 ;  /* 0x0000000900077c82 */ /* 0x000fe20008000000 */
[----:B0-----:R-:W-:-:S04]  /*12b0*/  LEA R6, P1, R11, UR12, 0x2 ;  /* 0x0000000c0b067c11 */ /* 0x001fc8000f8210ff */
[----:B------:R-:W-:Y:S02]  /*12c0*/  IADD3 R6, P2, PT, R6, 0x2000, RZ ;  /* 0x0000200006067810 */ /* 0x000fe40007f5e0ff */
[----:B------:R-:W-:-:S05]  /*12d0*/  LEA.HI.X R11, R11, UR13, R4, 0x2, P1 ;  /* 0x0000000d0b0b7c11 */ /* 0x000fca00088f1404 */
[----:B------:R-:W-:Y:S01]  /*12e0*/  IMAD.X R11, RZ, RZ, R11, P2 ;  /* 0x000000ffff0b7224 */ /* 0x000fe200010e060b */
[----:B------:R-:W-:Y:S06]  /*12f0*/  @P0 BRA `(.L_x_74) ;  /* 0x0000000000d40947 */ /* 0x000fec0003800000 */
[----:B------:R-:W0:Y:S01]  /*1300*/  LDC.64 R2, c[0x0][0x3b8] ;  /* 0x0000ee00ff027b82 */ /* 0x000e220000000a00 */
[----:B------:R-:W1:Y:S01]  /*1310*/  LDCU.64 UR12, c[0x0][0x380] ;  /* 0x00007000ff0c77ac */ /* 0x000e620008000a00 */
[----:B------:R-:W-:Y:S01]  /*1320*/  NOP ;  /* 0x0000000000007918 */ /* 0x000fe20000000000 */
.L_x_75:
[----:B------:R-:W-:-:S05]  /*1330*/  IADD3 R5, P0, PT, R0, UR8, RZ ;  /* 0x0000000800057c10 */ /* 0x000fca000ff1e0ff */
[----:B------:R-:W-:Y:S01]  /*1340*/  IMAD.X R10, RZ, RZ, UR9, P0 ;  /* 0x00000009ff0a7e24 */ /* 0x000fe200080e06ff */
[----:B-1----:R-:W-:-:S04]  /*1350*/  LEA R4, P0, R5, UR12, 0x2 ;  /* 0x0000000c05047c11 */ /* 0x002fc8000f8010ff */
[----:B------:R-:W-:-:S05]  /*1360*/  LEA.HI.X R5, R5, UR13, R10, 0x2, P0 ;  /* 0x0000000d05057c11 */ /* 0x000fca00080f140a */
        /* <DEDUP_REMOVED lines=15> */
[----:B------:R1:W5:Y:S01]  /*1460*/  LDG.E R21, desc[UR14][R4.64+0x3c00] ;  /* 0x003c000e04157981 */ /* 0x000362000c1e1900 */
[----:B------:R-:W-:-:S02]  /*1470*/  USHF.R.S32.HI UR11, URZ, 0x1f, UR5 ;  /* 0x0000001fff0b7899 */ /* 0x000fc40008011405 */
[----:B------:R-:W-:-:S04]  /*1480*/  UIADD3 UR6, UP0, UPT, UR5, UR10, URZ ;  /* 0x0000000a05067290 */ /* 0x000fc8000ff1e0ff */
[----:B------:R-:W-:Y:S01]  /*1490*/  UIADD3.X UR7, UPT, UPT, UR11, UR7, URZ, UP0, !UPT ;  /* 0x000000070b077290 */ /* 0x000fe200087fe4ff */
[----:B--2---:R-:W-:Y:S02]  /*14a0*/  IADD3 R22, PT, PT, R22, R23, R8 ;  /* 0x0000001716167210 */ /* 0x004fe40007ffe008 */
[----:B0-----:R-:W-:-:S04]  /*14b0*/  IADD3 R8, P1, PT, R2, -UR8, RZ ;  /* 0x8000000802087c10 */ /* 0x001fc8000ff3e0ff */
[----:B------:R-:W-:Y:S02]  /*14c0*/  ISETP.GE.U32.AND P0, PT, R8, UR5, PT ;  /* 0x0000000508007c0c */ /* 0x000fe4000bf06070 */
[----:B---3--:R-:W-:Y:S02]  /*14d0*/  IADD3 R22, PT, PT, R25, R24, R22 ;  /* 0x0000001819167210 */ /* 0x008fe40007ffe016 */
[----:B-1----:R-:W-:-:S04]  /*14e0*/  IADD3.X R4, PT, PT, R3, ~UR9, RZ, P1, !PT ;  /* 0x8000000903047c10 */ /* 0x002fc80008ffe4ff */
[----:B------:R-:W-:Y:S02]  /*14f0*/  ISETP.GE.U32.AND.EX P0, PT, R4, UR11, PT, P0 ;  /* 0x0000000b04007c0c */ /* 0x000fe4000bf06100 */
[----:B----4-:R-:W-:-:S04]  /*1500*/  IADD3 R22, PT, PT, R27, R26, R22 ;  /* 0x0000001a1b167210 */ /* 0x010fc80007ffe016 */
[----:B-----5:R-:W-:-:S04]  /*1510*/  IADD3 R18, PT, PT, R19, R18, R22 ;  /* 0x0000001213127210 */ /* 0x020fc80007ffe016 */
[----:B------:R-:W-:-:S04]  /*1520*/  IADD3 R10, PT, PT, R10, R15, R18 ;  /* 0x0000000f0a0a7210 */ /* 0x000fc80007ffe012 */
[----:B------:R-:W-:-:S04]  /*1530*/  IADD3 R10, PT, PT, R16, R17, R10 ;  /* 0x00000011100a7210 */ /* 0x000fc80007ffe00a */
[----:B------:R-:W-:-:S04]  /*1540*/  IADD3 R10, PT, PT, R13, R14, R10 ;  /* 0x0000000e0d0a7210 */ /* 0x000fc80007ffe00a */
[----:B------:R-:W-:Y:S01]  /*1550*/  IADD3 R8, PT, PT, R21, R12, R10 ;  /* 0x0000000c15087210 */ /* 0x000fe20007ffe00a */
[----:B------:R-:W-:Y:S06]  /*1560*/  @!P0 BRA `(.L_x_73) ;  /* 0x00000008000c8947 */ /* 0x000fec0003800000 */
[----:B------:R-:W-:Y:S02]  /*1570*/  UIADD3 UR8, UP0, UPT, UR5, UR8, URZ ;  /* 0x0000000805087290 */ /* 0x000fe4000ff1e0ff */
[----:B------:R-:W-:Y:S01]  /*1580*/  IMAD.U32 R5, RZ, RZ, UR5 ;  /* 0x00000005ff057e24 */ /* 0x000fe2000f8e00ff */
[----:B------:R-:W-:Y:S01]  /*1590*/  UIADD3 UR4, UPT, UPT, UR4, 0x1, URZ ;  /* 0x0000000104047890 */ /* 0x000fe2000fffe0ff */
[----:B------:R-:W-:Y:S01]  /*15a0*/  IMAD.MOV.U32 R10, RZ, RZ, R6 ;  /* 0x000000ffff0a7224 */ /* 0x000fe200078e0006 */
[----:B------:R-:W-:Y:S01]  /*15b0*/  UIADD3.X UR9, UPT, UPT, UR11, UR9, URZ, UP0, !UPT ;  /* 0x000000090b097290 */ /* 0x000fe200087fe4ff */
[----:B------:R-:W-:Y:S01]  /*15c0*/  VIADD R7, R7, -UR5 ;  /* 0x8000000507077c36 */ /* 0x000fe20008000000 */
[----:B------:R-:W-:Y:S01]  /*15d0*/  ISETP.LT.U32.AND P0, PT, R20, UR8, PT ;  /* 0x0000000814007c0c */ /* 0x000fe2000bf01070 */
[----:B------:R-:W-:Y:S01]  /*15e0*/  IMAD.WIDE R10, R5, 0x4, R10 ;  /* 0x00000004050a7825 */ /* 0x000fe200078e020a */
[----:B------:R-:W-:-:S03]  /*15f0*/  UMOV UR10, UR6 ;  /* 0x00000006000a7c82 */ /* 0x000fc60008000000 */
[----:B------:R-:W-:Y:S02]  /*1600*/  IMAD.U32 R4, RZ, RZ, UR9 ;  /* 0x00000009ff047e24 */ /* 0x000fe4000f8e00ff */
[----:B------:R-:W-:-:S03]  /*1610*/  IMAD.MOV.U32 R6, RZ, RZ, R10 ;  /* 0x000000ffff067224 */ /* 0x000fc600078e000a */
[----:B------:R-:W-:-:S13]  /*1620*/  ISETP.GT.U32.AND.EX P0, PT, R4, R9, PT, P0 ;  /* 0x000000090400720c */ /* 0x000fda0003f04100 */
[----:B------:R-:W-:Y:S05]  /*1630*/  @!P0 BRA `(.L_x_75) ;  /* 0xfffffffc003c8947 */ /* 0x000fea000383ffff */
[----:B------:R-:W-:-:S05]  /*1640*/  UMOV UR6, UR5 ;  /* 0x0000000500067c82 */ /* 0x000fca0008000000 */
.L_x_74:
[C---:B------:R-:W-:Y:S01]  /*1650*/  VIADD R5, R2.reuse, -UR8 ;  /* 0x8000000802057c36 */ /* 0x040fe20008000000 */
[----:B------:R-:W-:Y:S01]  /*1660*/  ISETP.LE.U32.AND P1, PT, R2, UR8, PT ;  /* 0x0000000802007c0c */ /* 0x000fe2000bf23070 */
[----:B------:R-:W-:Y:S01]  /*1670*/  IMAD.U32 R4, RZ, RZ, UR9 ;  /* 0x00000009ff047e24 */ /* 0x000fe2000f8e00ff */
[----:B------:R-:W-:Y:S02]  /*1680*/  BSSY.RECONVERGENT B1, `(.L_x_73) ;  /* 0x0000071000017945 */ /* 0x000fe40003800200 */
[----:B------:R-:W-:-:S04]  /*1690*/  ISETP.GE.AND P0, PT, R0, R5, PT ;  /* 0x000000050000720c */ /* 0x000fc80003f06270 */
[----:B------:R-:W-:-:S13]  /*16a0*/  ISETP.GE.U32.OR.EX P0, PT, R4, R3, P0, P1 ;  /* 0x000000030400720c */ /* 0x000fda0000706510 */
[----:B------:R-:W-:Y:S05]  /*16b0*/  @P0 BRA `(.L_x_76) ;  /* 0x0000000400b40947 */ /* 0x000fea0003800000 */
[----:B------:R-:W0:Y:S01]  /*16c0*/  LDC R4, c[0x0][0x3c0] ;  /* 0x0000f000ff047b82 */ /* 0x000e220000000800 */
[----:B------:R-:W-:Y:S01]  /*16d0*/  USHF.L.U32 UR5, UR16, 0xc, URZ ;  /* 0x0000000c10057899 */ /* 0x000fe200080006ff */
[----:B------:R-:W-:Y:S01]  /*16e0*/  LOP3.LUT R3, RZ, R0, RZ, 0x33, !PT ;  /* 0x00000000ff037212 */ /* 0x000fe200078e33ff */
[----:B------:R-:W-:Y:S02]  /*16f0*/  BSSY.RECONVERGENT B2, `(.L_x_77) ;  /* 0x000002e000027945 */ /* 0x000fe40003800200 */
[----:B------:R-:W-:-:S06]  /*1700*/  UIADD3 UR5, UPT, UPT, UR5, UR6, URZ ;  /* 0x0000000605057290 */ /* 0x000fcc000fffe0ff */
[----:B------:R-:W-:Y:S01]  /*1710*/  IADD3 R2, PT, PT, R2, -UR5, R3 ;  /* 0x8000000502027c10 */ /* 0x000fe2000fffe003 */
[----:B0-----:R-:W-:-:S04]  /*1720*/  IMAD R3, R4, UR4, RZ ;  /* 0x0000000404037c24 */ /* 0x001fc8000f8e02ff */
[----:B------:R-:W-:-:S05]  /*1730*/  IMAD R2, R3, -0x1000, R2 ;  /* 0xfffff00003027824 */ /* 0x000fca00078e0202 */
[C---:B------:R-:W-:Y:S02]  /*1740*/  ISETP.GE.U32.AND P0, PT, R2.reuse, 0xf00, PT ;  /* 0x00000f000200780c */ /* 0x040fe40003f06070 */
[----:B------:R-:W-:Y:S01]  /*1750*/  LEA.HI R20, R2, 0x1, RZ, 0x18 ;  /* 0x0000000102147811 */ /* 0x000fe200078fc0ff */
[----:B------:R-:W-:-:S03]  /*1760*/  IMAD.MOV.U32 R2, RZ, RZ, R0 ;  /* 0x000000ffff027224 */ /* 0x000fc600078e0000 */
[----:B------:R-:W-:-:S04]  /*1770*/  LOP3.LUT R21, R20, 0xf, RZ, 0xc0, !PT ;  /* 0x0000000f14157812 */ /* 0x000fc800078ec0ff */
[----:B------:R-:W-:-:S03]  /*1780*/  ISETP.NE.AND P1, PT, R21, RZ, PT ;  /* 0x000000ff1500720c */ /* 0x000fc60003f25270 */
[----:B------:R-:W-:Y:S10]  /*1790*/  @!P0 BRA `(.L_x_78) ;  /* 0x00000000008c8947 */ /* 0x000ff40003800000 */
[----:B------:R-:W-:-:S04]  /*17a0*/  LEA.HI R2, R7, 0x1, RZ, 0x18 ;  /* 0x0000000107027811 */ /* 0x000fc800078fc0ff */
[----:B------:R-:W-:Y:S01]  /*17b0*/  LOP3.LUT R3, R2, 0x1fffff0, RZ, 0xc0, !PT ;  /* 0x01fffff002037812 */ /* 0x000fe200078ec0ff */
[----:B------:R-:W-:-:S04]  /*17c0*/  IMAD.MOV.U32 R2, RZ, RZ, R0 ;  /* 0x000000ffff027224 */ /* 0x000fc800078e0000 */
[----:B------:R-:W-:-:S07]  /*17d0*/  IMAD.MOV R3, RZ, RZ, -R3 ;  /* 0x000000ffff037224 */ /* 0x000fce00078e0a03 */
.L_x_79:
[----:B------:R-:W-:-:S05]  /*17e0*/  IMAD.MOV.U32 R10, RZ, RZ, R6 ;  /* 0x000000ffff0a7224 */ /* 0x000fca00078e0006 */
        /* <DEDUP_REMOVED lines=16> */
[----:B------:R-:W-:-:S02]  /*18f0*/  VIADD R3, R3, 0x10 ;  /* 0x0000001003037836 */ /* 0x000fc40000000000 */
[----:B------:R-:W-:-:S03]  /*1900*/  VIADD R2, R2, 0x1000 ;  /* 0x0000100002027836 */ /* 0x000fc60000000000 */
[----:B------:R-:W-:Y:S02]  /*1910*/  ISETP.NE.AND P0, PT, R3, RZ, PT ;  /* 0x000000ff0300720c */ /* 0x000fe40003f05270 */
[----:B--2---:R-:W-:-:S04]  /*1920*/  IADD3 R14, PT, PT, R14, R15, R8 ;  /* 0x0000000f0e0e7210 */ /* 0x004fc80007ffe008 */
[----:B---3--:R-:W-:-:S04]  /*1930*/  IADD3 R14, PT, PT, R16, R17, R14 ;  /* 0x00000011100e7210 */ /* 0x008fc80007ffe00e */
[----:B----4-:R-:W-:-:S04]  /*1940*/  IADD3 R14, PT, PT, R18, R19, R14 ;  /* 0x00000013120e7210 */ /* 0x010fc80007ffe00e */
[----:B-----5:R-:W-:-:S04]  /*1950*/  IADD3 R14, PT, PT, R22, R23, R14 ;  /* 0x00000017160e7210 */ /* 0x020fc80007ffe00e */
[----:B------:R-:W-:-:S04]  /*1960*/  IADD3 R14, PT, PT, R24, R25, R14 ;  /* 0x00000019180e7210 */ /* 0x000fc80007ffe00e */
[----:B------:R-:W-:Y:S02]  /*1970*/  IADD3 R13, PT, PT, R6, R13, R14 ;  /* 0x0000000d060d7210 */ /* 0x000fe40007ffe00e */
[----:B------:R-:W-:-:S05]  /*1980*/  IADD3 R6, P2, PT, R10, 0x4000, RZ ;  /* 0x000040000a067810 */ /* 0x000fca0007f5e0ff */
[----:B0-----:R-:W-:Y:S01]  /*1990*/  IMAD.X R11, RZ, RZ, R11, P2 ;  /* 0x000000ffff0b7224 */ /* 0x001fe200010e060b */
[----:B------:R-:W-:-:S04]  /*19a0*/  IADD3 R9, PT, PT, R12, R9, R13 ;  /* 0x000000090c097210 */ /* 0x000fc80007ffe00d */
[----:B------:R-:W-:Y:S01]  /*19b0*/  IADD3 R8, PT, PT, R5, R4, R9 ;  /* 0x0000000405087210 */ /* 0x000fe20007ffe009 */
[----:B------:R-:W-:Y:S06]  /*19c0*/  @P0 BRA `(.L_x_79) ;  /* 0xfffffffc00840947 */ /* 0x000fec000383ffff */
.L_x_78:
[----:B------:R-:W-:Y:S05]  /*19d0*/  BSYNC.RECONVERGENT B2 ;  /* 0x0000000000027941 */ /* 0x000fea0003800200 */
.L_x_77:
[----:B------:R-:W-:Y:S05]  /*19e0*/  @!P1 BRA `(.L_x_76) ;  /* 0x0000000000e89947 */ /* 0x000fea0003800000 */
[----:B------:R-:W-:Y:S01]  /*19f0*/  ISETP.GE.U32.AND P0, PT, R21, 0x8, PT ;  /* 0x000000081500780c */ /* 0x000fe20003f06070 */
[----:B------:R-:W-:Y:S01]  /*1a00*/  BSSY.RECONVERGENT B2, `(.L_x_80) ;  /* 0x0000015000027945 */ /* 0x000fe20003800200 */
[----:B------:R-:W-:-:S04]  /*1a10*/  LOP3.LUT R15, R20, 0x7, RZ, 0xc0, !PT ;  /* 0x00000007140f7812 */ /* 0x000fc800078ec0ff */
[----:B------:R-:W-:-:S07]  /*1a20*/  ISETP.NE.AND P1, PT, R15, RZ, PT ;  /* 0x000000ff0f00720c */ /* 0x000fce0003f25270 */
[----:B------:R-:W-:Y:S06]  /*1a30*/  @!P0 BRA `(.L_x_81) ;  /* 0x0000000000448947 */ /* 0x000fec0003800000 */
[----:B------:R-:W-:-:S05]  /*1a40*/  IADD3 R3, P0, PT, R2, UR8, RZ ;  /* 0x0000000802037c10 */ /* 0x000fca000ff1e0ff */
[----:B------:R-:W-:Y:S01]  /*1a50*/  IMAD.X R6, RZ, RZ, UR9, P0 ;  /* 0x00000009ff067e24 */ /* 0x000fe200080e06ff */
[----:B------:R-:W-:-:S04]  /*1a60*/  LEA R4, P0, R3, UR12, 0x2 ;  /* 0x0000000c03047c11 */ /* 0x000fc8000f8010ff */
        /* <DEDUP_REMOVED lines=8> */
[----:B------:R-:W5:Y:S01]  /*1af0*/  LDG.E R13, desc[UR14][R4.64+0x1c00] ;  /* 0x001c000e040d7981 */ /* 0x000f62000c1e1900 */
[----:B------:R-:W-:Y:S01]  /*1b00*/  VIADD R2, R2, 0x800 ;  /* 0x0000080002027836 */ /* 0x000fe20000000000 */
[----:B--2---:R-:W-:-:S04]  /*1b10*/  IADD3 R3, PT, PT, R6, R3, R8 ;  /* 0x0000000306037210 */ /* 0x004fc80007ffe008 */
[----:B---3--:R-:W-:-:S04]  /*1b20*/  IADD3 R3, PT, PT, R9, R10, R3 ;  /* 0x0000000a09037210 */ /* 0x008fc80007ffe003 */
[----:B----4-:R-:W-:-:S04]  /*1b30*/  IADD3 R3, PT, PT, R11, R12, R3 ;  /* 0x0000000c0b037210 */ /* 0x010fc80007ffe003 */
[----:B-----5:R-:W-:-:S07]  /*1b40*/  IADD3 R8, PT, PT, R13, R14, R3 ;  /* 0x0000000e0d087210 */ /* 0x020fce0007ffe003 */
.L_x_81:
[----:B------:R-:W-:Y:S05]  /*1b50*/  BSYNC.RECONVERGENT B2 ;  /* 0x0000000000027941 */ /* 0x000fea0003800200 */
.L_x_80:
[----:B------:R-:W-:Y:S05]  /*1b60*/  @!P1 BRA `(.L_x_76) ;  /* 0x0000000000889947 */ /* 0x000fea0003800000 */
[----:B------:R-:W-:Y:S01]  /*1b70*/  ISETP.GE.U32.AND P0, PT, R15, 0x4, PT ;  /* 0x000000040f00780c */ /* 0x000fe20003f06070 */
[----:B------:R-:W-:Y:S01]  /*1b80*/  BSSY.RECONVERGENT B2, `(.L_x_82) ;  /* 0x000000e000027945 */ /* 0x000fe20003800200 */
[----:B------:R-:W-:-:S11]  /*1b90*/  LOP3.LUT P1, RZ, R20, 0x3, RZ, 0xc0, !PT ;  /* 0x0000000314ff7812 */ /* 0x000fd6000782c0ff */
[----:B------:R-:W-:Y:S05]  /*1ba0*/  @!P0 BRA `(.L_x_83) ;  /* 0x00000000002c8947 */ /* 0x000fea0003800000 */
[----:B------:R-:W-:-:S05]  /*1bb0*/  IADD3 R3, P0, PT, R2, UR8, RZ ;  /* 0x0000000802037c10 */ /* 0x000fca000ff1e0ff */
[----:B------:R-:W-:Y:S01]  /*1bc0*/  IMAD.X R6, RZ, RZ, UR9, P0 ;  /* 0x00000009ff067e24 */ /* 0x000fe200080e06ff */
[----:B------:R-:W-:-:S04]  /*1bd0*/  LEA R4, P0, R3, UR12, 0x2 ;  /* 0x0000000c03047c11 */ /* 0x000fc8000f8010ff */
[----:B------:R-:W-:-:S05]  /*1be0*/  LEA.HI.X R5, R3, UR13, R6, 0x2, P0 ;  /* 0x0000000d03057c11 */ /* 0x000fca00080f1406 */
[----:B------:R-:W2:Y:S04]  /*1bf0*/  LDG.E R3, desc[UR14][R4.64] ;  /* 0x0000000e04037981 */ /* 0x000ea8000c1e1900 */
[----:B------:R-:W2:Y:S04]  /*1c00*/  LDG.E R6, desc[UR14][R4.64+0x400] ;  /* 0x0004000e04067981 */ /* 0x000ea8000c1e1900 */
[----:B------:R-:W3:Y:S04]  /*1c10*/  LDG.E R10, desc[UR14][R4.64+0x800] ;  /* 0x0008000e040a7981 */ /* 0x000ee8000c1e1900 */
[----:B------:R-:W3:Y:S01]  /*1c20*/  LDG.E R9, desc[UR14][R4.64+0xc00] ;  /* 0x000c000e04097981 */ /* 0x000ee2000c1e1900 */
[----:B------:R-:W-:Y:S01]  /*1c30*/  VIADD R2, R2, 0x400 ;  /* 0x0000040002027836 */ /* 0x000fe20000000000 */
[----:B--2---:R-:W-:-:S04]  /*1c40*/  IADD3 R3, PT, PT, R6, R3, R8 ;  /* 0x0000000306037210 */ /* 0x004fc80007ffe008 */
[----:B---3--:R-:W-:-:S07]  /*1c50*/  IADD3 R8, PT, PT, R9, R10, R3 ;  /* 0x0000000a09087210 */ /* 0x008fce0007ffe003 */
.L_x_83:
[----:B------:R-:W-:Y:S05]  /*1c60*/  BSYNC.RECONVERGENT B2 ;  /* 0x0000000000027941 */ /* 0x000fea0003800200 */
.L_x_82:
[----:B------:R-:W-:Y:S05]  /*1c70*/  @!P1 BRA `(.L_x_76) ;  /* 0x0000000000449947 */ /* 0x000fea0003800000 */
[----:B------:R-:W-:Y:S02]  /*1c80*/  LOP3.LUT R7, R7, 0xffff, RZ, 0xc0, !PT ;  /* 0x0000ffff07077812 */ /* 0x000fe400078ec0ff */
[----:B------:R-:W-:Y:S02]  /*1c90*/  IADD3 R6, P0, PT, R2, UR10, RZ ;  /* 0x0000000a02067c10 */ /* 0x000fe4000ff1e0ff */
[----:B------:R-:W-:Y:S02]  /*1ca0*/  LEA.HI R2, R7, 0x1, RZ, 0x18 ;  /* 0x0000000107027811 */ /* 0x000fe400078fc0ff */
[----:B------:R-:W-:Y:S01]  /*1cb0*/  LEA R5, P1, R6, UR12, 0x2 ;  /* 0x0000000c06057c11 */ /* 0x000fe2000f8210ff */
[----:B------:R-:W-:Y:S01]  /*1cc0*/  IMAD.X R3, RZ, RZ, UR7, P0 ;  /* 0x00000007ff037e24 */ /* 0x000fe200080e06ff */
[----:B------:R-:W-:-:S04]  /*1cd0*/  LOP3.LUT R2, R2, 0x3, RZ, 0xc0, !PT ;  /* 0x0000000302027812 */ /* 0x000fc800078ec0ff */
[----:B------:R-:W-:Y:S01]  /*1ce0*/  LEA.HI.X R6, R6, UR13, R3, 0x2, P1 ;  /* 0x0000000d06067c11 */ /* 0x000fe200088f1403 */
[----:B------:R-:W-:-:S07]  /*1cf0*/  IMAD.MOV R4, RZ, RZ, -R2 ;  /* 0x000000ffff047224 */ /* 0x000fce00078e0a02 */
.L_x_84:
[----:B------:R-:W-:Y:S02]  /*1d00*/  IMAD.MOV.U32 R3, RZ, RZ, R6 ;  /* 0x000000ffff037224 */ /* 0x000fe400078e0006 */
[----:B------:R-:W-:-:S05]  /*1d10*/  IMAD.MOV.U32 R2, RZ, RZ, R5 ;  /* 0x000000ffff027224 */ /* 0x000fca00078e0005 */
[----:B------:R-:W2:Y:S01]  /*1d20*/  LDG.E R3, desc[UR14][R2.64] ;  /* 0x0000000e02037981 */ /* 0x000ea2000c1e1900 */
[----:B------:R-:W-:Y:S01]  /*1d30*/  VIADD R4, R4, 0x1 ;  /* 0x0000000104047836 */ /* 0x000fe20000000000 */
[----:B------:R-:W-:-:S04]  /*1d40*/  IADD3 R5, P1, PT, R5, 0x400, RZ ;  /* 0x0000040005057810 */ /* 0x000fc80007f3e0ff */
[----:B------:R-:W-:Y:S01]  /*1d50*/  ISETP.NE.AND P0, PT, R4, RZ, PT ;  /* 0x000000ff0400720c */ /* 0x000fe20003f05270 */
[----:B------:R-:W-:Y:S02]  /*1d60*/  IMAD.X R6, RZ, RZ, R6, P1 ;  /* 0x000000ffff067224 */ /* 0x000fe400008e0606 */
[----:B--2---:R-:W-:-:S10]  /*1d70*/  IMAD.IADD R8, R3, 0x1, R8 ;  /* 0x0000000103087824 */ /* 0x004fd400078e0208 */
[----:B------:R-:W-:Y:S05]  /*1d80*/  @P0 BRA `(.L_x_84) ;  /* 0xfffffffc00dc0947 */ /* 0x000fea000383ffff */
.L_x_76:
[----:B------:R-:W-:Y:S05]  /*1d90*/  BSYNC.RECONVERGENT B1 ;  /* 0x0000000000017941 */ /* 0x000fea0003800200 */
.L_x_73:
        /* <DEDUP_REMOVED lines=37> */
[----:B0-----:R-:W0:Y:S01]  /*1ff0*/  LDS.64 R2, [UR4+0x20] ;  /* 0x00002004ff027984 */ /* 0x001e220008000a00 */
[----:B-1----:R-:W-:-:S04]  /*2000*/  IADD3 R0, PT, PT, R4, R0, R9 ;  /* 0x0000000004007210 */ /* 0x002fc80007ffe009 */
[----:B------:R-:W-:-:S04]  /*2010*/  IADD3 R0, PT, PT, R6, R0, R5 ;  /* 0x0000000006007210 */ /* 0x000fc80007ffe005 */
[----:B0-----:R-:W-:-:S05]  /*2020*/  IADD3 R0, PT, PT, R2, R0, R7 ;  /* 0x0000000002007210 */ /* 0x001fca0007ffe007 */
[----:B------:R-:W-:-:S07]  /*2030*/  IMAD.IADD R9, R0, 0x1, R3 ;  /* 0x0000000100097824 */ /* 0x000fce00078e0203 */
.L_x_72:
[----:B------:R-:W-:Y:S05]  /*2040*/  BSYNC.RECONVERGENT B0 ;  /* 0x0000000000007941 */ /* 0x000fea0003800200 */
.L_x_57:
[----:B------:R-:W-:Y:S05]  /*2050*/  @P0 EXIT ;  /* 0x000000000000094d */ /* 0x000fea0003800000 */
[----:B------:R-:W3:Y:S02]  /*2060*/  LDCU.64 UR4, c[0x0][0x388] ;  /* 0x00007100ff0477ac */ /* 0x000ee40008000a00 */
[----:B---3--:R-:W-:-:S06]  /*2070*/  UIMAD.WIDE.U32 UR4, UR16, 0x4, UR4 ;  /* 0x00000004100478a5 */ /* 0x008fcc000f8e0004 */
[----:B0-----:R-:W-:Y:S02]  /*2080*/  IMAD.U32 R2, RZ, RZ, UR4 ;  /* 0x00000004ff027e24 */ /* 0x001fe4000f8e00ff */
[----:B------:R-:W-:-:S05]  /*2090*/  IMAD.U32 R3, RZ, RZ, UR5 ;  /* 0x00000005ff037e24 */ /* 0x000fca000f8e00ff */
[----:B------:R-:W-:Y:S01]  /*20a0*/  STG.E desc[UR14][R2.64], R9 ;  /* 0x0000000902007986 */ /* 0x000fe2000c10190e */
[----:B------:R-:W-:Y:S05]  /*20b0*/  EXIT ;  /* 0x000000000000794d */ /* 0x000fea0003800000 */
.L_x_85:
        /* <DEDUP_REMOVED lines=12> */
.L_x_283:


//--------------------- .text._ZN3cub18CUB_300001_SM_10006detail6reduce28DeviceReduceSingleTileKernelINS2_10policy_hubIiyN4cuda3std3__44plusIiEEE10Policy1000EN6thrust24THRUST_300001_SM_1000_NS6detail15normal_iteratorINSD_10device_ptrIiEEEEPiyS9_iiNS7_10__identityEEEvT0_T1_T2_T3_T4_T6_ --------------------------
	.section	.text._ZN3cub18CUB_300001_SM_10006detail6reduce28DeviceReduceSingleTileKernelINS2_10policy_hubIiyN4cuda3std3__44plusIiEEE10Policy1000EN6thrust24THRUST_300001_SM_1000_NS6detail15normal_iteratorINSD_10device_ptrIiEEEEPiyS9_iiNS7_10__identityEEEvT0_T1_T2_T3_T4_T6_,"ax",@progbits
	.align	128
        .global         _ZN3cub18CUB_300001_SM_10006detail6reduce28DeviceReduceSingleTileKernelINS2_10policy_hubIiyN4cuda3std3__44plusIiEEE10Policy1000EN6thrust24THRUST_300001_SM_1000_NS6detail15normal_iteratorINSD_10device_ptrIiEEEEPiyS9_iiNS7_10__identityEEEvT0_T1_T2_T3_T4_T6_
        .type           _ZN3cub18CUB_300001_SM_10006detail6reduce28DeviceReduceSingleTileKernelINS2_10policy_hubIiyN4cuda3std3__44plusIiEEE10Policy1000EN6thrust24THRUST_300001_SM_1000_NS6detail15normal_iteratorINSD_10device_ptrIiEEEEPiyS9_iiNS7_10__identityEEEvT0_T1_T2_T3_T4_T6_,@function
        .size           _ZN3cub18CUB_300001_SM_10006detail6reduce28DeviceReduceSingleTileKernelINS2_10policy_hubIiyN4cuda3std3__44plusIiEEE10Policy1000EN6thrust24THRUST_300001_SM_1000_NS6detail15normal_iteratorINSD_10device_ptrIiEEEEPiyS9_iiNS7_10__identityEEEvT0_T1_T2_T3_T4_T6_,(.L_x_284 - _ZN3cub18CUB_300001_SM_10006detail6reduce28DeviceReduceSingleTileKernelINS2_10policy_hubIiyN4cuda3std3__44plusIiEEE10Policy1000EN6thrust24THRUST_300001_SM_1000_NS6detail15normal_iteratorINSD_10device_ptrIiEEEEPiyS9_iiNS7_10__identityEEEvT0_T1_T2_T3_T4_T6_)
        .other          _ZN3cub18CUB_300001_SM_10006detail6reduce28DeviceReduceSingleTileKernelINS2_10policy_hubIiyN4cuda3std3__44plusIiEEE10Policy1000EN6thrust24THRUST_300001_SM_1000_NS6detail15normal_iteratorINSD_10device_ptrIiEEEEPiyS9_iiNS7_10__identityEEEvT0_T1_T2_T3_T4_T6_,@"STO_CUDA_ENTRY STV_DEFAULT"
_ZN3cub18CUB_300001_SM_10006detail6reduce28DeviceReduceSingleTileKernelINS2_10policy_hubIiyN4cuda3std3__44plusIiEEE10Policy1000EN6thrust24THRUST_300001_SM_1000_NS6detail15normal_iteratorINSD_10device_ptrIiEEEEPiyS9_iiNS7_10__identityEEEvT0_T1_T2_T3_T4_T6_:
.text._ZN3cub18CUB_300001_SM_10006detail6reduce28DeviceReduceSingleTileKernelINS2_10policy_hubIiyN4cuda3std3__44plusIiEEE10Policy1000EN6thrust24THRUST_300001_SM_1000_NS6detail15normal_iteratorINSD_10device_ptrIiEEEEPiyS9_iiNS7_10__identityEEEvT0_T1_T2_T3_T4_T6_:
[----:B------:R-:W-:Y:S01]  /*0000*/  LDC R1, c[0x0][0x37c] ;  /* 0x0000df00ff017b82 */ /* 0x000fe20000000800 */
[----:B------:R-:W0:Y:S01]  /*0010*/  LDCU.64 UR4, c[0x0][0x390] ;  /* 0x00007200ff0477ac */ /* 0x000e220008000a00 */
[----:B------:R-:W1:Y:S01]  /*0020*/  LDCU.64 UR6, c[0x0][0x358] ;  /* 0x00006b00ff0677ac */ /* 0x000e620008000a00 */
[----:B0-----:R-:W-:Y:S02]  /*0030*/  IMAD.U32 R4, RZ, RZ, UR4 ;  /* 0x00000004ff047e24 */ /* 0x001fe4000f8e00ff */
[----:B------:R-:W-:-:S03]  /*0040*/  IMAD.U32 R0, RZ, RZ, UR5 ;  /* 0x00000005ff007e24 */ /* 0x000fc6000f8e00ff */
[----:B------:R-:W-:-:S04]  /*0050*/  ISETP.NE.U32.AND P0, PT, R4, RZ, PT ;  /* 0x000000ff0400720c */ /* 0x000fc80003f05070 */
[----:B------:R-:W-:-:S13]  /*0060*/  ISETP.NE.AND.EX P0, PT, R0, RZ, PT, P0 ;  /* 0x000000ff0000720c */ /* 0x000fda0003f05300 */
        /* <DEDUP_REMOVED lines=8> */
.L_x_86:
[----:B------:R-:W-:Y:S01]  /*00f0*/  ISETP.GT.U32.AND P0, PT, R4, 0xfff, PT ;  /* 0x00000fff0400780c */ /* 0x000fe20003f04070 */
[----:B------:R-:W-:Y:S03]  /*0100*/  BSSY.RECONVERGENT B0, `(.L_x_87) ;  /* 0x00001d1000007945 */ /* 0x000fe60003800200 */
[----:B------:R-:W-:-:S13]  /*0110*/  ISETP.GT.U32.AND.EX P0, PT, R0, RZ, PT, P0 ;  /* 0x000000ff0000720c */ /* 0x000fda0003f04100 */
[----:B------:R-:W-:Y:S05]  /*0120*/  @P0 BRA `(.L_x_88) ;  /* 0x0000000c00940947 */ /* 0x000fea0003800000 */
[----:B------:R-:W0:Y:S01]  /*0130*/  S2R R5, SR_TID.X ;  /* 0x0000000000057919 */ /* 0x000e220000002100 */
[----:B------:R-:W-:Y:S01]  /*0140*/  BSSY.RECONVERGENT B1, `(.L_x_89) ;  /* 0x0000009000017945 */ /* 0x000fe20003800200 */
[----:B------:R-:W-:Y:S01]  /*0150*/  IMAD.MOV.U32 R6, RZ, RZ, RZ ;  /* 0x000000ffff067224 */ /* 0x000fe200078e00ff */
[----:B0-----:R-:W-:Y:S01]  /*0160*/  ISETP.GE.U32.AND P0, PT, R5, R4, PT ;  /* 0x000000040500720c */ /* 0x001fe20003f06070 */
[----:B------:R-:W-:-:S12]  /*0170*/  IMAD.MOV.U32 R7, RZ, RZ, R5 ;  /* 0x000000ffff077224 */ /* 0x000fd800078e0005 */
[----:B------:R-:W-:Y:S05]  /*0180*/  @P0 BRA `(.L_x_90) ;  /* 0x0000000000100947 */ /* 0x000fea0003800000 */
[----:B------:R-:W0:Y:S02]  /*0190*/  LDC.64 R2, c[0x0][0x380] ;  /* 0x0000e000ff027b82 */ /* 0x000e240000000a00 */
[----:B0-----:R-:W-:-:S05]  /*01a0*/  IMAD.WIDE.U32 R2, R5, 0x4, R2 ;  /* 0x0000000405027825 */ /* 0x001fca00078e0002 */
[----:B------:R0:W5:Y:S01]  /*01b0*/  LDG.E R6, desc[UR6][R2.64] ;  /* 0x0000000602067981 */ /* 0x000162000c1e1900 */
[----:B------:R-:W-:-:S07]  /*01c0*/  VIADD R7, R5, 0x100 ;  /* 0x0000010005077836 */ /* 0x000fce0000000000 */
.L_x_90:
[----:B------:R-:W-:Y:S05]  /*01d0*/  BSYNC.RECONVERGENT B1 ;  /* 0x0000000000017941 */ /* 0x000fea0003800200 */
.L_x_89:
[----:B------:R-:W-:Y:S01]  /*01e0*/  ISETP.GE.U32.AND P0, PT, R7, R4, PT ;  /* 0x000000040700720c */ /* 0x000fe20003f06070 */
[----:B------:R-:W-:-:S12]  /*01f0*/  BSSY.RECONVERGENT B1, `(.L_x_91) ;  /* 0x0000060000017945 */ /* 0x000fd80003800200 */
[----:B------:R-:W-:Y:S05]  /*0200*/  @P0 BRA `(.L_x_92) ;  /* 0x0000000400780947 */ /* 0x000fea0003800000 */
[----:B0-----:R-:W-:Y:S01]  /*0210*/  LOP3.LUT R3, RZ, R7, RZ, 0x33, !PT ;  /* 0x00000007ff037212 */ /* 0x001fe200078e33ff */
[----:B------:R-:W-:Y:S04]  /*0220*/  BSSY.RECONVERGENT B2, `(.L_x_93) ;  /* 0x000002c000027945 */ /* 0x000fe80003800200 */
[----:B------:R-:W-:-:S05]  /*0230*/  IMAD.IADD R3, R3, 0x1, R4 ;  /* 0x0000000103037824 */ /* 0x000fca00078e0204 */
[C---:B------:R-:W-:Y:S02]  /*0240*/  ISETP.GE.U32.AND P0, PT, R3.reuse, 0xf00, PT ;  /* 0x00000f000300780c */ /* 0x040fe40003f06070 */
[----:B------:R-:W-:-:S04]  /*0250*/  LEA.HI R8, R3, 0x1, RZ, 0x18 ;  /* 0x0000000103087811 */ /* 0x000fc800078fc0ff */
[----:B------:R-:W-:-:S04]  /*0260*/  LOP3.LUT R22, R8, 0xf, RZ, 0xc0, !PT ;  /* 0x0000000f08167812 */ /* 0x000fc800078ec0ff */
[----:B------:R-:W-:-:S03]  /*0270*/  ISETP.NE.AND P1, PT, R22, RZ, PT ;  /* 0x000000ff1600720c */ /* 0x000fc60003f25270 */
[----:B------:R-:W-:Y:S10]  /*0280*/  @!P0 BRA `(.L_x_94) ;  /* 0x0000000000948947 */ /* 0x000ff40003800000 */
[----:B------:R-:W0:Y:S01]  /*0290*/  LDC.64 R2, c[0x0][0x380] ;  /* 0x0000e000ff027b82 */ /* 0x000e220000000a00 */
[----:B------:R-:W-:-:S05]  /*02a0*/  LOP3.LUT R9, R8, 0x1fffff0, RZ, 0xc0, !PT ;  /* 0x01fffff008097812 */ /* 0x000fca00078ec0ff */
[----:B------:R-:W-:Y:S02]  /*02b0*/  IMAD.MOV R9, RZ, RZ, -R9 ;  /* 0x000000ffff097224 */ /* 0x000fe400078e0a09 */
[----:B0-----:R-:W-:-:S03]  /*02c0*/  IMAD.WIDE.U32 R2, R7, 0x4, R2 ;  /* 0x0000000407027825 */ /* 0x001fc600078e0002 */
[----:B------:R-:W-:-:S05]  /*02d0*/  IADD3 R15, P0, PT, R2, 0x2000, RZ ;  /* 0x00002000020f7810 */ /* 0x000fca0007f1e0ff */
[----:B------:R-:W-:-:S08]  /*02e0*/  IMAD.X R3, RZ, RZ, R3, P0 ;  /* 0x000000ffff037224 */ /* 0x000fd000000e0603 */
.L_x_95:
        /* <DEDUP_REMOVED lines=31> */
.L_x_94:
[----:B------:R-:W-:Y:S05]  /*04e0*/  BSYNC.RECONVERGENT B2 ;  /* 0x0000000000027941 */ /* 0x000fea0003800200 */
.L_x_93:
[----:B------:R-:W-:Y:S05]  /*04f0*/  @!P1 BRA `(.L_x_92) ;  /* 0x0000000000bc9947 */ /* 0x000fea0003800000 */
[----:B------:R-:W-:Y:S01]  /*0500*/  ISETP.GE.U32.AND P0, PT, R22, 0x8, PT ;  /* 0x000000081600780c */ /* 0x000fe20003f06070 */
[----:B------:R-:W-:Y:S01]  /*0510*/  BSSY.RECONVERGENT B2, `(.L_x_96) ;  /* 0x0000013000027945 */ /* 0x000fe20003800200 */
[----:B------:R-:W-:-:S04]  /*0520*/  LOP3.LUT R17, R8, 0x7, RZ, 0xc0, !PT ;  /* 0x0000000708117812 */ /* 0x000fc800078ec0ff */
[----:B------:R-:W-:-:S07]  /*0530*/  ISETP.NE.AND P1, PT, R17, RZ, PT ;  /* 0x000000ff1100720c */ /* 0x000fce0003f25270 */
[----:B------:R-:W-:Y:S06]  /*0540*/  @!P0 BRA `(.L_x_97) ;  /* 0x00000000003c8947 */ /* 0x000fec0003800000 */
[----:B------:R-:W0:Y:S02]  /*0550*/  LDC.64 R2, c[0x0][0x380] ;  /* 0x0000e000ff027b82 */ /* 0x000e240000000a00 */
[----:B0-----:R-:W-:-:S05]  /*0560*/  IMAD.WIDE R2, R7, 0x4, R2 ;  /* 0x0000000407027825 */ /* 0x001fca00078e0202 */
        /* <DEDUP_REMOVED lines=13> */
.L_x_97:
[----:B------:R-:W-:Y:S05]  /*0640*/  BSYNC.RECONVERGENT B2 ;  /* 0x0000000000027941 */ /* 0x000fea0003800200 */
.L_x_96:
        /* <DEDUP_REMOVED lines=11> */
[----:B------:R-:W3:Y:S01]  /*0700*/  LDG.E R12, desc[UR6][R2.64+0xc00] ;  /* 0x000c0006020c7981 */ /* 0x000ee2000c1e1900 */
[----:B------:R-:W-:Y:S01]  /*0710*/  VIADD R7, R7, 0x400 ;  /* 0x0000040007077836 */ /* 0x000fe20000000000 */
[----:B--2--5:R-:W-:-:S04]  /*0720*/  IADD3 R6, PT, PT, R8, R9, R6 ;  /* 0x0000000908067210 */ /* 0x024fc80007ffe006 */
[----:B---3--:R-:W-:-:S07]  /*0730*/  IADD3 R6, PT, PT, R12, R11, R6 ;  /* 0x0000000b0c067210 */ /* 0x008fce0007ffe006 */
.L_x_99:
[----:B------:R-:W-:Y:S05]  /*0740*/  BSYNC.RECONVERGENT B2 ;  /* 0x0000000000027941 */ /* 0x000fea0003800200 */
.L_x_98:
[----:B------:R-:W-:Y:S05]  /*0750*/  @!P1 BRA `(.L_x_92) ;  /* 0x0000000000249947 */ /* 0x000fea0003800000 */
[----:B------:R-:W0:Y:S01]  /*0760*/  LDC.64 R8, c[0x0][0x380] ;  /* 0x0000e000ff087b82 */ /* 0x000e220000000a00 */
[----:B------:R-:W-:-:S07]  /*0770*/  IMAD.MOV R10, RZ, RZ, -R10 ;  /* 0x000000ffff0a7224 */ /* 0x000fce00078e0a0a */
.L_x_100:
[----:B0-----:R-:W-:-:S06]  /*0780*/  IMAD.WIDE R2, R7, 0x4, R8 ;  /* 0x0000000407027825 */ /* 0x001fcc00078e0208 */
[----:B------:R-:W2:Y:S01]  /*0790*/  LDG.E R3, desc[UR6][R2.64] ;  /* 0x0000000602037981 */ /* 0x000ea2000c1e1900 */
[----:B------:R-:W-:Y:S02]  /*07a0*/  VIADD R10, R10, 0x1 ;  /* 0x000000010a0a7836 */ /* 0x000fe40000000000 */
[----:B------:R-:W-:-:S03]  /*07b0*/  VIADD R7, R7, 0x100 ;  /* 0x0000010007077836 */ /* 0x000fc60000000000 */
[----:B------:R-:W-:Y:S01]  /*07c0*/  ISETP.NE.AND P0, PT, R10, RZ, PT ;  /* 0x000000ff0a00720c */ /* 0x000fe20003f05270 */
[----:B--2--5:R-:W-:-:S12]  /*07d0*/  IMAD.IADD R6, R3, 0x1, R6 ;  /* 0x0000000103067824 */ /* 0x024fd800078e0206 */
[----:B------:R-:W-:Y:S05]  /*07e0*/  @P0 BRA `(.L_x_100) ;  /* 0xfffffffc00e40947 */ /* 0x000fea000383ffff */
.L_x_92:
[----:B------:R-:W-:Y:S05]  /*07f0*/  BSYNC.RECONVERGENT B1 ;  /* 0x0000000000017941 */ /* 0x000fea0003800200 */
.L_x_91:
[----:B------:R-:W-:-:S04]  /*0800*/  ISETP.GE.U32.AND P0, PT, R4, 0x100, PT ;  /* 0x000001000400780c */ /* 0x000fc80003f06070 */
[----:B------:R-:W-:-:S13]  /*0810*/  ISETP.GE.U32.AND.EX P0, PT, R0, RZ, PT, P0 ;  /* 0x000000ff0000720c */ /* 0x000fda0003f06100 */
[----:B------:R-:W-:Y:S05]  /*0820*/  @!P0 BRA `(.L_x_101) ;  /* 0x0000000000ac8947 */ /* 0x000fea0003800000 */
[----:B------:R-:W1:Y:S01]  /*0830*/  S2R R8, SR_LANEID ;  /* 0x0000000000087919 */ /* 0x000e620000000000 */
[----:B------:R-:W-:Y:S01]  /*0840*/  ISETP.NE.AND P5, PT, R5, RZ, PT ;  /* 0x000000ff0500720c */ /* 0x000fe20003fa5270 */
[----:B-----5:R-:W0:Y:S01]  /*0850*/  SHFL.DOWN PT, R0, R6, 0x1, 0x1f ;  /* 0x08201f0006007f89 */ /* 0x020e2200000e0000 */
[C---:B-1----:R-:W-:Y:S02]  /*0860*/  ISETP.GT.AND P0, PT, R8.reuse, 0x1e, PT ;  /* 0x0000001e0800780c */ /* 0x042fe40003f04270 */
[----:B------:R-:W-:Y:S02]  /*0870*/  ISETP.NE.AND P1, PT, R8, RZ, PT ;  /* 0x000000ff0800720c */ /* 0x000fe40003f25270 */
[----:B0-----:R-:W-:Y:S02]  /*0880*/  SEL R3, R0, RZ, !P0 ;  /* 0x000000ff00037207 */ /* 0x001fe40004000000 */
        /* <DEDUP_REMOVED lines=21> */
[----:B0-----:R-:W-:-:S05]  /*09e0*/  SEL R3, R3, RZ, !P0 ;  /* 0x000000ff03037207 */ /* 0x001fca0004000000 */
[----:B------:R-:W-:-:S05]  /*09f0*/  IMAD.IADD R7, R2, 0x1, R3 ;  /* 0x0000000102077824 */ /* 0x000fca00078e0203 */
[----:B------:R1:W-:Y:S01]  /*0a00*/  @!P1 STS [R0+0x8], R7 ;  /* 0x0000080700009388 */ /* 0x0003e20000000800 */
[----:B------:R-:W-:Y:S06]  /*0a10*/  BAR.SYNC.DEFER_BLOCKING 0x0 ;  /* 0x0000000000007b1d */ /* 0x000fec0000010000 */
[----:B------:R-:W-:Y:S05]  /*0a20*/  @P5 BRA `(.L_x_102) ;  /* 0x0000001000f85947 */ /* 0x000fea0003800000 */
[----:B------:R-:W0:Y:S01]  /*0a30*/  S2UR UR5, SR_CgaCtaId ;  /* 0x00000000000579c3 */ /* 0x000e220000008800 */
[----:B------:R-:W-:Y:S02]  /*0a40*/  UMOV UR4, 0x400 ;  /* 0x0000040000047882 */ /* 0x000fe40000000000 */
[----:B0-----:R-:W-:-:S09]  /*0a50*/  ULEA UR4, UR5, UR4, 0x18 ;  /* 0x0000000405047291 */ /* 0x001fd2000f8ec0ff */
[----:B-1----:R-:W-:Y:S04]  /*0a60*/  LDS R0, [UR4+0xc] ;  /* 0x00000c04ff007984 */ /* 0x002fe80008000800 */
[----:B------:R-:W0:Y:S04]  /*0a70*/  LDS.128 R8, [UR4+0x10] ;  /* 0x00001004ff087984 */ /* 0x000e280008000c00 */
[----:B------:R-:W1:Y:S01]  /*0a80*/  LDS.64 R2, [UR4+0x20] ;  /* 0x00002004ff027984 */ /* 0x000e620008000a00 */
[----:B0-----:R-:W-:-:S04]  /*0a90*/  IADD3 R0, PT, PT, R8, R0, R7 ;  /* 0x0000000008007210 */ /* 0x001fc80007ffe007 */
[----:B------:R-:W-:-:S04]  /*0aa0*/  IADD3 R0, PT, PT, R10, R0, R9 ;  /* 0x000000000a007210 */ /* 0x000fc80007ffe009 */
[----:B-1----:R-:W-:-:S05]  /*0ab0*/  IADD3 R0, PT, PT, R2, R0, R11 ;  /* 0x0000000002007210 */ /* 0x002fca0007ffe00b */
[----:B------:R-:W-:Y:S01]  /*0ac0*/  IMAD.IADD R7, R0, 0x1, R3 ;  /* 0x0000000100077824 */ /* 0x000fe200078e0203 */
[----:B------:R-:W-:Y:S06]  /*0ad0*/  BRA `(.L_x_102) ;  /* 0x0000001000cc7947 */ /* 0x000fec0003800000 */
.L_x_101:
[C---:B0-----:R-:W-:Y:S01]  /*0ae0*/  LOP3.LUT R2, R5.reuse, 0x3e0, RZ, 0xc0, !PT ;  /* 0x000003e005027812 */ /* 0x041fe200078ec0ff */
[----:B------:R-:W0:Y:S01]  /*0af0*/  S2R R12, SR_LANEID ;  /* 0x00000000000c7919 */ /* 0x000e220000000000 */
[----:B------:R-:W-:Y:S02]  /*0b00*/  ISETP.NE.AND P5, PT, R5, RZ, PT ;  /* 0x000000ff0500720c */ /* 0x000fe40003fa5270 */
[----:B------:R-:W-:Y:S01]  /*0b10*/  LOP3.LUT R7, RZ, R2, RZ, 0x33, !PT ;  /* 0x00000002ff077212 */ /* 0x000fe200078e33ff */
[----:B------:R-:W-:-:S04]  /*0b20*/  VIADD R3, R2, 0x20 ;  /* 0x0000002002037836 */ /* 0x000fc80000000000 */
[----:B------:R-:W-:Y:S01]  /*0b30*/  IMAD.IADD R7, R7, 0x1, R4 ;  /* 0x0000000107077824 */ /* 0x000fe200078e0204 */
[----:B------:R-:W-:-:S04]  /*0b40*/  ISETP.GT.U32.AND P0, PT, R3, R4, PT ;  /* 0x000000040300720c */ /* 0x000fc80003f04070 */
        /* <DEDUP_REMOVED lines=10> */
[----:B------:R-:W-:Y:S01]  /*0bf0*/  @!P1 SHF.R.U32.HI R9, RZ, 0x3, R5 ;  /* 0x00000003ff099819 */ /* 0x000fe20000011605 */
[----:B------:R-:W1:Y:S03]  /*0c00*/  SHFL.DOWN PT, R7, R2, 0x2, R3 ;  /* 0x0840000002077989 */ /* 0x000e6600000e0003 */
[----:B------:R-:W-:Y:S02]  /*0c10*/  @!P1 LOP3.LUT R9, R9, 0x7c, RZ, 0xc0, !PT ;  /* 0x0000007c09099812 */ /* 0x000fe400078ec0ff */
[----:B-1----:R-:W-:Y:S02]  /*0c20*/  SEL R7, R7, RZ, !P0 ;  /* 0x000000ff07077207 */ /* 0x002fe40004000000 */
[----:B------:R-:W-:Y:S02]  /*0c30*/  ISETP.GT.AND P0, PT, R10, R3, PT ;  /* 0x000000030a00720c */ /* 0x000fe40003f04270 */
[----:B------:R-:W-:Y:S01]  /*0c40*/  @!P1 MOV R10, 0x400 ;  /* 0x00000400000a9802 */ /* 0x000fe20000000f00 */
[----:B------:R-:W-:-:S02]  /*0c50*/  IMAD.IADD R8, R2, 0x1, R7 ;  /* 0x0000000102087824 */ /* 0x000fc400078e0207 */
[----:B------:R-:W-:Y:S01]  /*0c60*/  VIADD R2, R12, 0x8 ;  /* 0x000000080c027836 */ /* 0x000fe20000000000 */
[----:B0-----:R-:W-:Y:S02]  /*0c70*/  @!P1 LEA R10, R11, R10, 0x18 ;  /* 0x0000000a0b0a9211 */ /* 0x001fe400078ec0ff */
        /* <DEDUP_REMOVED lines=11> */
[----:B0-----:R-:W-:-:S05]  /*0d30*/  SEL R7, R7, RZ, !P0 ;  /* 0x000000ff07077207 */ /* 0x001fca0004000000 */
[----:B------:R-:W-:-:S05]  /*0d40*/  IMAD.IADD R7, R2, 0x1, R7 ;  /* 0x0000000102077824 */ /* 0x000fca00078e0207 */
[----:B------:R0:W-:Y:S01]  /*0d50*/  @!P1 STS [R10+0x8], R7 ;  /* 0x000008070a009388 */ /* 0x0001e20000000800 */
[----:B------:R-:W-:Y:S06]  /*0d60*/  BAR.SYNC.DEFER_BLOCKING 0x0 ;  /* 0x0000000000007b1d */ /* 0x000fec0000010000 */
[----:B------:R-:W-:Y:S05]  /*0d70*/  @P5 BRA `(.L_x_102) ;  /* 0x0000001000245947 */ /* 0x000fea0003800000 */
[----:B------:R-:W1:Y:S01]  /*0d80*/  S2UR UR5, SR_CgaCtaId ;  /* 0x00000000000579c3 */ /* 0x000e620000008800 */
[----:B------:R-:W-:Y:S01]  /*0d90*/  UMOV UR4, 0x400 ;  /* 0x0000040000047882 */ /* 0x000fe20000000000 */
[C---:B------:R-:W-:Y:S02]  /*0da0*/  ISETP.GT.U32.AND P0, PT, R4.reuse, 0x40, PT ;  /* 0x000000400400780c */ /* 0x040fe40003f04070 */
[C---:B------:R-:W-:Y:S02]  /*0db0*/  ISETP.GT.U32.AND P6, PT, R4.reuse, 0x20, PT ;  /* 0x000000200400780c */ /* 0x040fe40003fc4070 */
[C---:B------:R-:W-:Y:S02]  /*0dc0*/  ISETP.GT.U32.AND P4, PT, R4.reuse, 0x60, PT ;  /* 0x000000600400780c */ /* 0x040fe40003f84070 */
[----:B------:R-:W-:Y:S02]  /*0dd0*/  ISETP.GT.U32.AND P2, PT, R4, 0x80, PT ;  /* 0x000000800400780c */ /* 0x000fe40003f44070 */
[----:B------:R-:W-:-:S02]  /*0de0*/  ISETP.GT.U32.AND.EX P0, PT, R0, RZ, PT, P0 ;  /* 0x000000ff0000720c */ /* 0x000fc40003f04100 */
[----:B------:R-:W-:Y:S02]  /*0df0*/  ISETP.GT.U32.AND.EX P6, PT, R0, RZ, PT, P6 ;  /* 0x000000ff0000720c */ /* 0x000fe40003fc4160 */
[C---:B------:R-:W-:Y:S02]  /*0e00*/  ISETP.GT.U32.AND P3, PT, R4.reuse, 0xa0, PT ;  /* 0x000000a00400780c */ /* 0x040fe40003f64070 */
[----:B------:R-:W-:Y:S02]  /*0e10*/  ISETP.GT.U32.AND P1, PT, R4, 0xc0, PT ;  /* 0x000000c00400780c */ /* 0x000fe40003f24070 */
[C---:B------:R-:W-:Y:S02]  /*0e20*/  ISETP.GT.U32.AND.EX P4, PT, R0.reuse, RZ, PT, P4 ;  /* 0x000000ff0000720c */ /* 0x040fe40003f84140 */
[C---:B------:R-:W-:Y:S02]  /*0e30*/  ISETP.GT.U32.AND.EX P2, PT, R0.reuse, RZ, PT, P2 ;  /* 0x000000ff0000720c */ /* 0x040fe40003f44120 */
[C---:B------:R-:W-:Y:S01]  /*0e40*/  ISETP.GT.U32.AND.EX P3, PT, R0.reuse, RZ, PT, P3 ;  /* 0x000000ff0000720c */ /* 0x040fe20003f64130 */
[----:B-1----:R-:W-:Y:S01]  /*0e50*/  ULEA UR4, UR5, UR4, 0x18 ;  /* 0x0000000405047291 */ /* 0x002fe2000f8ec0ff */
[----:B------:R-:W-:-:S08]  /*0e60*/  ISETP.GT.U32.AND.EX P1, PT, R0, RZ, PT, P1 ;  /* 0x000000ff0000720c */ /* 0x000fd00003f24110 */
[----:B0-----:R-:W0:Y:S04]  /*0e70*/  LDS.128 R8, [UR4+0x10] ;  /* 0x00001004ff087984 */ /* 0x001e280008000c00 */
[----:B------:R-:W1:Y:S04]  /*0e80*/  LDS R5, [UR4+0xc] ;  /* 0x00000c04ff057984 */ /* 0x000e680008000800 */
[----:B------:R-:W2:Y:S01]  /*0e90*/  LDS.64 R2, [UR4+0x20] ;  /* 0x00002004ff027984 */ /* 0x000ea20008000a00 */
[----:B0-----:R-:W-:Y:S02]  /*0ea0*/  SEL R8, R8, RZ, P0 ;  /* 0x000000ff08087207 */ /* 0x001fe40000000000 */
[----:B------:R-:W-:-:S02]  /*0eb0*/  ISETP.GT.U32.AND P0, PT, R4, 0xe0, PT ;  /* 0x000000e00400780c */ /* 0x000fc40003f04070 */
[----:B-1----:R-:W-:Y:S02]  /*0ec0*/  SEL R6, R5, RZ, P6 ;  /* 0x000000ff05067207 */ /* 0x002fe40003000000 */
[----:B------:R-:W-:Y:S02]  /*0ed0*/  SEL R9, R9, RZ, P4 ;  /* 0x000000ff09097207 */ /* 0x000fe40002000000 */
[----:B------:R-:W-:Y:S02]  /*0ee0*/  IADD3 R6, PT, PT, R8, R6, R7 ;  /* 0x0000000608067210 */ /* 0x000fe40007ffe007 */
[----:B------:R-:W-:Y:S02]  /*0ef0*/  SEL R10, R10, RZ, P2 ;  /* 0x000000ff0a0a7207 */ /* 0x000fe40001000000 */
[----:B------:R-:W-:Y:S02]  /*0f00*/  ISETP.GT.U32.AND.EX P0, PT, R0, RZ, PT, P0 ;  /* 0x000000ff0000720c */ /* 0x000fe40003f04100 */
[----:B------:R-:W-:-:S02]  /*0f10*/  SEL R11, R11, RZ, P3 ;  /* 0x000000ff0b0b7207 */ /* 0x000fc40001800000 */
[----:B------:R-:W-:Y:S02]  /*0f20*/  IADD3 R6, PT, PT, R10, R6, R9 ;  /* 0x000000060a067210 */ /* 0x000fe40007ffe009 */
[----:B--2---:R-:W-:Y:S02]  /*0f30*/  SEL R2, R2, RZ, P1 ;  /* 0x000000ff02027207 */ /* 0x004fe40000800000 */
[----:B------:R-:W-:Y:S02]  /*0f40*/  SEL R3, R3, RZ, P0 ;  /* 0x000000ff03037207 */ /* 0x000fe40000000000 */
[----:B------:R-:W-:-:S05]  /*0f50*/  IADD3 R2, PT, PT, R2, R6, R11 ;  /* 0x0000000602027210 */ /* 0x000fca0007ffe00b */
[----:B------:R-:W-:Y:S01]  /*0f60*/  IMAD.IADD R7, R2, 0x1, R3 ;  /* 0x0000000102077824 */ /* 0x000fe200078e0203 */
[----:B------:R-:W-:Y:S06]  /*0f70*/  BRA `(.L_x_102) ;  /* 0x0000000c00a47947 */ /* 0x000fec0003800000 */
.L_x_88:
[----:B------:R-:W0:Y:S01]  /*0f80*/  S2R R8, SR_TID.X ;  /* 0x0000000000087919 */ /* 0x000e220000002100 */
[----:B------:R-:W0:Y:S02]  /*0f90*/  LDC.64 R2, c[0x0][0x380] ;  /* 0x0000e000ff027b82 */ /* 0x000e240000000a00 */
[----:B0-----:R-:W-:-:S05]  /*0fa0*/  IMAD.WIDE.U32 R2, R8, 0x4, R2 ;  /* 0x0000000408027825 */ /* 0x001fca00078e0002 */
        /* <DEDUP_REMOVED lines=16> */
[----:B--2---:R-:W-:-:S04]  /*10b0*/  IADD3 R5, PT, PT, R7, R6, R5 ;  /* 0x0000000607057210 */ /* 0x004fc80007ffe005 */
[----:B---3--:R-:W-:Y:S01]  /*10c0*/  IADD3 R5, PT, PT, R12, R9, R5 ;  /* 0x000000090c057210 */ /* 0x008fe20007ffe005 */
[----:B------:R-:W-:Y:S01]  /*10d0*/  IMAD.MOV.U32 R9, RZ, RZ, 0x1000 ;  /* 0x00001000ff097424 */ /* 0x000fe200078e00ff */
[----:B------:R-:W-:-:S04]  /*10e0*/  IADD3 R12, P1, PT, R4, -0x1000, RZ ;  /* 0xfffff000040c7810 */ /* 0x000fc80007f3e0ff */
[----:B------:R-:W-:Y:S02]  /*10f0*/  ISETP.GE.U32.AND P0, PT, R12, 0x1000, PT ;  /* 0x000010000c00780c */ /* 0x000fe40003f06070 */
[----:B----4-:R-:W-:Y:S01]  /*1100*/  IADD3 R5, PT, PT, R14, R11, R5 ;  /* 0x0000000b0e057210 */ /* 0x010fe20007ffe005 */
[----:B------:R-:W-:Y:S01]  /*1110*/  IMAD.MOV.U32 R11, RZ, RZ, RZ ;  /* 0x000000ffff0b7224 */ /* 0x000fe200078e00ff */
[----:B------:R-:W-:-:S04]  /*1120*/  IADD3.X R14, PT, PT, R0, -0x1, RZ, P1, !PT ;  /* 0xffffffff000e7810 */ /* 0x000fc80000ffe4ff */
[----:B------:R-:W-:Y:S02]  /*1130*/  ISETP.GE.U32.AND.EX P0, PT, R14, RZ, PT, P0 ;  /* 0x000000ff0e00720c */ /* 0x000fe40003f06100 */
[----:B-----5:R-:W-:-:S04]  /*1140*/  IADD3 R5, PT, PT, R16, R13, R5 ;  /* 0x0000000d10057210 */ /* 0x020fc80007ffe005 */
[----:B------:R-:W-:-:S04]  /*1150*/  IADD3 R5, PT, PT, R18, R15, R5 ;  /* 0x0000000f12057210 */ /* 0x000fc80007ffe005 */
[----:B------:R-:W-:-:S04]  /*1160*/  IADD3 R5, PT, PT, R20, R17, R5 ;  /* 0x0000001114057210 */ /* 0x000fc80007ffe005 */
[----:B------:R-:W-:-:S05]  /*1170*/  IADD3 R5, PT, PT, R22, R19, R5 ;  /* 0x0000001316057210 */ /* 0x000fca0007ffe005 */
[----:B------:R-:W-:Y:S01]  /*1180*/  IMAD.IADD R10, R10, 0x1, R5 ;  /* 0x000000010a0a7824 */ /* 0x000fe200078e0205 */
[----:B------:R-:W-:Y:S06]  /*1190*/  @!P0 BRA `(.L_x_103) ;  /* 0x0000000000a08947 */ /* 0x000fec0003800000 */
[----:B------:R-:W0:Y:S01]  /*11a0*/  LDC.64 R4, c[0x0][0x390] ;  /* 0x0000e400ff047b82 */ /* 0x000e220000000a00 */
[----:B------:R-:W-:Y:S02]  /*11b0*/  IMAD.MOV.U32 R9, RZ, RZ, 0x1000 ;  /* 0x00001000ff097424 */ /* 0x000fe400078e00ff */
[----:B------:R-:W-:-:S07]  /*11c0*/  IMAD.MOV.U32 R11, RZ, RZ, RZ ;  /* 0x000000ffff0b7224 */ /* 0x000fce00078e00ff */
.L_x_105:
[----:B------:R-:W-:-:S04]  /*11d0*/  LEA R6, P0, R9, R2, 0x2 ;  /* 0x0000000209067211 */ /* 0x000fc800078010ff */
[----:B------:R-:W-:-:S05]  /*11e0*/  LEA.HI.X R7, R9, R3, R11, 0x2, P0 ;  /* 0x0000000309077211 */ /* 0x000fca00000f140b */
        /* <DEDUP_REMOVED lines=16> */
[----:B--2---:R-:W-:-:S02]  /*12f0*/  IADD3 R25, PT, PT, R26, R25, R10 ;  /* 0x000000191a197210 */ /* 0x004fc40007ffe00a */
[----:B0-----:R-:W-:-:S04]  /*1300*/  IADD3 R10, P1, PT, -R9, R4, RZ ;  /* 0x00000004090a7210 */ /* 0x001fc80007f3e1ff */
[----:B------:R-:W-:Y:S02]  /*1310*/  ISETP.GE.U32.AND P0, PT, R10, 0x1000, PT ;  /* 0x000010000a00780c */ /* 0x000fe40003f06070 */
[----:B---3--:R-:W-:-:S04]  /*1320*/  IADD3 R25, PT, PT, R28, R27, R25 ;  /* 0x0000001b1c197210 */ /* 0x008fc80007ffe019 */
[----:B----4-:R-:W-:-:S04]  /*1330*/  IADD3 R23, PT, PT, R23, R24, R25 ;  /* 0x0000001817177210 */ /* 0x010fc80007ffe019 */
[----:B-----5:R-:W-:Y:S01]  /*1340*/  IADD3 R21, PT, PT, R21, R0, R23 ;  /* 0x0000000015157210 */ /* 0x020fe20007ffe017 */
[----:B------:R-:W-:-:S04]  /*1350*/  IMAD.MOV.U32 R0, RZ, RZ, R5 ;  /* 0x000000ffff007224 */ /* 0x000fc800078e0005 */
[----:B------:R-:W-:Y:S01]  /*1360*/  IMAD.X R10, R0, 0x1, ~R11, P1 ;  /* 0x00000001000a7824 */ /* 0x000fe200008e0e0b */
[----:B------:R-:W-:-:S04]  /*1370*/  IADD3 R13, PT, PT, R16, R13, R21 ;  /* 0x0000000d100d7210 */ /* 0x000fc80007ffe015 */
[----:B------:R-:W-:Y:S02]  /*1380*/  ISETP.GE.U32.AND.EX P0, PT, R10, RZ, PT, P0 ;  /* 0x000000ff0a00720c */ /* 0x000fe40003f06100 */
[----:B------:R-:W-:-:S04]  /*1390*/  IADD3 R13, PT, PT, R18, R15, R13 ;  /* 0x0000000f120d7210 */ /* 0x000fc80007ffe00d */
[----:B------:R-:W-:-:S04]  /*13a0*/  IADD3 R13, PT, PT, R20, R17, R13 ;  /* 0x00000011140d7210 */ /* 0x000fc80007ffe00d */
[----:B------:R-:W-:-:S03]  /*13b0*/  IADD3 R10, PT, PT, R22, R19, R13 ;  /* 0x00000013160a7210 */ /* 0x000fc60007ffe00d */
[----:B------:R-:W-:Y:S05]  /*13c0*/  @!P0 BRA `(.L_x_104) ;  /* 0x0000000400e88947 */ /* 0x000fea0003800000 */
[----:B------:R-:W-:-:S05]  /*13d0*/  IADD3 R9, P0, PT, R9, 0x1000, RZ ;  /* 0x0000100009097810 */ /* 0x000fca0007f1e0ff */
[----:B------:R-:W-:Y:S01]  /*13e0*/  IMAD.X R11, RZ, RZ, R11, P0 ;  /* 0x000000ffff0b7224 */ /* 0x000fe200000e060b */
[----:B------:R-:W-:-:S04]  /*13f0*/  ISETP.GT.U32.AND P0, PT, R9, R12, PT ;  /* 0x0000000c0900720c */ /* 0x000fc80003f04070 */
[----:B------:R-:W-:-:S13]  /*1400*/  ISETP.GT.U32.AND.EX P0, PT, R11, R14, PT, P0 ;  /* 0x0000000e0b00720c */ /* 0x000fda0003f04100 */
[----:B------:R-:W-:Y:S05]  /*1410*/  @!P0 BRA `(.L_x_105) ;  /* 0xfffffffc006c8947 */ /* 0x000fea000383ffff */
.L_x_103:
[----:B------:R-:W-:Y:S01]  /*1420*/  IMAD.IADD R3, R4, 0x1, -R9 ;  /* 0x0000000104037824 */ /* 0x000fe200078e0a09 */
[----:B------:R-:W-:Y:S01]  /*1430*/  ISETP.GE.U32.AND P1, PT, R9, R4, PT ;  /* 0x000000040900720c */ /* 0x000fe20003f26070 */
[----:B------:R-:W-:Y:S03]  /*1440*/  BSSY.RECONVERGENT B1, `(.L_x_104) ;  /* 0x0000072000017945 */ /* 0x000fe60003800200 */
[----:B------:R-:W-:-:S04]  /*1450*/  ISETP.GE.AND P0, PT, R8, R3, PT ;  /* 0x000000030800720c */ /* 0x000fc80003f06270 */
[----:B------:R-:W-:-:S13]  /*1460*/  ISETP.GE.U32.OR.EX P0, PT, R11, R0, P0, P1 ;  /* 0x000000000b00720c */ /* 0x000fda0000706510 */
[----:B------:R-:W-:Y:S05]  /*1470*/  @P0 BRA `(.L_x_106) ;  /* 0x0000000400b80947 */ /* 0x000fea0003800000 */
[----:B------:R-:W-:Y:S01]  /*1480*/  LOP3.LUT R0, RZ, R8, RZ, 0x33, !PT ;  /* 0x00000008ff007212 */ /* 0x000fe200078e33ff */
[----:B------:R-:W-:Y:S03]  /*1490*/  BSSY.RECONVERGENT B2, `(.L_x_107) ;  /* 0x0000031000027945 */ /* 0x000fe60003800200 */
[----:B------:R-:W-:-:S04]  /*14a0*/  IADD3 R0, PT, PT, -R9, R4, R0 ;  /* 0x0000000409007210 */ /* 0x000fc80007ffe100 */
[C---:B------:R-:W-:Y:S02]  /*14b0*/  ISETP.GE.U32.AND P0, PT, R0.reuse, 0xf00, PT ;  /* 0x00000f000000780c */ /* 0x040fe40003f06070 */
[----:B------:R-:W-:Y:S01]  /*14c0*/  LEA.HI R4, R0, 0x1, RZ, 0x18 ;  /* 0x0000000100047811 */ /* 0x000fe200078fc0ff */
[----:B------:R-:W-:-:S03]  /*14d0*/  IMAD.MOV.U32 R0, RZ, RZ, R8 ;  /* 0x000000ffff007224 */ /* 0x000fc600078e0008 */
[----:B------:R-:W-:-:S04]  /*14e0*/  LOP3.LUT R24, R4, 0xf, RZ, 0xc0, !PT ;  /* 0x0000000f04187812 */ /* 0x000fc800078ec0ff */
[----:B------:R-:W-:-:S03]  /*14f0*/  ISETP.NE.AND P1, PT, R24, RZ, PT ;  /* 0x000000ff1800720c */ /* 0x000fc60003f25270 */
[----:B------:R-:W-:Y:S10]  /*1500*/  @!P0 BRA `(.L_x_108) ;  /* 0x0000000000a48947 */ /* 0x000ff40003800000 */
[----:B------:R-:W0:Y:S01]  /*1510*/  LDCU.64 UR4, c[0x0][0x380] ;  /* 0x00007000ff0477ac */ /* 0x000e220008000a00 */
[----:B------:R-:W-:Y:S02]  /*1520*/  IADD3 R3, P0, PT, R8, R9, RZ ;  /* 0x0000000908037210 */ /* 0x000fe40007f1e0ff */
[----:B------:R-:W-:-:S03]  /*1530*/  LOP3.LUT R6, R4, 0x1fffff0, RZ, 0xc0, !PT ;  /* 0x01fffff004067812 */ /* 0x000fc600078ec0ff */
[----:B------:R-:W-:Y:S02]  /*1540*/  IMAD.X R0, RZ, RZ, R11, P0 ;  /* 0x000000ffff007224 */ /* 0x000fe400000e060b */
[----:B------:R-:W-:Y:S01]  /*1550*/  IMAD.MOV R6, RZ, RZ, -R6 ;  /* 0x000000ffff067224 */ /* 0x000fe200078e0a06 */
[----:B0-----:R-:W-:-:S04]  /*1560*/  LEA R15, P2, R3, UR4, 0x2 ;  /* 0x00000004030f7c11 */ /* 0x001fc8000f8410ff */
[----:B------:R-:W-:Y:S02]  /*1570*/  IADD3 R15, P0, PT, R15, 0x2000, RZ ;  /* 0x000020000f0f7810 */ /* 0x000fe40007f1e0ff */
[----:B------:R-:W-:Y:S01]  /*1580*/  LEA.HI.X R3, R3, UR5, R0, 0x2, P2 ;  /* 0x0000000503037c11 */ /* 0x000fe200090f1400 */
[----:B------:R-:W-:-:S04]  /*1590*/  IMAD.MOV.U32 R0, RZ, RZ, R8 ;  /* 0x000000ffff007224 */ /* 0x000fc800078e0008 */
[----:B------:R-:W-:-:S07]  /*15a0*/  IMAD.X R3, RZ, RZ, R3, P0 ;  /* 0x000000ffff037224 */ /* 0x000fce00000e0603 */
.L_x_109:
        /* <DEDUP_REMOVED lines=31> */
.L_x_108:
[----:B------:R-:W-:Y:S05]  /*17a0*/  BSYNC.RECONVERGENT B2 ;  /* 0x0000000000027941 */ /* 0x000fea0003800200 */
.L_x_107:
[----:B------:R-:W-:Y:S05]  /*17b0*/  @!P1 BRA `(.L_x_106) ;  /* 0x0000000000e89947 */ /* 0x000fea0003800000 */
[----:B------:R-:W-:Y:S01]  /*17c0*/  ISETP.GE.U32.AND P0, PT, R24, 0x8, PT ;  /* 0x000000081800780c */ /* 0x000fe20003f06070 */
[----:B------:R-:W-:Y:S01]  /*17d0*/  BSSY.RECONVERGENT B2, `(.L_x_110) ;  /* 0x0000016000027945 */ /* 0x000fe20003800200 */
[----:B------:R-:W-:-:S04]  /*17e0*/  LOP3.LUT R17, R4, 0x7, RZ, 0xc0, !PT ;  /* 0x0000000704117812 */ /* 0x000fc800078ec0ff */
[----:B------:R-:W-:-:S07]  /*17f0*/  ISETP.NE.AND P1, PT, R17, RZ, PT ;  /* 0x000000ff1100720c */ /* 0x000fce0003f25270 */
[----:B------:R-:W-:Y:S06]  /*1800*/  @!P0 BRA `(.L_x_111) ;  /* 0x0000000000488947 */ /* 0x000fec0003800000 */
[----:B------:R-:W0:Y:S01]  /*1810*/  LDCU.64 UR4, c[0x0][0x380] ;  /* 0x00007000ff0477ac */ /* 0x000e220008000a00 */
[----:B------:R-:W-:-:S05]  /*1820*/  IADD3 R3, P0, PT, R0, R9, RZ ;  /* 0x0000000900037210 */ /* 0x000fca0007f1e0ff */
[----:B------:R-:W-:Y:S01]  /*1830*/  IMAD.X R6, RZ, RZ, R11, P0 ;  /* 0x000000ffff067224 */ /* 0x000fe200000e060b */
        /* <DEDUP_REMOVED lines=15> */
.L_x_111:
[----:B------:R-:W-:Y:S05]  /*1930*/  BSYNC.RECONVERGENT B2 ;  /* 0x0000000000027941 */ /* 0x000fea0003800200 */
.L_x_110:
        /* <DEDUP_REMOVED lines=18> */
.L_x_113:
[----:B------:R-:W-:Y:S05]  /*1a60*/  BSYNC.RECONVERGENT B2 ;  /* 0x0000000000027941 */ /* 0x000fea0003800200 */
.L_x_112:
[----:B------:R-:W-:Y:S05]  /*1a70*/  @!P1 BRA `(.L_x_106) ;  /* 0x0000000000389947 */ /* 0x000fea0003800000 */
[----:B------:R-:W0:Y:S01]  /*1a80*/  LDCU.64 UR4, c[0x0][0x380] ;  /* 0x00007000ff0477ac */ /* 0x000e220008000a00 */
[----:B------:R-:W-:Y:S01]  /*1a90*/  IADD3 R5, P0, PT, R0, R9, RZ ;  /* 0x0000000900057210 */ /* 0x000fe20007f1e0ff */
[----:B------:R-:W-:-:S04]  /*1aa0*/  IMAD.MOV R0, RZ, RZ, -R6 ;  /* 0x000000ffff007224 */ /* 0x000fc800078e0a06 */
[----:B------:R-:W-:Y:S01]  /*1ab0*/  IMAD.X R4, RZ, RZ, R11, P0 ;  /* 0x000000ffff047224 */ /* 0x000fe200000e060b */
[----:B0-----:R-:W-:-:S04]  /*1ac0*/  LEA R2, P1, R5, UR4, 0x2 ;  /* 0x0000000405027c11 */ /* 0x001fc8000f8210ff */
[----:B------:R-:W-:-:S09]  /*1ad0*/  LEA.HI.X R5, R5, UR5, R4, 0x2, P1 ;  /* 0x0000000505057c11 */ /* 0x000fd200088f1404 */
.L_x_114:
[----:B------:R-:W-:-:S06]  /*1ae0*/  IMAD.MOV.U32 R3, RZ, RZ, R5 ;  /* 0x000000ffff037224 */ /* 0x000fcc00078e0005 */
[----:B------:R0:W2:Y:S01]  /*1af0*/  LDG.E R3, desc[UR6][R2.64] ;  /* 0x0000000602037981 */ /* 0x0000a2000c1e1900 */
[----:B------:R-:W-:-:S05]  /*1b00*/  VIADD R0, R0, 0x1 ;  /* 0x0000000100007836 */ /* 0x000fca0000000000 */
[----:B------:R-:W-:Y:S02]  /*1b10*/  ISETP.NE.AND P0, PT, R0, RZ, PT ;  /* 0x000000ff0000720c */ /* 0x000fe40003f05270 */
[----:B0-----:R-:W-:-:S05]  /*1b20*/  IADD3 R2, P1, PT, R2, 0x400, RZ ;  /* 0x0000040002027810 */ /* 0x001fca0007f3e0ff */
[----:B------:R-:W-:Y:S02]  /*1b30*/  IMAD.X R5, RZ, RZ, R5, P1 ;  /* 0x000000ffff057224 */ /* 0x000fe400008e0605 */
[----:B--2---:R-:W-:-:S04]  /*1b40*/  IMAD.IADD R10, R3, 0x1, R10 ;  /* 0x00000001030a7824 */ /* 0x004fc800078e020a */
[----:B------:R-:W-:Y:S05]  /*1b50*/  @P0 BRA `(.L_x_114) ;  /* 0xfffffffc00e00947 */ /* 0x000fea000383ffff */
.L_x_106:
[----:B------:R-:W-:Y:S05]  /*1b60*/  BSYNC.RECONVERGENT B1 ;  /* 0x0000000000017941 */ /* 0x000fea0003800200 */
.L_x_104:
[----:B------:R-:W0:Y:S01]  /*1b70*/  S2R R6, SR_LANEID ;  /* 0x0000000000067919 */ /* 0x000e220000000000 */
[----:B------:R-:W-:Y:S01]  /*1b80*/  ISETP.NE.AND P5, PT, R8, RZ, PT ;  /* 0x000000ff0800720c */ /* 0x000fe20003fa5270 */
        /* <DEDUP_REMOVED lines=39> */
[----:B------:R-:W-:-:S07]  /*1e00*/  IMAD.IADD R7, R0, 0x1, R3 ;  /* 0x0000000100077824 */ /* 0x000fce00078e0203 */
.L_x_102:
[----:B------:R-:W-:Y:S05]  /*1e10*/  BSYNC.RECONVERGENT B0 ;  /* 0x0000000000007941 */ /* 0x000fea0003800200 */
.L_x_87:
[----:B------:R-:W-:Y:S05]  /*1e20*/  @P5 EXIT ;  /* 0x000000000000594d */ /* 0x000fea0003800000 */
[----:B------:R-:W3:Y:S01]  /*1e30*/  LDC.64 R2, c[0x0][0x388] ;  /* 0x0000e200ff027b82 */ /* 0x000ee20000000a00 */
[----:B------:R-:W0:Y:S02]  /*1e40*/  LDCU UR4, c[0x0][0x39c] ;  /* 0x00007380ff0477ac */ /* 0x000e240008000800 */
[----:B012---:R-:W-:-:S05]  /*1e50*/  VIADD R7, R7, UR4 ;  /* 0x0000000407077c36 */ /* 0x007fca0008000000 */
[----:B---3--:R-:W-:Y:S01]  /*1e60*/  STG.E desc[UR6][R2.64], R7 ;  /* 0x0000000702007986 */ /* 0x008fe2000c101906 */
[----:B------:R-:W-:Y:S05]  /*1e70*/  EXIT ;  /* 0x000000000000794d */ /* 0x000fea0003800000 */
.L_x_115:
        /* <DEDUP_REMOVED lines=16> */
.L_x_284:


//--------------------- .text._ZN3cub18CUB_300001_SM_10006detail6reduce28DeviceReduceSingleTileKernelINS2_10policy_hubIijN4cuda3std3__44plusIiEEE10Policy1000EPiSC_iS9_iiNS7_10__identityEEEvT0_T1_T2_T3_T4_T6_ --------------------------
	.section	.text._ZN3cub18CUB_300001_SM_10006detail6reduce28DeviceReduceSingleTileKernelINS2_10policy_hubIijN4cuda3std3__44plusIiEEE10Policy1000EPiSC_iS9_iiNS7_10__identityEEEvT0_T1_T2_T3_T4_T6_,"ax",@progbits
	.align	128
        .global         _ZN3cub18CUB_300001_SM_10006detail6reduce28DeviceReduceSingleTileKernelINS2_10policy_hubIijN4cuda3std3__44plusIiEEE10Policy1000EPiSC_iS9_iiNS7_10__identityEEEvT0_T1_T2_T3_T4_T6_
        .type           _ZN3cub18CUB_300001_SM_10006detail6reduce28DeviceReduceSingleTileKernelINS2_10policy_hubIijN4cuda3std3__44plusIiEEE10Policy1000EPiSC_iS9_iiNS7_10__identityEEEvT0_T1_T2_T3_T4_T6_,@function
        .size           _ZN3cub18CUB_300001_SM_10006detail6reduce28DeviceReduceSingleTileKernelINS2_10policy_hubIijN4cuda3std3__44plusIiEEE10Policy1000EPiSC_iS9_iiNS7_10__identityEEEvT0_T1_T2_T3_T4_T6_,(.L_x_285 - _ZN3cub18CUB_300001_SM_10006detail6reduce28DeviceReduceSingleTileKernelINS2_10policy_hubIijN4cuda3std3__44plusIiEEE10Policy1000EPiSC_iS9_iiNS7_10__identityEEEvT0_T1_T2_T3_T4_T6_)
        .other          _ZN3cub18CUB_300001_SM_10006detail6reduce28DeviceReduceSingleTileKernelINS2_10policy_hubIijN4cuda3std3__44plusIiEEE10Policy1000EPiSC_iS9_iiNS7_10__identityEEEvT0_T1_T2_T3_T4_T6_,@"STO_CUDA_ENTRY STV_DEFAULT"
_ZN3cub18CUB_300001_SM_10006detail6reduce28DeviceReduceSingleTileKernelINS2_10policy_hubIijN4cuda3std3__44plusIiEEE10Policy1000EPiSC_iS9_iiNS7_10__identityEEEvT0_T1_T2_T3_T4_T6_:
.text._ZN3cub18CUB_300001_SM_10006detail6reduce28DeviceReduceSingleTileKernelINS2_10policy_hubIijN4cuda3std3__44plusIiEEE10Policy1000EPiSC_iS9_iiNS7_10__identityEEEvT0_T1_T2_T3_T4_T6_:
        /* <DEDUP_REMOVED lines=13> */
.L_x_116:
        /* <DEDUP_REMOVED lines=16> */
.L_x_121:
[----:B------:R-:W-:Y:S05]  /*01d0*/  BSYNC.RECONVERGENT B1 ;  /* 0x0000000000017941 */ /* 0x000fea0003800200 */
.L_x_120:
        /* <DEDUP_REMOVED lines=16> */
.L_x_126:
        /* <DEDUP_REMOVED lines=9> */
.L_x_125:
[----:B------:R-:W-:Y:S05]  /*0370*/  BSYNC.RECONVERGENT B2 ;  /* 0x0000000000027941 */ /* 0x000fea0003800200 */
.L_x_124:
        /* <DEDUP_REMOVED lines=8> */
.L_x_129:
        /* <DEDUP_REMOVED lines=35> */
.L_x_128:
[----:B------:R-:W-:Y:S05]  /*0630*/  BSYNC.RECONVERGENT B2 ;  /* 0x0000000000027941 */ /* 0x000fea0003800200 */
.L_x_127:
        /* <DEDUP_REMOVED lines=22> */
.L_x_131:
[----:B------:R-:W-:Y:S05]  /*07a0*/  BSYNC.RECONVERGENT B2 ;  /* 0x0000000000027941 */ /* 0x000fea0003800200 */
.L_x_130:
        /* <DEDUP_REMOVED lines=10> */
.L_x_123:
[----:B------:R-:W-:Y:S05]  /*0850*/  BSYNC.RECONVERGENT B1 ;  /* 0x0000000000017941 */ /* 0x000fea0003800200 */
.L_x_122:
        /* <DEDUP_REMOVED lines=45> */
.L_x_132:
        /* <DEDUP_REMOVED lines=67> */
.L_x_119:
        /* <DEDUP_REMOVED lines=22> */
.L_x_136:
        /* <DEDUP_REMOVED lines=20> */
.L_x_134:
        /* <DEDUP_REMOVED lines=20> */
.L_x_140:
        /* <DEDUP_REMOVED lines=8> */
.L_x_139:
[----:B------:R-:W-:Y:S05]  /*13c0*/  BSYNC.RECONVERGENT B2 ;  /* 0x0000000000027941 */ /* 0x000fea0003800200 */
.L_x_138:
        /* <DEDUP_REMOVED lines=16> */
.L_x_143:
        /* <DEDUP_REMOVED lines=39> */
.L_x_142:
[----:B------:R-:W-:Y:S05]  /*1740*/  BSYNC.RECONVERGENT B2 ;  /* 0x0000000000027941 */ /* 0x000fea0003800200 */
.L_x_141:
        /* <DEDUP_REMOVED lines=27> */
.L_x_145:
[----:B------:R-:W-:Y:S05]  /*1900*/  BSYNC.RECONVERGENT B2 ;  /* 0x0000000000027941 */ /* 0x000fea0003800200 */
.L_x_144:
        /* <DEDUP_REMOVED lines=10> */
.L_x_137:
[----:B------:R-:W-:Y:S05]  /*19b0*/  BSYNC.RECONVERGENT B1 ;  /* 0x0000000000017941 */ /* 0x000fea0003800200 */
.L_x_135:
        /* <DEDUP_REMOVED lines=43> */
.L_x_118:
        /* <DEDUP_REMOVED lines=12> */
.L_x_148:
[----:B------:R-:W-:Y:S05]  /*1d30*/  BSYNC.RECONVERGENT B1 ;  /* 0x0000000000017941 */ /* 0x000fea0003800200 */
.L_x_147:
        /* <DEDUP_REMOVED lines=16> */
.L_x_153:
        /* <DEDUP_REMOVED lines=9> */
.L_x_152:
[----:B------:R-:W-:Y:S05]  /*1ed0*/  BSYNC.RECONVERGENT B2 ;  /* 0x0000000000027941 */ /* 0x000fea0003800200 */
.L_x_151:
        /* <DEDUP_REMOVED lines=8> */
.L_x_156:
        /* <DEDUP_REMOVED lines=35> */
.L_x_155:
[----:B------:R-:W-:Y:S05]  /*2190*/  BSYNC.RECONVERGENT B2 ;  /* 0x0000000000027941 */ /* 0x000fea0003800200 */
.L_x_154:
        /* <DEDUP_REMOVED lines=22> */
.L_x_158:
[----:B------:R-:W-:Y:S05]  /*2300*/  BSYNC.RECONVERGENT B2 ;  /* 0x0000000000027941 */ /* 0x000fea0003800200 */
.L_x_157:
        /* <DEDUP_REMOVED lines=10> */
.L_x_150:
[----:B------:R-:W-:Y:S05]  /*23b0*/  BSYNC.RECONVERGENT B1 ;  /* 0x0000000000017941 */ /* 0x000fea0003800200 */
.L_x_149:
        /* <DEDUP_REMOVED lines=45> */
.L_x_159:
        /* <DEDUP_REMOVED lines=67> */
.L_x_146:
        /* <DEDUP_REMOVED lines=33> */
.L_x_162:
        /* <DEDUP_REMOVED lines=32> */
.L_x_160:
        /* <DEDUP_REMOVED lines=20> */
.L_x_166:
        /* <DEDUP_REMOVED lines=8> */
.L_x_165:
[----:B------:R-:W-:Y:S05]  /*3090*/  BSYNC.RECONVERGENT B2 ;  /* 0x0000000000027941 */ /* 0x000fea0003800200 */
.L_x_164:
        /* <DEDUP_REMOVED lines=16> */
.L_x_169:
        /* <DEDUP_REMOVED lines=39> */
.L_x_168:
[----:B------:R-:W-:Y:S05]  /*3410*/  BSYNC.RECONVERGENT B2 ;  /* 0x0000000000027941 */ /* 0x000fea0003800200 */
.L_x_167:
        /* <DEDUP_REMOVED lines=27> */
.L_x_171:
[----:B------:R-:W-:Y:S05]  /*35d0*/  BSYNC.RECONVERGENT B2 ;  /* 0x0000000000027941 */ /* 0x000fea0003800200 */
.L_x_170:
        /* <DEDUP_REMOVED lines=10> */
.L_x_163:
[----:B------:R-:W-:Y:S05]  /*3680*/  BSYNC.RECONVERGENT B1 ;  /* 0x0000000000017941 */ /* 0x000fea0003800200 */
.L_x_161:
        /* <DEDUP_REMOVED lines=42> */
.L_x_133:
[----:B------:R-:W-:Y:S05]  /*3930*/  BSYNC.RECONVERGENT B0 ;  /* 0x0000000000007941 */ /* 0x000fea0003800200 */
.L_x_117:
[----:B------:R-:W-:Y:S05]  /*3940*/  @P0 EXIT ;  /* 0x000000000000094d */ /* 0x000fea0003800000 */
[----:B-1----:R-:W1:Y:S01]  /*3950*/  LDC.64 R4, c[0x0][0x388] ;  /* 0x0000e200ff047b82 */ /* 0x002e620000000a00 */
[----:B------:R-:W0:Y:S02]  /*3960*/  LDCU UR4, c[0x0][0x398] ;  /* 0x00007300ff0477ac */ /* 0x000e240008000800 */
[----:B0-234-:R-:W-:-:S05]  /*3970*/  VIADD R3, R3, UR4 ;  /* 0x0000000403037c36 */ /* 0x01dfca0008000000 */
[----:B-1----:R-:W-:Y:S01]  /*3980*/  STG.E desc[UR6][R4.64], R3 ;  /* 0x0000000304007986 */ /* 0x002fe2000c101906 */
[----:B------:R-:W-:Y:S05]  /*3990*/  EXIT ;  /* 0x000000000000794d */ /* 0x000fea0003800000 */
.L_x_172:
        /* <DEDUP_REMOVED lines=14> */
.L_x_285:


//--------------------- .text._ZN3cub18CUB_300001_SM_10006detail6reduce18DeviceReduceKernelINS2_10policy_hubIijN4cuda3std3__44plusIiEEE10Policy1000EN6thrust24THRUST_300001_SM_1000_NS6detail15normal_iteratorINSD_10device_ptrIiEEEEjS9_iNS7_10__identityEEEvT0_PT3_T1_NS0_13GridEvenShareISN_EET2_T4_ --------------------------
	.section	.text._ZN3cub18CUB_300001_SM_10006detail6reduce18DeviceReduceKernelINS2_10policy_hubIijN4cuda3std3__44plusIiEEE10Policy1000EN6thrust24THRUST_300001_SM_1000_NS6detail15normal_iteratorINSD_10device_ptrIiEEEEjS9_iNS7_10__identityEEEvT0_PT3_T1_NS0_13GridEvenShareISN_EET2_T4_,"ax",@progbits
	.align	128
        .global         _ZN3cub18CUB_300001_SM_10006detail6reduce18DeviceReduceKernelINS2_10policy_hubIijN4cuda3std3__44plusIiEEE10Policy1000EN6thrust24THRUST_300001_SM_1000_NS6detail15normal_iteratorINSD_10device_ptrIiEEEEjS9_iNS7_10__identityEEEvT0_PT3_T1_NS0_13GridEvenShareISN_EET2_T4_
        .type           _ZN3cub18CUB_300001_SM_10006detail6reduce18DeviceReduceKernelINS2_10policy_hubIijN4cuda3std3__44plusIiEEE10Policy1000EN6thrust24THRUST_300001_SM_1000_NS6detail15normal_iteratorINSD_10device_ptrIiEEEEjS9_iNS7_10__identityEEEvT0_PT3_T1_NS0_13GridEvenShareISN_EET2_T4_,@function
        .size           _ZN3cub18CUB_300001_SM_10006detail6reduce18DeviceReduceKernelINS2_10policy_hubIijN4cuda3std3__44plusIiEEE10Policy1000EN6thrust24THRUST_300001_SM_1000_NS6detail15normal_iteratorINSD_10device_ptrIiEEEEjS9_iNS7_10__identityEEEvT0_PT3_T1_NS0_13GridEvenShareISN_EET2_T4_,(.L_x_286 - _ZN3cub18CUB_300001_SM_10006detail6reduce18DeviceReduceKernelINS2_10policy_hubIijN4cuda3std3__44plusIiEEE10Policy1000EN6thrust24THRUST_300001_SM_1000_NS6detail15normal_iteratorINSD_10device_ptrIiEEEEjS9_iNS7_10__identityEEEvT0_PT3_T1_NS0_13GridEvenShareISN_EET2_T4_)
        .other          _ZN3cub18CUB_300001_SM_10006detail6reduce18DeviceReduceKernelINS2_10policy_hubIijN4cuda3std3__44plusIiEEE10Policy1000EN6thrust24THRUST_300001_SM_1000_NS6detail15normal_iteratorINSD_10device_ptrIiEEEEjS9_iNS7_10__identityEEEvT0_PT3_T1_NS0_13GridEvenShareISN_EET2_T4_,@"STO_CUDA_ENTRY STV_DEFAULT"
_ZN3cub18CUB_300001_SM_10006detail6reduce18DeviceReduceKernelINS2_10policy_hubIijN4cuda3std3__44plusIiEEE10Policy1000EN6thrust24THRUST_300001_SM_1000_NS6detail15normal_iteratorINSD_10device_ptrIiEEEEjS9_iNS7_10__identityEEEvT0_PT3_T1_NS0_13GridEvenShareISN_EET2_T4_:
.text._ZN3cub18CUB_300001_SM_10006detail6reduce18DeviceReduceKernelINS2_10policy_hubIijN4cuda3std3__44plusIiEEE10Policy1000EN6thrust24THRUST_300001_SM_1000_NS6detail15normal_iteratorINSD_10device_ptrIiEEEEjS9_iNS7_10__identityEEEvT0_PT3_T1_NS0_13GridEvenShareISN_EET2_T4_:
[----:B------:R-:W-:Y:S01]  /*0000*/  LDC R1, c[0x0][0x37c] ;  /* 0x0000df00ff017b82 */ /* 0x000fe20000000800 */
[----:B------:R-:W0:Y:S07]  /*0010*/  S2R R3, SR_CTAID.X ;  /* 0x0000000000037919 */ /* 0x000e2e0000002500 */
[----:B------:R-:W1:Y:S01]  /*0020*/  LDC.64 R8, c[0x0][0x3a8] ;  /* 0x0000ea00ff087b82 */ /* 0x000e620000000a00 */
[----:B------:R-:W2:Y:S01]  /*0030*/  LDCU.64 UR6, c[0x0][0x358] ;  /* 0x00006b00ff0677ac */ /* 0x000ea20008000a00 */
[----:B------:R-:W-:Y:S01]  /*0040*/  BSSY.RECONVERGENT B0, `(.L_x_173) ;  /* 0x0000236000007945 */ /* 0x000fe20003800200 */
[----:B-1----:R-:W-:-:S02]  /*0050*/  IMAD.SHL.U32 R13, R9, 0x1000, RZ ;  /* 0x00001000090d7824 */ /* 0x002fc400078e00ff */
[----:B0-----:R-:W-:-:S05]  /*0060*/  IMAD R0, R3, -0x1000, R8 ;  /* 0xfffff00003007824 */ /* 0x001fca00078e0208 */
[----:B------:R-:W-:-:S13]  /*0070*/  ISETP.GT.U32.AND P0, PT, R0, 0xfff, PT ;  /* 0x00000fff0000780c */ /* 0x000fda0003f04070 */
[----:B--2---:R-:W-:Y:S05]  /*0080*/  @P0 BRA `(.L_x_174) ;  /* 0x0000001000540947 */ /* 0x004fea0003800000 */
[----:B------:R-:W0:Y:S01]  /*0090*/  S2R R2, SR_TID.X ;  /* 0x0000000000027919 */ /* 0x000e220000002100 */
[----:B------:R-:W-:Y:S01]  /*00a0*/  BSSY.RECONVERGENT B1, `(.L_x_175) ;  /* 0x000000a000017945 */ /* 0x000fe20003800200 */
[----:B------:R-:W-:Y:S01]  /*00b0*/  IMAD.MOV.U32 R14, RZ, RZ, RZ ;  /* 0x000000ffff0e7224 */ /* 0x000fe200078e00ff */
[----:B0-----:R-:W-:Y:S01]  /*00c0*/  ISETP.GE.U32.AND P0, PT, R2, R0, PT ;  /* 0x000000000200720c */ /* 0x001fe20003f06070 */
[----:B------:R-:W-:-:S12]  /*00d0*/  IMAD.MOV.U32 R4, RZ, RZ, R2 ;  /* 0x000000ffff047224 */ /* 0x000fd800078e0002 */
[----:B------:R-:W-:Y:S05]  /*00e0*/  @P0 BRA `(.L_x_176) ;  /* 0x0000000000140947 */ /* 0x000fea0003800000 */
[----:B------:R-:W0:Y:S01]  /*00f0*/  LDC.64 R14, c[0x0][0x380] ;  /* 0x0000e000ff0e7b82 */ /* 0x000e220000000a00 */
[----:B------:R-:W-:-:S04]  /*0100*/  IMAD R5, R3, 0x1000, R2 ;  /* 0x0000100003057824 */ /* 0x000fc800078e0202 */
[----:B0-----:R-:W-:-:S06]  /*0110*/  IMAD.WIDE.U32 R14, R5, 0x4, R14 ;  /* 0x00000004050e7825 */ /* 0x001fcc00078e000e */
[----:B------:R0:W5:Y:S01]  /*0120*/  LDG.E R14, desc[UR6][R14.64] ;  /* 0x000000060e0e7981 */ /* 0x000162000c1e1900 */
[----:B------:R-:W-:-:S07]  /*0130*/  VIADD R4, R2, 0x100 ;  /* 0x0000010002047836 */ /* 0x000fce0000000000 */
.L_x_176:
[----:B------:R-:W-:Y:S05]  /*0140*/  BSYNC.RECONVERGENT B1 ;  /* 0x0000000000017941 */ /* 0x000fea0003800200 */
.L_x_175:
[----:B------:R-:W-:Y:S01]  /*0150*/  ISETP.GE.U32.AND P0, PT, R4, R0, PT ;  /* 0x000000000400720c */ /* 0x000fe20003f06070 */
[----:B------:R-:W-:-:S12]  /*0160*/  BSSY.RECONVERGENT B1, `(.L_x_177) ;  /* 0x0000097000017945 */ /* 0x000fd80003800200 */
[----:B------:R-:W-:Y:S05]  /*0170*/  @P0 BRA `(.L_x_178) ;  /* 0x0000000800540947 */ /* 0x000fea0003800000 */
[----:B------:R-:W-:Y:S01]  /*0180*/  LOP3.LUT R5, RZ, R4, RZ, 0x33, !PT ;  /* 0x00000004ff057212 */ /* 0x000fe200078e33ff */
[----:B------:R-:W-:Y:S04]  /*0190*/  BSSY.RECONVERGENT B2, `(.L_x_179) ;  /* 0x000004b000027945 */ /* 0x000fe80003800200 */
[----:B------:R-:W-:-:S04]  /*01a0*/  IMAD.IADD R8, R5, 0x1, R8 ;  /* 0x0000000105087824 */ /* 0x000fc800078e0208 */
[----:B------:R-:W-:-:S05]  /*01b0*/  IMAD R8, R3, -0x1000, R8 ;  /* 0xfffff00003087824 */ /* 0x000fca00078e0208 */
[C---:B------:R-:W-:Y:S02]  /*01c0*/  ISETP.GE.U32.AND P0, PT, R8.reuse, 0xf00, PT ;  /* 0x00000f000800780c */ /* 0x040fe40003f06070 */
[----:B------:R-:W-:-:S04]  /*01d0*/  LEA.HI R5, R8, 0x1, RZ, 0x18 ;  /* 0x0000000108057811 */ /* 0x000fc800078fc0ff */
[----:B------:R-:W-:-:S07]  /*01e0*/  LOP3.LUT R6, R5, 0xf, RZ, 0xc0, !PT ;  /* 0x0000000f05067812 */ /* 0x000fce00078ec0ff */
[----:B------:R-:W-:Y:S05]  /*01f0*/  @!P0 BRA `(.L_x_180) ;  /* 0x0000000400108947 */ /* 0x000fea0003800000 */
[----:B------:R-:W-:Y:S01]  /*0200*/  LOP3.LUT R8, R5, 0x1fffff0, RZ, 0xc0, !PT ;  /* 0x01fffff005087812 */ /* 0x000fe200078ec0ff */
[----:B------:R-:W-:Y:S01]  /*0210*/  BSSY.RECONVERGENT B3, `(.L_x_181) ;  /* 0x0000041000037945 */ /* 0x000fe20003800200 */
[----:B------:R-:W-:Y:S01]  /*0220*/  LOP3.LUT R7, R4, 0x800, RZ, 0xfc, !PT ;  /* 0x0000080004077812 */ /* 0x000fe200078efcff */
[----:B------:R-:W-:Y:S01]  /*0230*/  IMAD R4, R3, 0x1000, R4 ;  /* 0x0000100003047824 */ /* 0x000fe200078e0204 */
[----:B------:R-:W-:-:S07]  /*0240*/  IADD3 R8, PT, PT, -R8, RZ, RZ ;  /* 0x000000ff08087210 */ /* 0x000fce0007ffe1ff */
.L_x_182:
[----:B------:R-:W1:Y:S01]  /*0250*/  LDC.64 R12, c[0x0][0x380] ;  /* 0x0000e000ff0c7b82 */ /* 0x000e620000000a00 */
[----:B------:R-:W-:-:S04]  /*0260*/  VIADD R21, R4, 0x100 ;  /* 0x0000010004157836 */ /* 0x000fc80000000000 */
[----:B-1----:R-:W-:-:S04]  /*0270*/  IMAD.WIDE.U32 R20, R21, 0x4, R12 ;  /* 0x0000000415147825 */ /* 0x002fc800078e000c */
[C---:B------:R-:W-:Y:S01]  /*0280*/  IMAD.WIDE.U32 R16, R4.reuse, 0x4, R12 ;  /* 0x0000000404107825 */ /* 0x040fe200078e000c */
[----:B0-----:R-:W2:Y:S04]  /*0290*/  LDG.E R15, desc[UR6][R20.64] ;  /* 0x00000006140f7981 */ /* 0x001ea8000c1e1900 */
[----:B------:R0:W2:Y:S01]  /*02a0*/  LDG.E R9, desc[UR6][R16.64] ;  /* 0x0000000610097981 */ /* 0x0000a2000c1e1900 */
[C---:B------:R-:W-:Y:S02]  /*02b0*/  VIADD R29, R4.reuse, 0x600 ;  /* 0x00000600041d7836 */ /* 0x040fe40000000000 */
[C---:B------:R-:W-:Y:S01]  /*02c0*/  VIADD R27, R4.reuse, 0x300 ;  /* 0x00000300041b7836 */ /* 0x040fe20000000000 */
[C---:B------:R-:W-:Y:S01]  /*02d0*/  IADD3 R28, PT, PT, R4.reuse, 0x800, RZ ;  /* 0x00000800041c7810 */ /* 0x040fe20007ffe0ff */
[----:B------:R-:W-:-:S02]  /*02e0*/  VIADD R11, R4, 0x200 ;  /* 0x00000200040b7836 */ /* 0x000fc40000000000 */
[----:B------:R-:W-:-:S04]  /*02f0*/  IMAD.WIDE.U32 R26, R27, 0x4, R12 ;  /* 0x000000041b1a7825 */ /* 0x000fc800078e000c */
[--C-:B0-----:R-:W-:Y:S02]  /*0300*/  IMAD.WIDE.U32 R16, R29, 0x4, R12.reuse ;  /* 0x000000041d107825 */ /* 0x101fe400078e000c */
[----:B------:R-:W3:Y:S02]  /*0310*/  LDG.E R26, desc[UR6][R26.64] ;  /* 0x000000061a1a7981 */ /* 0x000ee4000c1e1900 */
[C---:B------:R-:W-:Y:S02]  /*0320*/  VIADD R19, R4.reuse, 0x400 ;  /* 0x0000040004137836 */ /* 0x040fe40000000000 */
[C---:B------:R-:W-:Y:S01]  /*0330*/  VIADD R23, R4.reuse, 0x500 ;  /* 0x0000050004177836 */ /* 0x040fe20000000000 */
[----:B------:R0:W4:Y:S01]  /*0340*/  LDG.E R22, desc[UR6][R16.64] ;  /* 0x0000000610167981 */ /* 0x000122000c1e1900 */
[----:B------:R-:W-:Y:S02]  /*0350*/  VIADD R29, R4, 0x700 ;  /* 0x00000700041d7836 */ /* 0x000fe40000000000 */
[----:B------:R-:W-:-:S04]  /*0360*/  IMAD.WIDE.U32 R10, R11, 0x4, R12 ;  /* 0x000000040b0a7825 */ /* 0x000fc800078e000c */
[--C-:B------:R-:W-:Y:S01]  /*0370*/  IMAD.WIDE.U32 R18, R19, 0x4, R12.reuse ;  /* 0x0000000413127825 */ /* 0x100fe200078e000c */
[----:B------:R1:W3:Y:S03]  /*0380*/  LDG.E R25, desc[UR6][R10.64] ;  /* 0x000000060a197981 */ /* 0x0002e6000c1e1900 */
[--C-:B------:R-:W-:Y:S01]  /*0390*/  IMAD.WIDE.U32 R20, R23, 0x4, R12.reuse ;  /* 0x0000000417147825 */ /* 0x100fe200078e000c */
[----:B------:R-:W4:Y:S03]  /*03a0*/  LDG.E R24, desc[UR6][R18.64] ;  /* 0x0000000612187981 */ /* 0x000f26000c1e1900 */
[--C-:B0-----:R-:W-:Y:S01]  /*03b0*/  IMAD.WIDE.U32 R16, R29, 0x4, R12.reuse ;  /* 0x000000041d107825 */ /* 0x101fe200078e000c */
[----:B------:R0:W4:Y:S03]  /*03c0*/  LDG.E R23, desc[UR6][R20.64] ;  /* 0x0000000614177981 */ /* 0x000126000c1e1900 */
[----:B------:R-:W-:Y:S01]  /*03d0*/  IMAD.WIDE.U32 R28, R28, 0x4, R12 ;  /* 0x000000041c1c7825 */ /* 0x000fe200078e000c */
[----:B------:R-:W4:Y:S03]  /*03e0*/  LDG.E R19, desc[UR6][R16.64] ;  /* 0x0000000610137981 */ /* 0x000f26000c1e1900 */
[----:B------:R-:W-:-:S02]  /*03f0*/  VIADD R27, R4, 0xa00 ;  /* 0x00000a00041b7836 */ /* 0x000fc40000000000 */
[----:B-1----:R-:W-:Y:S01]  /*0400*/  VIADD R11, R4, 0x900 ;  /* 0x00000900040b7836 */ /* 0x002fe20000000000 */
[----:B------:R1:W4:Y:S01]  /*0410*/  LDG.E R18, desc[UR6][R28.64] ;  /* 0x000000061c127981 */ /* 0x000322000c1e1900 */
[----:B0-----:R-:W-:-:S04]  /*0420*/  IMAD.WIDE.U32 R20, R27, 0x4, R12 ;  /* 0x000000041b147825 */ /* 0x001fc800078e000c */
[----:B------:R-:W-:Y:S02]  /*0430*/  VIADD R27, R4, 0xb00 ;  /* 0x00000b00041b7836 */ /* 0x000fe40000000000 */
[----:B------:R-:W-:-:S04]  /*0440*/  IMAD.WIDE.U32 R10, R11, 0x4, R12 ;  /* 0x000000040b0a7825 */ /* 0x000fc800078e000c */
[----:B-1----:R-:W-:Y:S02]  /*0450*/  VIADD R29, R4, 0xc00 ;  /* 0x00000c00041d7836 */ /* 0x002fe40000000000 */
[----:B------:R-:W4:Y:S02]  /*0460*/  LDG.E R11, desc[UR6][R10.64] ;  /* 0x000000060a0b7981 */ /* 0x000f24000c1e1900 */
[----:B------:R-:W-:-:S06]  /*0470*/  IMAD.WIDE.U32 R16, R29, 0x4, R12 ;  /* 0x000000041d107825 */ /* 0x000fcc00078e000c */
[----:B------:R0:W4:Y:S04]  /*0480*/  LDG.E R16, desc[UR6][R16.64] ;  /* 0x0000000610107981 */ /* 0x000128000c1e1900 */
[----:B------:R1:W4:Y:S01]  /*0490*/  LDG.E R10, desc[UR6][R20.64] ;  /* 0x00000006140a7981 */ /* 0x000322000c1e1900 */
[----:B0-----:R-:W-:Y:S01]  /*04a0*/  VIADD R17, R4, 0xf00 ;  /* 0x00000f0004117836 */ /* 0x001fe20000000000 */
[----:B--2--5:R-:W-:Y:S01]  /*04b0*/  IADD3 R9, PT, PT, R15, R9, R14 ;  /* 0x000000090f097210 */ /* 0x024fe20007ffe00e */
[----:B------:R-:W-:-:S04]  /*04c0*/  IMAD.WIDE.U32 R14, R27, 0x4, R12 ;  /* 0x000000041b0e7825 */ /* 0x000fc800078e000c */
[----:B------:R-:W-:Y:S02]  /*04d0*/  VIADD R27, R4, 0xd00 ;  /* 0x00000d00041b7836 */ /* 0x000fe40000000000 */
[----:B------:R-:W2:Y:S02]  /*04e0*/  LDG.E R15, desc[UR6][R14.64] ;  /* 0x000000060e0f7981 */ /* 0x000ea4000c1e1900 */
[----:B------:R-:W-:-:S04]  /*04f0*/  IMAD.WIDE.U32 R28, R27, 0x4, R12 ;  /* 0x000000041b1c7825 */ /* 0x000fc800078e000c */
[----:B------:R-:W-:Y:S02]  /*0500*/  VIADD R27, R4, 0xe00 ;  /* 0x00000e00041b7836 */ /* 0x000fe40000000000 */
[----:B------:R-:W2:Y:S02]  /*0510*/  LDG.E R29, desc[UR6][R28.64] ;  /* 0x000000061c1d7981 */ /* 0x000ea4000c1e1900 */
[----:B-1----:R-:W-:-:S04]  /*0520*/  IMAD.WIDE.U32 R20, R27, 0x4, R12 ;  /* 0x000000041b147825 */ /* 0x002fc800078e000c */
[----:B------:R-:W-:Y:S02]  /*0530*/  IMAD.WIDE.U32 R12, R17, 0x4, R12 ;  /* 0x00000004110c7825 */ /* 0x000fe400078e000c */
[----:B------:R-:W2:Y:S04]  /*0540*/  LDG.E R20, desc[UR6][R20.64] ;  /* 0x0000000614147981 */ /* 0x000ea8000c1e1900 */
[----:B------:R-:W2:Y:S01]  /*0550*/  LDG.E R12, desc[UR6][R12.64] ;  /* 0x000000060c0c7981 */ /* 0x000ea2000c1e1900 */
[----:B---3--:R-:W-:Y:S02]  /*0560*/  IADD3 R9, PT, PT, R26, R25, R9 ;  /* 0x000000191a097210 */ /* 0x008fe40007ffe009 */
[----:B------:R-:W-:Y:S02]  /*0570*/  IADD3 R8, PT, PT, R8, 0x10, RZ ;  /* 0x0000001008087810 */ /* 0x000fe40007ffe0ff */
[----:B----4-:R-:W-:-:S02]  /*0580*/  IADD3 R9, PT, PT, R23, R24, R9 ;  /* 0x0000001817097210 */ /* 0x010fc40007ffe009 */
[----:B------:R-:W-:Y:S02]  /*0590*/  ISETP.NE.AND P0, PT, R8, RZ, PT ;  /* 0x000000ff0800720c */ /* 0x000fe40003f05270 */
[----:B------:R-:W-:Y:S01]  /*05a0*/  IADD3 R9, PT, PT, R19, R22, R9 ;  /* 0x0000001613097210 */ /* 0x000fe20007ffe009 */
[----:B------:R-:W-:Y:S02]  /*05b0*/  VIADD R7, R7, 0x1000 ;  /* 0x0000100007077836 */ /* 0x000fe40000000000 */
[----:B------:R-:W-:Y:S01]  /*05c0*/  VIADD R4, R4, 0x1000 ;  /* 0x0000100004047836 */ /* 0x000fe20000000000 */
[----:B------:R-:W-:-:S04]  /*05d0*/  IADD3 R9, PT, PT, R11, R18, R9 ;  /* 0x000000120b097210 */ /* 0x000fc80007ffe009 */
[----:B--2---:R-:W-:-:S04]  /*05e0*/  IADD3 R9, PT, PT, R15, R10, R9 ;  /* 0x0000000a0f097210 */ /* 0x004fc80007ffe009 */
[----:B------:R-:W-:-:S04]  /*05f0*/  IADD3 R9, PT, PT, R29, R16, R9 ;  /* 0x000000101d097210 */ /* 0x000fc80007ffe009 */
[----:B------:R-:W-:Y:S01]  /*0600*/  IADD3 R14, PT, PT, R12, R20, R9 ;  /* 0x000000140c0e7210 */ /* 0x000fe20007ffe009 */
[----:B------:R-:W-:Y:S06]  /*0610*/  @P0 BRA `(.L_x_182) ;  /* 0xfffffffc000c0947 */ /* 0x000fec000383ffff */
[----:B------:R-:W-:Y:S05]  /*0620*/  BSYNC.RECONVERGENT B3 ;  /* 0x0000000000037941 */ /* 0x000fea0003800200 */
.L_x_181:
[----:B------:R-:W-:-:S07]  /*0630*/  VIADD R4, R7, 0xfffff800 ;  /* 0xfffff80007047836 */ /* 0x000fce0000000000 */
.L_x_180:
[----:B------:R-:W-:Y:S05]  /*0640*/  BSYNC.RECONVERGENT B2 ;  /* 0x0000000000027941 */ /* 0x000fea0003800200 */
.L_x_179:
[----:B------:R-:W-:-:S13]  /*0650*/  ISETP.NE.AND P0, PT, R6, RZ, PT ;  /* 0x000000ff0600720c */ /* 0x000fda0003f05270 */
[----:B------:R-:W-:Y:S05]  /*0660*/  @!P0 BRA `(.L_x_178) ;  /* 0x0000000400188947 */ /* 0x000fea0003800000 */
[----:B------:R-:W-:Y:S01]  /*0670*/  ISETP.GE.U32.AND P0, PT, R6, 0x8, PT ;  /* 0x000000080600780c */ /* 0x000fe20003f06070 */
[----:B------:R-:W-:Y:S01]  /*0680*/  BSSY.RECONVERGENT B2, `(.L_x_183) ;  /* 0x0000022000027945 */ /* 0x000fe20003800200 */
[----:B------:R-:W-:-:S04]  /*0690*/  LOP3.LUT R24, R5, 0x7, RZ, 0xc0, !PT ;  /* 0x0000000705187812 */ /* 0x000fc800078ec0ff */
[----:B------:R-:W-:-:S07]  /*06a0*/  ISETP.NE.AND P1, PT, R24, RZ, PT ;  /* 0x000000ff1800720c */ /* 0x000fce0003f25270 */
[----:B------:R-:W-:Y:S06]  /*06b0*/  @!P0 BRA `(.L_x_184) ;  /* 0x0000000000788947 */ /* 0x000fec0003800000 */
[----:B------:R-:W1:Y:S01]  /*06c0*/  LDC.64 R10, c[0x0][0x380] ;  /* 0x0000e000ff0a7b82 */ /* 0x000e620000000a00 */
[----:B------:R-:W-:-:S04]  /*06d0*/  IMAD R27, R3, 0x1000, R4 ;  /* 0x00001000031b7824 */ /* 0x000fc800078e0204 */
[C---:B------:R-:W-:Y:S02]  /*06e0*/  VIADD R21, R27.reuse, 0x100 ;  /* 0x000001001b157836 */ /* 0x040fe40000000000 */
[C---:B------:R-:W-:Y:S02]  /*06f0*/  VIADD R17, R27.reuse, 0x300 ;  /* 0x000003001b117836 */ /* 0x040fe40000000000 */
[C---:B------:R-:W-:Y:S01]  /*0700*/  VIADD R23, R27.reuse, 0x200 ;  /* 0x000002001b177836 */ /* 0x040fe20000000000 */
[C---:B------:R-:W-:Y:S01]  /*0710*/  IADD3 R7, PT, PT, R27.reuse, 0x400, RZ ;  /* 0x000004001b077810 */ /* 0x040fe20007ffe0ff */
[C---:B------:R-:W-:Y:S02]  /*0720*/  VIADD R9, R27.reuse, 0x500 ;  /* 0x000005001b097836 */ /* 0x040fe40000000000 */
[C---:B------:R-:W-:Y:S02]  /*0730*/  VIADD R25, R27.reuse, 0x600 ;  /* 0x000006001b197836 */ /* 0x040fe40000000000 */
[----:B-1----:R-:W-:-:S04]  /*0740*/  IMAD.WIDE.U32 R12, R27, 0x4, R10 ;  /* 0x000000041b0c7825 */ /* 0x002fc800078e000a */
[--C-:B------:R-:W-:Y:S01]  /*0750*/  IMAD.WIDE.U32 R20, R21, 0x4, R10.reuse ;  /* 0x0000000415147825 */ /* 0x100fe200078e000a */
[----:B0-----:R0:W2:Y:S03]  /*0760*/  LDG.E R15, desc[UR6][R12.64] ;  /* 0x000000060c0f7981 */ /* 0x0010a6000c1e1900 */
[--C-:B------:R-:W-:Y:S01]  /*0770*/  IMAD.WIDE.U32 R16, R17, 0x4, R10.reuse ;  /* 0x0000000411107825 */ /* 0x100fe200078e000a */
[----:B------:R-:W2:Y:S03]  /*0780*/  LDG.E R18, desc[UR6][R20.64] ;  /* 0x0000000614127981 */ /* 0x000ea6000c1e1900 */
[----:B------:R-:W-:Y:S02]  /*0790*/  IMAD.WIDE.U32 R22, R23, 0x4, R10 ;  /* 0x0000000417167825 */ /* 0x000fe400078e000a */
[----:B------:R-:W3:Y:S02]  /*07a0*/  LDG.E R16, desc[UR6][R16.64] ;  /* 0x0000000610107981 */ /* 0x000ee4000c1e1900 */
[----:B------:R-:W-:-:S02]  /*07b0*/  VIADD R27, R27, 0x700 ;  /* 0x000007001b1b7836 */ /* 0x000fc40000000000 */
[--C-:B------:R-:W-:Y:S01]  /*07c0*/  IMAD.WIDE.U32 R6, R7, 0x4, R10.reuse ;  /* 0x0000000407067825 */ /* 0x100fe200078e000a */
[----:B------:R-:W3:Y:S03]  /*07d0*/  LDG.E R19, desc[UR6][R22.64] ;  /* 0x0000000616137981 */ /* 0x000ee6000c1e1900 */
[--C-:B------:R-:W-:Y:S02]  /*07e0*/  IMAD.WIDE.U32 R8, R9, 0x4, R10.reuse ;  /* 0x0000000409087825 */ /* 0x100fe400078e000a */
[----:B------:R-:W4:Y:S02]  /*07f0*/  LDG.E R7, desc[UR6][R6.64] ;  /* 0x0000000606077981 */ /* 0x000f24000c1e1900 */
[--C-:B0-----:R-:W-:Y:S02]  /*0800*/  IMAD.WIDE.U32 R12, R25, 0x4, R10.reuse ;  /* 0x00000004190c7825 */ /* 0x101fe400078e000a */
[----:B------:R-:W4:Y:S02]  /*0810*/  LDG.E R8, desc[UR6][R8.64] ;  /* 0x0000000608087981 */ /* 0x000f24000c1e1900 */
[----:B------:R-:W-:-:S02]  /*0820*/  IMAD.WIDE.U32 R10, R27, 0x4, R10 ;  /* 0x000000041b0a7825 */ /* 0x000fc400078e000a */
[----:B------:R-:W4:Y:S04]  /*0830*/  LDG.E R13, desc[UR6][R12.64] ;  /* 0x000000060c0d7981 */ /* 0x000f28000c1e1900 */
[----:B------:R-:W4:Y:S01]  /*0840*/  LDG.E R10, desc[UR6][R10.64] ;  /* 0x000000060a0a7981 */ /* 0x000f22000c1e1900 */
[----:B------:R-:W-:Y:S01]  /*0850*/  VIADD R4, R4, 0x800 ;  /* 0x0000080004047836 */ /* 0x000fe20000000000 */
[----:B--2--5:R-:W-:-:S04]  /*0860*/  IADD3 R18, PT, PT, R18, R15, R14 ;  /* 0x0000000f12127210 */ /* 0x024fc80007ffe00e */
[----:B---3--:R-:W-:-:S04]  /*0870*/  IADD3 R18, PT, PT, R16, R19, R18 ;  /* 0x0000001310127210 */ /* 0x008fc80007ffe012 */
[----:B----4-:R-:W-:-:S04]  /*0880*/  IADD3 R18, PT, PT, R8, R7, R18 ;  /* 0x0000000708127210 */ /* 0x010fc80007ffe012 */
[----:B------:R-:W-:-:S07]  /*0890*/  IADD3 R14, PT, PT, R10, R13, R18 ;  /* 0x0000000d0a0e7210 */ /* 0x000fce0007ffe012 */
.L_x_184:
[----:B------:R-:W-:Y:S05]  /*08a0*/  BSYNC.RECONVERGENT B2 ;  /* 0x0000000000027941 */ /* 0x000fea0003800200 */
.L_x_183:
        /* <DEDUP_REMOVED lines=8> */
[C---:B------:R-:W-:Y:S01]  /*0930*/  VIADD R13, R11.reuse, 0x100 ;  /* 0x000001000b0d7836 */ /* 0x040fe20000000000 */
[C---:B------:R-:W-:Y:S01]  /*0940*/  IADD3 R17, PT, PT, R11.reuse, 0x300, RZ ;  /* 0x000003000b117810 */ /* 0x040fe20007ffe0ff */
[C---:B0-----:R-:W-:Y:S02]  /*0950*/  VIADD R15, R11.reuse, 0x200 ;  /* 0x000002000b0f7836 */ /* 0x041fe40000000000 */
[----:B-1----:R-:W-:-:S04]  /*0960*/  IMAD.WIDE.U32 R8, R11, 0x4, R6 ;  /* 0x000000040b087825 */ /* 0x002fc800078e0006 */
[--C-:B------:R-:W-:Y:S02]  /*0970*/  IMAD.WIDE.U32 R10, R13, 0x4, R6.reuse ;  /* 0x000000040d0a7825 */ /* 0x100fe400078e0006 */
[----:B------:R-:W2:Y:S02]  /*0980*/  LDG.E R9, desc[UR6][R8.64] ;  /* 0x0000000608097981 */ /* 0x000ea4000c1e1900 */
[--C-:B------:R-:W-:Y:S02]  /*0990*/  IMAD.WIDE.U32 R12, R15, 0x4, R6.reuse ;  /* 0x000000040f0c7825 */ /* 0x100fe400078e0006 */
[----:B------:R-:W2:Y:S02]  /*09a0*/  LDG.E R10, desc[UR6][R10.64] ;  /* 0x000000060a0a7981 */ /* 0x000ea4000c1e1900 */
[----:B------:R-:W-:Y:S02]  /*09b0*/  IMAD.WIDE.U32 R6, R17, 0x4, R6 ;  /* 0x0000000411067825 */ /* 0x000fe400078e0006 */
[----:B------:R-:W3:Y:S04]  /*09c0*/  LDG.E R13, desc[UR6][R12.64] ;  /* 0x000000060c0d7981 */ /* 0x000ee8000c1e1900 */
[----:B------:R-:W3:Y:S01]  /*09d0*/  LDG.E R6, desc[UR6][R6.64] ;  /* 0x0000000606067981 */ /* 0x000ee2000c1e1900 */
[----:B------:R-:W-:Y:S01]  /*09e0*/  VIADD R4, R4, 0x400 ;  /* 0x0000040004047836 */ /* 0x000fe20000000000 */
[----:B--2--5:R-:W-:-:S04]  /*09f0*/  IADD3 R14, PT, PT, R10, R9, R14 ;  /* 0x000000090a0e7210 */ /* 0x024fc80007ffe00e */
[----:B---3--:R-:W-:-:S07]  /*0a00*/  IADD3 R14, PT, PT, R6, R13, R14 ;  /* 0x0000000d060e7210 */ /* 0x008fce0007ffe00e */
.L_x_186:
[----:B------:R-:W-:Y:S05]  /*0a10*/  BSYNC.RECONVERGENT B2 ;  /* 0x0000000000027941 */ /* 0x000fea0003800200 */
.L_x_185:
[----:B------:R-:W-:Y:S05]  /*0a20*/  @!P1 BRA `(.L_x_178) ;  /* 0x0000000000289947 */ /* 0x000fea0003800000 */
[----:B------:R-:W1:Y:S01]  /*0a30*/  LDC.64 R6, c[0x0][0x380] ;  /* 0x0000e000ff067b82 */ /* 0x000e620000000a00 */
[----:B------:R-:W-:Y:S02]  /*0a40*/  IMAD R9, R3, 0x1000, R4 ;  /* 0x0000100003097824 */ /* 0x000fe400078e0204 */
[----:B------:R-:W-:-:S07]  /*0a50*/  IMAD.MOV R8, RZ, RZ, -R5 ;  /* 0x000000ffff087224 */ /* 0x000fce00078e0a05 */
.L_x_187:
[----:B-1----:R-:W-:-:S06]  /*0a60*/  IMAD.WIDE.U32 R4, R9, 0x4, R6 ;  /* 0x0000000409047825 */ /* 0x002fcc00078e0006 */
[----:B------:R-:W2:Y:S01]  /*0a70*/  LDG.E R5, desc[UR6][R4.64] ;  /* 0x0000000604057981 */ /* 0x000ea2000c1e1900 */
[----:B------:R-:W-:Y:S02]  /*0a80*/  VIADD R8, R8, 0x1 ;  /* 0x0000000108087836 */ /* 0x000fe40000000000 */
[----:B------:R-:W-:-:S03]  /*0a90*/  VIADD R9, R9, 0x100 ;  /* 0x0000010009097836 */ /* 0x000fc60000000000 */
[----:B------:R-:W-:Y:S01]  /*0aa0*/  ISETP.NE.AND P0, PT, R8, RZ, PT ;  /* 0x000000ff0800720c */ /* 0x000fe20003f05270 */
[----:B--2--5:R-:W-:-:S12]  /*0ab0*/  IMAD.IADD R14, R5, 0x1, R14 ;  /* 0x00000001050e7824 */ /* 0x024fd800078e020e */
[----:B------:R-:W-:Y:S05]  /*0ac0*/  @P0 BRA `(.L_x_187) ;  /* 0xfffffffc00e40947 */ /* 0x000fea000383ffff */
.L_x_178:
[----:B------:R-:W-:Y:S05]  /*0ad0*/  BSYNC.RECONVERGENT B1 ;  /* 0x0000000000017941 */ /* 0x000fea0003800200 */
.L_x_177:
[----:B------:R-:W-:-:S13]  /*0ae0*/  ISETP.GE.U32.AND P0, PT, R0, 0x100, PT ;  /* 0x000001000000780c */ /* 0x000fda0003f06070 */
[----:B------:R-:W-:Y:S05]  /*0af0*/  @!P0 BRA `(.L_x_188) ;  /* 0x0000000000ac8947 */ /* 0x000fea0003800000 */
[----:B------:R-:W1:Y:S01]  /*0b00*/  S2R R8, SR_LANEID ;  /* 0x0000000000087919 */ /* 0x000e620000000000 */
[----:B-----5:R-:W2:Y:S01]  /*0b10*/  SHFL.DOWN PT, R0, R14, 0x1, 0x1f ;  /* 0x08201f000e007f89 */ /* 0x020ea200000e0000 */
[C---:B-1----:R-:W-:Y:S02]  /*0b20*/  ISETP.GT.AND P0, PT, R8.reuse, 0x1e, PT ;  /* 0x0000001e0800780c */ /* 0x042fe40003f04270 */
[----:B------:R-:W-:Y:S02]  /*0b30*/  ISETP.NE.AND P1, PT, R8, RZ, PT ;  /* 0x000000ff0800720c */ /* 0x000fe40003f25270 */
[----:B--2---:R-:W-:Y:S02]  /*0b40*/  SEL R5, R0, RZ, !P0 ;  /* 0x000000ff00057207 */ /* 0x004fe40004000000 */
[----:B------:R-:W-:Y:S02]  /*0b50*/  ISETP.GT.AND P0, PT, R8, 0x1d, PT ;  /* 0x0000001d0800780c */ /* 0x000fe40003f04270 */
[----:B------:R-:W-:-:S05]  /*0b60*/  IADD3 R5, PT, PT, R5, R14, RZ ;  /* 0x0000000e05057210 */ /* 0x000fca0007ffe0ff */
[----:B------:R-:W1:Y:S02]  /*0b70*/  SHFL.DOWN PT, R0, R5, 0x2, 0x1f ;  /* 0x08401f0005007f89 */ /* 0x000e6400000e0000 */
[----:B------:R-:W-:Y:S01]  /*0b80*/  @!P1 MOV R6, 0x400 ;  /* 0x0000040000069802 */ /* 0x000fe20000000f00 */
[----:B------:R-:W2:Y:S01]  /*0b90*/  @!P1 S2R R9, SR_CgaCtaId ;  /* 0x0000000000099919 */ /* 0x000ea20000008800 */
[----:B-1----:R-:W-:Y:S02]  /*0ba0*/  SEL R0, R0, RZ, !P0 ;  /* 0x000000ff00007207 */ /* 0x002fe40004000000 */
[----:B------:R-:W-:-:S03]  /*0bb0*/  ISETP.GT.AND P0, PT, R8, 0x1b, PT ;  /* 0x0000001b0800780c */ /* 0x000fc60003f04270 */
[----:B------:R-:W-:-:S05]  /*0bc0*/  IMAD.IADD R0, R5, 0x1, R0 ;  /* 0x0000000105007824 */ /* 0x000fca00078e0200 */
[----:B------:R-:W1:Y:S01]  /*0bd0*/  SHFL.DOWN PT, R4, R0, 0x4, 0x1f ;  /* 0x08801f0000047f89 */ /* 0x000e6200000e0000 */
[----:B--2---:R-:W-:Y:S02]  /*0be0*/  @!P1 LEA R9, R9, R6, 0x18 ;  /* 0x0000000609099211 */ /* 0x004fe400078ec0ff */
[----:B-1----:R-:W-:Y:S02]  /*0bf0*/  SEL R7, R4, RZ, !P0 ;  /* 0x000000ff04077207 */ /* 0x002fe40004000000 */
[----:B------:R-:W-:-:S03]  /*0c00*/  ISETP.GT.AND P0, PT, R8, 0x17, PT ;  /* 0x000000170800780c */ /* 0x000fc60003f04270 */
[----:B------:R-:W-:Y:S01]  /*0c10*/  IMAD.IADD R7, R0, 0x1, R7 ;  /* 0x0000000100077824 */ /* 0x000fe200078e0207 */
[----:B------:R-:W-:-:S04]  /*0c20*/  @!P1 SHF.R.U32.HI R0, RZ, 0x3, R2 ;  /* 0x00000003ff009819 */ /* 0x000fc80000011602 */
[----:B------:R-:W1:Y:S01]  /*0c30*/  SHFL.DOWN PT, R4, R7, 0x8, 0x1f ;  /* 0x09001f0007047f89 */ /* 0x000e6200000e0000 */
[----:B------:R-:W-:-:S05]  /*0c40*/  @!P1 LOP3.LUT R0, R0, 0x7c, RZ, 0xc0, !PT ;  /* 0x0000007c00009812 */ /* 0x000fca00078ec0ff */
[----:B------:R-:W-:Y:S01]  /*0c50*/  @!P1 IMAD.IADD R0, R0, 0x1, R9 ;  /* 0x0000000100009824 */ /* 0x000fe200078e0209 */
[----:B-1----:R-:W-:Y:S02]  /*0c60*/  SEL R4, R4, RZ, !P0 ;  /* 0x000000ff04047207 */ /* 0x002fe40004000000 */
[----:B------:R-:W-:-:S03]  /*0c70*/  ISETP.GT.AND P0, PT, R8, 0xf, PT ;  /* 0x0000000f0800780c */ /* 0x000fc60003f04270 */
[----:B------:R-:W-:-:S05]  /*0c80*/  IMAD.IADD R4, R7, 0x1, R4 ;  /* 0x0000000107047824 */ /* 0x000fca00078e0204 */
[----:B------:R-:W1:Y:S02]  /*0c90*/  SHFL.DOWN PT, R5, R4, 0x10, 0x1f ;  /* 0x0a001f0004057f89 */ /* 0x000e6400000e0000 */
[----:B-1----:R-:W-:Y:S02]  /*0ca0*/  SEL R5, R5, RZ, !P0 ;  /* 0x000000ff05057207 */ /* 0x002fe40004000000 */
        /* <DEDUP_REMOVED lines=8> */
[----:B--2---:R-:W-:Y:S04]  /*0d30*/  LDS R0, [UR4+0xc] ;  /* 0x00000c04ff007984 */ /* 0x004fe80008000800 */
[----:B------:R-:W1:Y:S04]  /*0d40*/  LDS.128 R4, [UR4+0x10] ;  /* 0x00001004ff047984 */ /* 0x000e680008000c00 */
[----:B------:R-:W2:Y:S01]  /*0d50*/  LDS.64 R8, [UR4+0x20] ;  /* 0x00002004ff087984 */ /* 0x000ea20008000a00 */
[----:B-1----:R-:W-:-:S04]  /*0d60*/  IADD3 R0, PT, PT, R4, R0, R11 ;  /* 0x0000000004007210 */ /* 0x002fc80007ffe00b */
[----:B------:R-:W-:-:S04]  /*0d70*/  IADD3 R0, PT, PT, R6, R0, R5 ;  /* 0x0000000006007210 */ /* 0x000fc80007ffe005 */
[----:B--2---:R-:W-:-:S05]  /*0d80*/  IADD3 R0, PT, PT, R8, R0, R7 ;  /* 0x0000000008007210 */ /* 0x004fca0007ffe007 */
[----:B------:R-:W-:Y:S01]  /*0d90*/  IMAD.IADD R11, R0, 0x1, R9 ;  /* 0x00000001000b7824 */ /* 0x000fe200078e0209 */
[----:B------:R-:W-:Y:S06]  /*0da0*/  BRA `(.L_x_189) ;  /* 0x00000014007c7947 */ /* 0x000fec0003800000 */
.L_x_188:
[----:B------:R-:W-:Y:S01]  /*0db0*/  LOP3.LUT R4, R2, 0x3e0, RZ, 0xc0, !PT ;  /* 0x000003e002047812 */ /* 0x000fe200078ec0ff */
[----:B------:R-:W1:Y:S03]  /*0dc0*/  S2R R10, SR_LANEID ;  /* 0x00000000000a7919 */ /* 0x000e660000000000 */
[----:B------:R-:W-:Y:S02]  /*0dd0*/  LOP3.LUT R7, RZ, R4, RZ, 0x33, !PT ;  /* 0x00000004ff077212 */ /* 0x000fe400078e33ff */
[----:B------:R-:W-:-:S03]  /*0de0*/  IADD3 R5, PT, PT, R4, 0x20, RZ ;  /* 0x0000002004057810 */ /* 0x000fc60007ffe0ff */
[----:B------:R-:W-:Y:S01]  /*0df0*/  IMAD.IADD R7, R0, 0x1, R7 ;  /* 0x0000000100077824 */ /* 0x000fe200078e0207 */
[----:B------:R-:W-:-:S04]  /*0e00*/  ISETP.GT.U32.AND P0, PT, R5, R0, PT ;  /* 0x000000000500720c */ /* 0x000fc80003f04070 */
[----:B------:R-:W-:-:S05]  /*0e10*/  SEL R7, R7, 0x1f, P0 ;  /* 0x0000001f07077807 */ /* 0x000fca0000000000 */
[----:B-----5:R-:W2:Y:S01]  /*0e20*/  SHFL.DOWN PT, R4, R14, 0x1, R7 ;  /* 0x082000000e047989 */ /* 0x020ea200000e0007 */
[CC--:B-1----:R-:W-:Y:S01]  /*0e30*/  ISETP.GE.AND P0, PT, R10.reuse, R7.reuse, PT ;  /* 0x000000070a00720c */ /* 0x0c2fe20003f06270 */
[C---:B------:R-:W-:Y:S01]  /*0e40*/  VIADD R6, R10.reuse, 0x2 ;  /* 0x000000020a067836 */ /* 0x040fe20000000000 */
[C---:B------:R-:W-:Y:S01]  /*0e50*/  ISETP.NE.AND P1, PT, R10.reuse, RZ, PT ;  /* 0x000000ff0a00720c */ /* 0x040fe20003f25270 */
[----:B------:R-:W-:Y:S01]  /*0e60*/  VIADD R8, R10, 0x4 ;  /* 0x000000040a087836 */ /* 0x000fe20000000000 */
[----:B--2---:R-:W-:Y:S02]  /*0e70*/  SEL R5, R4, RZ, !P0 ;  /* 0x000000ff04057207 */ /* 0x004fe40004000000 */
[----:B------:R-:W-:-:S03]  /*0e80*/  ISETP.GT.AND P0, PT, R6, R7, PT ;  /* 0x000000070600720c */ /* 0x000fc60003f04270 */
[----:B------:R-:W-:-:S06]  /*0e90*/  IMAD.IADD R4, R5, 0x1, R14 ;  /* 0x0000000105047824 */ /* 0x000fcc00078e020e */
[----:B------:R-:W1:Y:S01]  /*0ea0*/  @!P1 S2R R11, SR_CgaCtaId ;  /* 0x00000000000b9919 */ /* 0x000e620000008800 */
[----:B------:R-:W-:Y:S01]  /*0eb0*/  @!P1 SHF.R.U32.HI R9, RZ, 0x3, R2 ;  /* 0x00000003ff099819 */ /* 0x000fe20000011602 */
[----:B------:R-:W2:Y:S03]  /*0ec0*/  SHFL.DOWN PT, R5, R4, 0x2, R7 ;  /* 0x0840000004057989 */ /* 0x000ea600000e0007 */
[----:B------:R-:W-:Y:S02]  /*0ed0*/  @!P1 LOP3.LUT R9, R9, 0x7c, RZ, 0xc0, !PT ;  /* 0x0000007c09099812 */ /* 0x000fe400078ec0ff */
[----:B--2---:R-:W-:Y:S02]  /*0ee0*/  SEL R5, R5, RZ, !P0 ;  /* 0x000000ff05057207 */ /* 0x004fe40004000000 */
[----:B------:R-:W-:-:S03]  /*0ef0*/  ISETP.GT.AND P0, PT, R8, R7, PT ;  /* 0x000000070800720c */ /* 0x000fc60003f04270 */
[----:B------:R-:W-:Y:S01]  /*0f00*/  IMAD.IADD R6, R4, 0x1, R5 ;  /* 0x0000000104067824 */ /* 0x000fe200078e0205 */
[----:B------:R-:W-:-:S04]  /*0f10*/  IADD3 R4, PT, PT, R10, 0x8, RZ ;  /* 0x000000080a047810 */ /* 0x000fc80007ffe0ff */
[----:B------:R-:W2:Y:S02]  /*0f20*/  SHFL.DOWN PT, R5, R6, 0x4, R7 ;  /* 0x0880000006057989 */ /* 0x000ea400000e0007 */
[----:B--2---:R-:W-:Y:S02]  /*0f30*/  SEL R5, R5, RZ, !P0 ;  /* 0x000000ff05057207 */ /* 0x004fe40004000000 */
[----:B------:R-:W-:-:S03]  /*0f40*/  ISETP.GT.AND P0, PT, R4, R7, PT ;  /* 0x000000070400720c */ /* 0x000fc60003f04270 */
[----:B------:R-:W-:Y:S02]  /*0f50*/  IMAD.IADD R8, R6, 0x1, R5 ;  /* 0x0000000106087824 */ /* 0x000fe400078e0205 */
[----:B------:R-:W-:Y:S01]  /*0f60*/  VIADD R6, R10, 0x10 ;  /* 0x000000100a067836 */ /* 0x000fe20000000000 */
[----:B------:R-:W-:Y:S02]  /*0f70*/  @!P1 MOV R10, 0x400 ;  /* 0x00000400000a9802 */ /* 0x000fe40000000f00 */
[----:B------:R-:W2:Y:S02]  /*0f80*/  SHFL.DOWN PT, R5, R8, 0x8, R7 ;  /* 0x0900000008057989 */ /* 0x000ea400000e0007 */
[----:B-1----:R-:W-:-:S05]  /*0f90*/  @!P1 LEA R10, R11, R10, 0x18 ;  /* 0x0000000a0b0a9211 */ /* 0x002fca00078ec0ff */
[----:B------:R-:W-:Y:S01]  /*0fa0*/  @!P1 IMAD.IADD R10, R9, 0x1, R10 ;  /* 0x00000001090a9824 */ /* 0x000fe200078e020a */
[----:B--2---:R-:W-:Y:S02]  /*0fb0*/  SEL R5, R5, RZ, !P0 ;  /* 0x000000ff05057207 */ /* 0x004fe40004000000 */
[----:B------:R-:W-:-:S03]  /*0fc0*/  ISETP.GT.AND P0, PT, R6, R7, PT ;  /* 0x000000070600720c */ /* 0x000fc60003f04270 */
[----:B------:R-:W-:-:S05]  /*0fd0*/  IMAD.IADD R4, R8, 0x1, R5 ;  /* 0x0000000108047824 */ /* 0x000fca00078e0205 */
[----:B------:R-:W1:Y:S02]  /*0fe0*/  SHFL.DOWN PT, R5, R4, 0x10, R7 ;  /* 0x0a00000004057989 */ /* 0x000e6400000e0007 */
[----:B-1----:R-:W-:Y:S02]  /*0ff0*/  SEL R5, R5, RZ, !P0 ;  /* 0x000000ff05057207 */ /* 0x002fe40004000000 */
[----:B------:R-:W-:-:S03]  /*1000*/  ISETP.NE.AND P0, PT, R2, RZ, PT ;  /* 0x000000ff0200720c */ /* 0x000fc60003f05270 */
[----:B------:R-:W-:-:S05]  /*1010*/  IMAD.IADD R11, R4, 0x1, R5 ;  /* 0x00000001040b7824 */ /* 0x000fca00078e0205 */
[----:B------:R1:W-:Y:S01]  /*1020*/  @!P1 STS [R10+0x8], R11 ;  /* 0x0000080b0a009388 */ /* 0x0003e20000000800 */
[----:B------:R-:W-:Y:S06]  /*1030*/  BAR.SYNC.DEFER_BLOCKING 0x0 ;  /* 0x0000000000007b1d */ /* 0x000fec0000010000 */
[----:B------:R-:W-:Y:S05]  /*1040*/  @P0 BRA `(.L_x_189) ;  /* 0x0000001000d40947 */ /* 0x000fea0003800000 */
[----:B------:R-:W2:Y:S01]  /*1050*/  S2UR UR5, SR_CgaCtaId ;  /* 0x00000000000579c3 */ /* 0x000ea20000008800 */
[----:B------:R-:W-:Y:S01]  /*1060*/  UMOV UR4, 0x400 ;  /* 0x0000040000047882 */ /* 0x000fe20000000000 */
[C---:B------:R-:W-:Y:S02]  /*1070*/  ISETP.GT.U32.AND P2, PT, R0.reuse, 0x40, PT ;  /* 0x000000400000780c */ /* 0x040fe40003f44070 */
[C---:B------:R-:W-:Y:S02]  /*1080*/  ISETP.GT.U32.AND P1, PT, R0.reuse, 0x20, PT ;  /* 0x000000200000780c */ /* 0x040fe40003f24070 */
[----:B------:R-:W-:Y:S01]  /*1090*/  ISETP.GT.U32.AND P3, PT, R0, 0x80, PT ;  /* 0x000000800000780c */ /* 0x000fe20003f64070 */
[----:B--2---:R-:W-:-:S09]  /*10a0*/  ULEA UR4, UR5, UR4, 0x18 ;  /* 0x0000000405047291 */ /* 0x004fd2000f8ec0ff */
[----:B------:R-:W2:Y:S04]  /*10b0*/  LDS.128 R4, [UR4+0x10] ;  /* 0x00001004ff047984 */ /* 0x000ea80008000c00 */
[----:B------:R-:W3:Y:S04]  /*10c0*/  LDS R2, [UR4+0xc] ;  /* 0x00000c04ff027984 */ /* 0x000ee80008000800 */
[----:B------:R-:W4:Y:S01]  /*10d0*/  LDS.64 R8, [UR4+0x20] ;  /* 0x00002004ff087984 */ /* 0x000f220008000a00 */
[----:B--2---:R-:W-:Y:S02]  /*10e0*/  SEL R4, R4, RZ, P2 ;  /* 0x000000ff04047207 */ /* 0x004fe40001000000 */
[----:B------:R-:W-:-:S02]  /*10f0*/  ISETP.GT.U32.AND P2, PT, R0, 0x60, PT ;  /* 0x000000600000780c */ /* 0x000fc40003f44070 */
[----:B---3--:R-:W-:Y:S02]  /*1100*/  SEL R2, R2, RZ, P1 ;  /* 0x000000ff02027207 */ /* 0x008fe40000800000 */
[----:B------:R-:W-:Y:S02]  /*1110*/  SEL R5, R5, RZ, P2 ;  /* 0x000000ff05057207 */ /* 0x000fe40001000000 */
[----:B------:R-:W-:Y:S02]  /*1120*/  IADD3 R2, PT, PT, R4, R2, R11 ;  /* 0x0000000204027210 */ /* 0x000fe40007ffe00b */
[----:B------:R-:W-:Y:S02]  /*1130*/  ISETP.GT.U32.AND P1, PT, R0, 0xa0, PT ;  /* 0x000000a00000780c */ /* 0x000fe40003f24070 */
[----:B------:R-:W-:Y:S02]  /*1140*/  SEL R6, R6, RZ, P3 ;  /* 0x000000ff06067207 */ /* 0x000fe40001800000 */
[----:B------:R-:W-:-:S02]  /*1150*/  ISETP.GT.U32.AND P2, PT, R0, 0xc0, PT ;  /* 0x000000c00000780c */ /* 0x000fc40003f44070 */
[----:B------:R-:W-:Y:S02]  /*1160*/  ISETP.GT.U32.AND P3, PT, R0, 0xe0, PT ;  /* 0x000000e00000780c */ /* 0x000fe40003f64070 */
[----:B------:R-:W-:Y:S02]  /*1170*/  SEL R7, R7, RZ, P1 ;  /* 0x000000ff07077207 */ /* 0x000fe40000800000 */
[----:B------:R-:W-:Y:S02]  /*1180*/  IADD3 R2, PT, PT, R6, R2, R5 ;  /* 0x0000000206027210 */ /* 0x000fe40007ffe005 */
[----:B----4-:R-:W-:Y:S02]  /*1190*/  SEL R8, R8, RZ, P2 ;  /* 0x000000ff08087207 */ /* 0x010fe40001000000 */
[----:B------:R-:W-:Y:S02]  /*11a0*/  SEL R9, R9, RZ, P3 ;  /* 0x000000ff09097207 */ /* 0x000fe40001800000 */
[----:B------:R-:W-:-:S05]  /*11b0*/  IADD3 R2, PT, PT, R8, R2, R7 ;  /* 0x0000000208027210 */ /* 0x000fca0007ffe007 */
[----:B-1----:R-:W-:Y:S01]  /*11c0*/  IMAD.IADD R11, R2, 0x1, R9 ;  /* 0x00000001020b7824 */ /* 0x002fe200078e0209 */
[----:B------:R-:W-:Y:S06]  /*11d0*/  BRA `(.L_x_189) ;  /* 0x0000001000707947 */ /* 0x000fec0003800000 */
.L_x_174:
[----:B------:R-:W0:Y:S01]  /*11e0*/  S2R R2, SR_TID.X ;  /* 0x0000000000027919 */ /* 0x000e220000002100 */
[----:B------:R-:W1:Y:S02]  /*11f0*/  LDCU.64 UR4, c[0x0][0x380] ;  /* 0x00007000ff0477ac */ /* 0x000e640008000a00 */
[----:B-1----:R-:W-:Y:S01]  /*1200*/  MOV R4, UR4 ;  /* 0x0000000400047c02 */ /* 0x002fe20008000f00 */
[----:B------:R-:W-:Y:S02]  /*1210*/  IMAD.U32 R5, RZ, RZ, UR5 ;  /* 0x00000005ff057e24 */ /* 0x000fe4000f8e00ff */
[----:B0-----:R-:W-:-:S04]  /*1220*/  IMAD R7, R3, 0x1000, R2 ;  /* 0x0000100003077824 */ /* 0x001fc800078e0202 */
[----:B------:R-:W-:-:S05]  /*1230*/  IMAD.WIDE.U32 R6, R7, 0x4, R4 ;  /* 0x0000000407067825 */ /* 0x000fca00078e0004 */
        /* <DEDUP_REMOVED lines=16> */
[----:B------:R-:W-:-:S02]  /*1340*/  ISETP.GE.U32.AND P0, PT, R0, R13, PT ;  /* 0x0000000d0000720c */ /* 0x000fc40003f06070 */
        /* <DEDUP_REMOVED lines=9> */
[----:B------:R-:W-:Y:S01]  /*13e0*/  IMAD R9, R3, 0x1000, R13 ;  /* 0x0000100003097824 */ /* 0x000fe200078e020d */
[----:B------:R-:W-:Y:S01]  /*13f0*/  LOP3.LUT R6, RZ, R2, RZ, 0x33, !PT ;  /* 0x00000002ff067212 */ /* 0x000fe200078e33ff */
[----:B------:R-:W-:Y:S01]  /*1400*/  VIADD R0, R8, 0xfffff000 ;  /* 0xfffff00008007836 */ /* 0x000fe20000000000 */
[----:B------:R-:W-:Y:S02]  /*1410*/  UMOV UR4, URZ ;  /* 0x000000ff00047c82 */ /* 0x000fe40008000000 */
[----:B------:R-:W-:Y:S02]  /*1420*/  IADD3 R6, PT, PT, -R13, R8, R6 ;  /* 0x000000080d067210 */ /* 0x000fe40007ffe106 */
[C---:B------:R-:W-:Y:S02]  /*1430*/  ISETP.GT.U32.AND P0, PT, R9.reuse, R0, PT ;  /* 0x000000000900720c */ /* 0x040fe40003f04070 */
[----:B------:R-:W-:Y:S01]  /*1440*/  IADD3 R7, PT, PT, R9, 0x800, R2 ;  /* 0x0000080009077810 */ /* 0x000fe20007ffe002 */
[----:B------:R-:W-:-:S02]  /*1450*/  IMAD.MOV.U32 R2, RZ, RZ, R9 ;  /* 0x000000ffff027224 */ /* 0x000fc400078e0009 */
[----:B------:R-:W-:-:S08]  /*1460*/  IMAD R6, R3, -0x1000, R6 ;  /* 0xfffff00003067824 */ /* 0x000fd000078e0206 */
[----:B------:R-:W-:Y:S05]  /*1470*/  @P0 BRA `(.L_x_191) ;  /* 0x00000000009c0947 */ /* 0x000fea0003800000 */
[----:B------:R-:W0:Y:S08]  /*1480*/  LDC R8, c[0x0][0x3a8] ;  /* 0x0000ea00ff087b82 */ /* 0x000e300000000800 */
[----:B------:R-:W1:Y:S02]  /*1490*/  LDC.64 R4, c[0x0][0x380] ;  /* 0x0000e000ff047b82 */ /* 0x000e640000000a00 */
.L_x_192:
[----:B------:R-:W2:Y:S02]  /*14a0*/  S2R R10, SR_TID.X ;  /* 0x00000000000a7919 */ /* 0x000ea40000002100 */
[----:B--2---:R-:W-:-:S04]  /*14b0*/  IMAD.IADD R11, R10, 0x1, R9 ;  /* 0x000000010a0b7824 */ /* 0x004fc800078e0209 */
[----:B-1----:R-:W-:-:S05]  /*14c0*/  IMAD.WIDE.U32 R10, R11, 0x4, R4 ;  /* 0x000000040b0a7825 */ /* 0x002fca00078e0004 */
        /* <DEDUP_REMOVED lines=10> */
[----:B------:R-:W5:Y:S01]  /*1570*/  LDG.E R21, desc[UR6][R10.64+0x2c00] ;  /* 0x002c00060a157981 */ /* 0x000f62000c1e1900 */
[----:B--2---:R-:W-:-:S03]  /*1580*/  IADD3 R20, PT, PT, R20, R18, R27 ;  /* 0x0000001214147210 */ /* 0x004fc60007ffe01b */
[----:B------:R-:W2:Y:S04]  /*1590*/  LDG.E R18, desc[UR6][R10.64+0x2800] ;  /* 0x002800060a127981 */ /* 0x000ea8000c1e1900 */
[----:B------:R-:W2:Y:S01]  /*15a0*/  LDG.E R27, desc[UR6][R10.64+0x3800] ;  /* 0x003800060a1b7981 */ /* 0x000ea2000c1e1900 */
[----:B---3--:R-:W-:-:S03]  /*15b0*/  IADD3 R24, PT, PT, R23, R22, R20 ;  /* 0x0000001617187210 */ /* 0x008fc60007ffe014 */
[----:B------:R-:W3:Y:S04]  /*15c0*/  LDG.E R23, desc[UR6][R10.64+0x3000] ;  /* 0x003000060a177981 */ /* 0x000ee8000c1e1900 */
[----:B------:R-:W3:Y:S04]  /*15d0*/  LDG.E R20, desc[UR6][R10.64+0x3400] ;  /* 0x003400060a147981 */ /* 0x000ee8000c1e1900 */
[----:B------:R-:W3:Y:S01]  /*15e0*/  LDG.E R22, desc[UR6][R10.64+0x3c00] ;  /* 0x003c00060a167981 */ /* 0x000ee2000c1e1900 */
[----:B----4-:R-:W-:-:S04]  /*15f0*/  IADD3 R14, PT, PT, R17, R14, R24 ;  /* 0x0000000e110e7210 */ /* 0x010fc80007ffe018 */
[----:B-----5:R-:W-:-:S04]  /*1600*/  IADD3 R14, PT, PT, R19, R16, R14 ;  /* 0x00000010130e7210 */ /* 0x020fc80007ffe00e */
[----:B------:R-:W-:Y:S02]  /*1610*/  IADD3 R12, PT, PT, R15, R12, R14 ;  /* 0x0000000c0f0c7210 */ /* 0x000fe40007ffe00e */
[----:B0-----:R-:W-:-:S04]  /*1620*/  IADD3 R14, PT, PT, -R9, R8, RZ ;  /* 0x00000008090e7210 */ /* 0x001fc80007ffe1ff */
[----:B------:R-:W-:Y:S02]  /*1630*/  ISETP.GE.U32.AND P0, PT, R14, R13, PT ;  /* 0x0000000d0e00720c */ /* 0x000fe40003f06070 */
[----:B--2---:R-:W-:-:S04]  /*1640*/  IADD3 R12, PT, PT, R21, R18, R12 ;  /* 0x00000012150c7210 */ /* 0x004fc80007ffe00c */
[----:B---3--:R-:W-:-:S04]  /*1650*/  IADD3 R12, PT, PT, R20, R23, R12 ;  /* 0x00000017140c7210 */ /* 0x008fc80007ffe00c */
[----:B------:R-:W-:-:S03]  /*1660*/  IADD3 R27, PT, PT, R22, R27, R12 ;  /* 0x0000001b161b7210 */ /* 0x000fc60007ffe00c */
[----:B------:R-:W-:Y:S05]  /*1670*/  @!P0 BRA `(.L_x_190) ;  /* 0x00000008009c8947 */ /* 0x000fea0003800000 */
[C---:B------:R-:W-:Y:S01]  /*1680*/  IMAD.IADD R9, R13.reuse, 0x1, R9 ;  /* 0x000000010d097824 */ /* 0x040fe200078e0209 */
[----:B------:R-:W-:Y:S01]  /*1690*/  UIADD3 UR4, UPT, UPT, UR4, 0x1, URZ ;  /* 0x0000000104047890 */ /* 0x000fe2000fffe0ff */
[----:B------:R-:W-:Y:S02]  /*16a0*/  IMAD.IADD R2, R13, 0x1, R2 ;  /* 0x000000010d027824 */ /* 0x000fe400078e0202 */
[----:B------:R-:W-:Y:S01]  /*16b0*/  IMAD.IADD R6, R6, 0x1, -R13 ;  /* 0x0000000106067824 */ /* 0x000fe200078e0a0d */
[----:B------:R-:W-:Y:S01]  /*16c0*/  ISETP.GT.U32.AND P0, PT, R9, R0, PT ;  /* 0x000000000900720c */ /* 0x000fe20003f04070 */
[----:B------:R-:W-:-:S12]  /*16d0*/  IMAD.IADD R7, R13, 0x1, R7 ;  /* 0x000000010d077824 */ /* 0x000fd800078e0207 */
[----:B------:R-:W-:Y:S05]  /*16e0*/  @!P0 BRA `(.L_x_192) ;  /* 0xfffffffc006c8947 */ /* 0x000fea000383ffff */
.L_x_191:
[----:B------:R-:W0:Y:S01]  /*16f0*/  S2R R13, SR_TID.X ;  /* 0x00000000000d7919 */ /* 0x000e220000002100 */
[----:B------:R-:W-:Y:S01]  /*1700*/  IMAD.IADD R0, R8, 0x1, -R9 ;  /* 0x0000000108007824 */ /* 0x000fe200078e0a09 */
[----:B------:R-:W-:Y:S04]  /*1710*/  BSSY.RECONVERGENT B1, `(.L_x_190) ;  /* 0x000009d000017945 */ /* 0x000fe80003800200 */
[----:B0-----:R-:W-:-:S04]  /*1720*/  ISETP.GE.AND P0, PT, R13, R0, PT ;  /* 0x000000000d00720c */ /* 0x001fc80003f06270 */
[----:B------:R-:W-:-:S13]  /*1730*/  ISETP.GE.U32.OR P0, PT, R9, R8, P0 ;  /* 0x000000080900720c */ /* 0x000fda0000706470 */
[----:B------:R-:W-:Y:S05]  /*1740*/  @P0 BRA `(.L_x_193) ;  /* 0x0000000800640947 */ /* 0x000fea0003800000 */
[----:B------:R-:W0:Y:S01]  /*1750*/  LDC R10, c[0x0][0x3ac] ;  /* 0x0000eb00ff0a7b82 */ /* 0x000e220000000800 */
[----:B------:R-:W-:Y:S01]  /*1760*/  LOP3.LUT R11, RZ, R13, RZ, 0x33, !PT ;  /* 0x0000000dff0b7212 */ /* 0x000fe200078e33ff */
[----:B------:R-:W-:Y:S06]  /*1770*/  BSSY.RECONVERGENT B2, `(.L_x_194) ;  /* 0x000004f000027945 */ /* 0x000fec0003800200 */
[----:B------:R-:W1:Y:S01]  /*1780*/  LDC R0, c[0x0][0x3ac] ;  /* 0x0000eb00ff007b82 */ /* 0x000e620000000800 */
[----:B0-----:R-:W-:-:S05]  /*1790*/  IMAD.SHL.U32 R10, R10, 0x1000, RZ ;  /* 0x000010000a0a7824 */ /* 0x001fca00078e00ff */
[----:B------:R-:W-:-:S04]  /*17a0*/  LEA R10, R3, R10, 0xc ;  /* 0x0000000a030a7211 */ /* 0x000fc800078e60ff */
[----:B------:R-:W-:Y:S01]  /*17b0*/  IADD3 R8, PT, PT, -R10, R8, R11 ;  /* 0x000000080a087210 */ /* 0x000fe20007ffe10b */
[----:B-1----:R-:W-:Y:S02]  /*17c0*/  IMAD R11, R0, UR4, RZ ;  /* 0x00000004000b7c24 */ /* 0x002fe4000f8e02ff */
[----:B------:R-:W-:Y:S02]  /*17d0*/  IMAD.MOV.U32 R0, RZ, RZ, R13 ;  /* 0x000000ffff007224 */ /* 0x000fe400078e000d */
[----:B------:R-:W-:-:S05]  /*17e0*/  IMAD R8, R11, -0x1000, R8 ;  /* 0xfffff0000b087824 */ /* 0x000fca00078e0208 */
[C---:B------:R-:W-:Y:S02]  /*17f0*/  ISETP.GE.U32.AND P0, PT, R8.reuse, 0xf00, PT ;  /* 0x00000f000800780c */ /* 0x040fe40003f06070 */
[----:B------:R-:W-:-:S04]  /*1800*/  LEA.HI R8, R8, 0x1, RZ, 0x18 ;  /* 0x0000000108087811 */ /* 0x000fc800078fc0ff */
[----:B------:R-:W-:-:S07]  /*1810*/  LOP3.LUT R10, R8, 0xf, RZ, 0xc0, !PT ;  /* 0x0000000f080a7812 */ /* 0x000fce00078ec0ff */
[----:B------:R-:W-:Y:S05]  /*1820*/  @!P0 BRA `(.L_x_195) ;  /* 0x00000004000c8947 */ /* 0x000fea0003800000 */
[----:B------:R-:W-:Y:S01]  /*1830*/  LEA.HI R0, R6, 0x1, RZ, 0x18 ;  /* 0x0000000106007811 */ /* 0x000fe200078fc0ff */
[----:B------:R-:W-:Y:S01]  /*1840*/  BSSY.RECONVERGENT B3, `(.L_x_196) ;  /* 0x0000040000037945 */ /* 0x000fe20003800200 */
[----:B------:R-:W-:Y:S02]  /*1850*/  LOP3.LUT R11, R13, 0x800, RZ, 0xfc, !PT ;  /* 0x000008000d0b7812 */ /* 0x000fe400078efcff */
[----:B------:R-:W-:-:S05]  /*1860*/  LOP3.LUT R0, R0, 0x1fffff0, RZ, 0xc0, !PT ;  /* 0x01fffff000007812 */ /* 0x000fca00078ec0ff */
[----:B------:R-:W-:-:S07]  /*1870*/  IMAD.MOV R0, RZ, RZ, -R0 ;  /* 0x000000ffff007224 */ /* 0x000fce00078e0a00 */
.L_x_197:
[C---:B------:R-:W-:Y:S02]  /*1880*/  VIADD R15, R7.reuse, 0xfffff800 ;  /* 0xfffff800070f7836 */ /* 0x040fe40000000000 */
[----:B------:R-:W-:Y:S02]  /*1890*/  VIADD R21, R7, 0xfffff900 ;  /* 0xfffff90007157836 */ /* 0x000fe40000000000 */
[----:B------:R-:W-:-:S04]  /*18a0*/  IMAD.WIDE.U32 R14, R15, 0x4, R4 ;  /* 0x000000040f0e7825 */ /* 0x000fc800078e0004 */
[--C-:B------:R-:W-:Y:S01]  /*18b0*/  IMAD.WIDE.U32 R20, R21, 0x4, R4.reuse ;  /* 0x0000000415147825 */ /* 0x100fe200078e0004 */
[----:B------:R0:W2:Y:S04]  /*18c0*/  LDG.E R28, desc[UR6][R14.64] ;  /* 0x000000060e1c7981 */ /* 0x0000a8000c1e1900 */
[----:B------:R-:W2:Y:S01]  /*18d0*/  LDG.E R29, desc[UR6][R20.64] ;  /* 0x00000006141d7981 */ /* 0x000ea2000c1e1900 */
[C---:B------:R-:W-:Y:S02]  /*18e0*/  VIADD R17, R7.reuse, 0xfffffa00 ;  /* 0xfffffa0007117836 */ /* 0x040fe40000000000 */
[----:B------:R-:W-:Y:S02]  /*18f0*/  VIADD R19, R7, 0xfffffb00 ;  /* 0xfffffb0007137836 */ /* 0x000fe40000000000 */
[----:B------:R-:W-:-:S04]  /*1900*/  IMAD.WIDE.U32 R16, R17, 0x4, R4 ;  /* 0x0000000411107825 */ /* 0x000fc800078e0004 */
[--C-:B------:R-:W-:Y:S01]  /*1910*/  IMAD.WIDE.U32 R18, R19, 0x4, R4.reuse ;  /* 0x0000000413127825 */ /* 0x100fe200078e0004 */
[----:B------:R1:W3:Y:S04]  /*1920*/  LDG.E R13, desc[UR6][R16.64] ;  /* 0x00000006100d7981 */ /* 0x0002e8000c1e1900 */
[----:B------:R4:W3:Y:S01]  /*1930*/  LDG.E R12, desc[UR6][R18.64] ;  /* 0x00000006120c7981 */ /* 0x0008e2000c1e1900 */
[C---:B------:R-:W-:Y:S01]  /*1940*/  VIADD R22, R7.reuse, 0xfffffd00 ;  /* 0xfffffd0007167836 */ /* 0x040fe20000000000 */
[C---:B------:R-:W-:Y:S01]  /*1950*/  IADD3 R23, PT, PT, R7.reuse, -0x400, RZ ;  /* 0xfffffc0007177810 */ /* 0x040fe20007ffe0ff */
[----:B------:R-:W-:Y:S02]  /*1960*/  VIADD R26, R7, 0xfffffe00 ;  /* 0xfffffe00071a7836 */ /* 0x000fe40000000000 */
[----:B0-----:R-:W-:-:S04]  /*1970*/  IMAD.WIDE.U32 R14, R22, 0x4, R4 ;  /* 0x00000004160e7825 */ /* 0x001fc800078e0004 */
[--C-:B-1----:R-:W-:Y:S02]  /*1980*/  IMAD.WIDE.U32 R16, R26, 0x4, R4.reuse ;  /* 0x000000041a107825 */ /* 0x102fe400078e0004 */
[----:B------:R0:W5:Y:S02]  /*1990*/  LDG.E R26, desc[UR6][R14.64] ;  /* 0x000000060e1a7981 */ /* 0x000164000c1e1900 */
[C-C-:B------:R-:W-:Y:S02]  /*19a0*/  IMAD.WIDE.U32 R24, R7.reuse, 0x4, R4.reuse ;  /* 0x0000000407187825 */ /* 0x140fe400078e0004 */
[----:B------:R-:W5:Y:S02]  /*19b0*/  LDG.E R16, desc[UR6][R16.64] ;  /* 0x0000000610107981 */ /* 0x000f64000c1e1900 */
[----:B----4-:R-:W-:Y:S02]  /*19c0*/  VIADD R19, R7, 0xffffff00 ;  /* 0xffffff0007137836 */ /* 0x010fe40000000000 */
[----:B------:R-:W-:Y:S01]  /*19d0*/  IMAD.WIDE.U32 R20, R23, 0x4, R4 ;  /* 0x0000000417147825 */ /* 0x000fe200078e0004 */
[----:B------:R-:W4:Y:S03]  /*19e0*/  LDG.E R24, desc[UR6][R24.64] ;  /* 0x0000000618187981 */ /* 0x000f26000c1e1900 */
[----:B0-----:R-:W-:-:S02]  /*19f0*/  VIADD R15, R7, 0x200 ;  /* 0x00000200070f7836 */ /* 0x001fc40000000000 */
[----:B------:R-:W-:Y:S02]  /*1a00*/  VIADD R23, R7, 0x100 ;  /* 0x0000010007177836 */ /* 0x000fe40000000000 */
[--C-:B------:R-:W-:Y:S01]  /*1a10*/  IMAD.WIDE.U32 R18, R19, 0x4, R4.reuse ;  /* 0x0000000413127825 */ /* 0x100fe200078e0004 */
[----:B------:R0:W5:Y:S03]  /*1a20*/  LDG.E R25, desc[UR6][R20.64] ;  /* 0x0000000614197981 */ /* 0x000166000c1e1900 */
[----:B------:R-:W-:Y:S02]  /*1a30*/  IMAD.WIDE.U32 R22, R23, 0x4, R4 ;  /* 0x0000000417167825 */ /* 0x000fe400078e0004 */
[----:B------:R-:W4:Y:S04]  /*1a40*/  LDG.E R19, desc[UR6][R18.64] ;  /* 0x0000000612137981 */ /* 0x000f28000c1e1900 */
[----:B------:R1:W4:Y:S01]  /*1a50*/  LDG.E R23, desc[UR6][R22.64] ;  /* 0x0000000616177981 */ /* 0x000322000c1e1900 */
[----:B0-----:R-:W-:-:S04]  /*1a60*/  VIADD R21, R7, 0x300 ;  /* 0x0000030007157836 */ /* 0x001fc80000000000 */
[----:B------:R-:W-:-:S04]  /*1a70*/  IMAD.WIDE.U32 R20, R21, 0x4, R4 ;  /* 0x0000000415147825 */ /* 0x000fc800078e0004 */
[----:B-1----:R-:W-:Y:S02]  /*1a80*/  VIADD R22, R7, 0x700 ;  /* 0x0000070007167836 */ /* 0x002fe40000000000 */
[----:B------:R-:W4:Y:S01]  /*1a90*/  LDG.E R21, desc[UR6][R20.64] ;  /* 0x0000000614157981 */ /* 0x000f22000c1e1900 */
[----:B--2---:R-:W-:Y:S01]  /*1aa0*/  IADD3 R27, PT, PT, R29, R28, R27 ;  /* 0x0000001c1d1b7210 */ /* 0x004fe20007ffe01b */
[----:B------:R-:W-:Y:S01]  /*1ab0*/  IMAD.WIDE.U32 R28, R15, 0x4, R4 ;  /* 0x000000040f1c7825 */ /* 0x000fe200078e0004 */
[----:B------:R-:W-:-:S05]  /*1ac0*/  IADD3 R15, PT, PT, R7, 0x400, RZ ;  /* 0x00000400070f7810 */ /* 0x000fca0007ffe0ff */
[----:B------:R0:W2:Y:S01]  /*1ad0*/  LDG.E R28, desc[UR6][R28.64] ;  /* 0x000000061c1c7981 */ /* 0x0000a2000c1e1900 */
[----:B------:R-:W-:-:S05]  /*1ae0*/  IMAD.WIDE.U32 R14, R15, 0x4, R4 ;  /* 0x000000040f0e7825 */ /* 0x000fca00078e0004 */
[----:B------:R1:W2:Y:S01]  /*1af0*/  LDG.E R17, desc[UR6][R14.64] ;  /* 0x000000060e117981 */ /* 0x0002a2000c1e1900 */
[----:B---3--:R-:W-:Y:S01]  /*1b00*/  IADD3 R27, PT, PT, R12, R13, R27 ;  /* 0x0000000d0c1b7210 */ /* 0x008fe20007ffe01b */
[----:B0-----:R-:W-:-:S04]  /*1b10*/  VIADD R29, R7, 0x500 ;  /* 0x00000500071d7836 */ /* 0x001fc80000000000 */
[----:B------:R-:W-:-:S04]  /*1b20*/  IMAD.WIDE.U32 R12, R29, 0x4, R4 ;  /* 0x000000041d0c7825 */ /* 0x000fc800078e0004 */
[----:B-1----:R-:W-:Y:S01]  /*1b30*/  VIADD R15, R7, 0x600 ;  /* 0x00000600070f7836 */ /* 0x002fe20000000000 */
[----:B------:R0:W3:Y:S03]  /*1b40*/  LDG.E R18, desc[UR6][R12.64] ;  /* 0x000000060c127981 */ /* 0x0000e6000c1e1900 */
[----:B------:R-:W-:-:S04]  /*1b50*/  IMAD.WIDE.U32 R14, R15, 0x4, R4 ;  /* 0x000000040f0e7825 */ /* 0x000fc800078e0004 */
[----:B0-----:R-:W-:Y:S02]  /*1b60*/  IMAD.WIDE.U32 R12, R22, 0x4, R4 ;  /* 0x00000004160c7825 */ /* 0x001fe400078e0004 */
[----:B------:R-:W3:Y:S04]  /*1b70*/  LDG.E R22, desc[UR6][R14.64] ;  /* 0x000000060e167981 */ /* 0x000ee8000c1e1900 */
[----:B------:R-:W3:Y:S01]  /*1b80*/  LDG.E R20, desc[UR6][R12.64] ;  /* 0x000000060c147981 */ /* 0x000ee2000c1e1900 */
[----:B------:R-:W-:Y:S01]  /*1b90*/  VIADD R0, R0, 0x10 ;  /* 0x0000001000007836 */ /* 0x000fe20000000000 */
[----:B-----5:R-:W-:-:S04]  /*1ba0*/  IADD3 R25, PT, PT, R26, R25, R27 ;  /* 0x000000191a197210 */ /* 0x020fc80007ffe01b */
[----:B----4-:R-:W-:Y:S02]  /*1bb0*/  IADD3 R16, PT, PT, R19, R16, R25 ;  /* 0x0000001013107210 */ /* 0x010fe40007ffe019 */
[----:B------:R-:W-:Y:S02]  /*1bc0*/  ISETP.NE.AND P0, PT, R0, RZ, PT ;  /* 0x000000ff0000720c */ /* 0x000fe40003f05270 */
[----:B------:R-:W-:Y:S01]  /*1bd0*/  IADD3 R16, PT, PT, R23, R24, R16 ;  /* 0x0000001817107210 */ /* 0x000fe20007ffe010 */
[----:B------:R-:W-:Y:S02]  /*1be0*/  VIADD R11, R11, 0x1000 ;  /* 0x000010000b0b7836 */ /* 0x000fe40000000000 */
[----:B------:R-:W-:Y:S01]  /*1bf0*/  VIADD R7, R7, 0x1000 ;  /* 0x0000100007077836 */ /* 0x000fe20000000000 */
[----:B--2---:R-:W-:-:S04]  /*1c00*/  IADD3 R16, PT, PT, R21, R28, R16 ;  /* 0x0000001c15107210 */ /* 0x004fc80007ffe010 */
[----:B---3--:R-:W-:-:S04]  /*1c10*/  IADD3 R17, PT, PT, R18, R17, R16 ;  /* 0x0000001112117210 */ /* 0x008fc80007ffe010 */
[----:B------:R-:W-:Y:S01]  /*1c20*/  IADD3 R27, PT, PT, R20, R22, R17 ;  /* 0x00000016141b7210 */ /* 0x000fe20007ffe011 */
[----:B------:R-:W-:Y:S06]  /*1c30*/  @P0 BRA `(.L_x_197) ;  /* 0xfffffffc00100947 */ /* 0x000fec000383ffff */
[----:B------:R-:W-:Y:S05]  /*1c40*/  BSYNC.RECONVERGENT B3 ;  /* 0x0000000000037941 */ /* 0x000fea0003800200 */
.L_x_196:
[----:B------:R-:W-:-:S07]  /*1c50*/  IADD3 R0, PT, PT, R11, -0x800, RZ ;  /* 0xfffff8000b007810 */ /* 0x000fce0007ffe0ff */
.L_x_195:
[----:B------:R-:W-:Y:S05]  /*1c60*/  BSYNC.RECONVERGENT B2 ;  /* 0x0000000000027941 */ /* 0x000fea0003800200 */
.L_x_194:
[----:B------:R-:W-:-:S13]  /*1c70*/  ISETP.NE.AND P0, PT, R10, RZ, PT ;  /* 0x000000ff0a00720c */ /* 0x000fda0003f05270 */
[----:B------:R-:W-:Y:S05]  /*1c80*/  @!P0 BRA `(.L_x_193) ;  /* 0x0000000400148947 */ /* 0x000fea0003800000 */
[----:B------:R-:W-:Y:S01]  /*1c90*/  ISETP.GE.U32.AND P0, PT, R10, 0x8, PT ;  /* 0x000000080a00780c */ /* 0x000fe20003f06070 */
[----:B------:R-:W-:Y:S01]  /*1ca0*/  BSSY.RECONVERGENT B2, `(.L_x_198) ;  /* 0x0000021000027945 */ /* 0x000fe20003800200 */
[----:B------:R-:W-:-:S04]  /*1cb0*/  LOP3.LUT R23, R8, 0x7, RZ, 0xc0, !PT ;  /* 0x0000000708177812 */ /* 0x000fc800078ec0ff */
[----:B------:R-:W-:-:S07]  /*1cc0*/  ISETP.NE.AND P1, PT, R23, RZ, PT ;  /* 0x000000ff1700720c */ /* 0x000fce0003f25270 */
[----:B------:R-:W-:Y:S06]  /*1cd0*/  @!P0 BRA `(.L_x_199) ;  /* 0x0000000000748947 */ /* 0x000fec0003800000 */
[----:B------:R-:W-:-:S04]  /*1ce0*/  IMAD.IADD R11, R0, 0x1, R9 ;  /* 0x00000001000b7824 */ /* 0x000fc800078e0209 */
[C---:B------:R-:W-:Y:S02]  /*1cf0*/  VIADD R19, R11.reuse, 0x100 ;  /* 0x000001000b137836 */ /* 0x040fe40000000000 */
[C---:B------:R-:W-:Y:S02]  /*1d00*/  VIADD R21, R11.reuse, 0x200 ;  /* 0x000002000b157836 */ /* 0x040fe40000000000 */
[C---:B------:R-:W-:Y:S02]  /*1d10*/  VIADD R13, R11.reuse, 0x300 ;  /* 0x000003000b0d7836 */ /* 0x040fe40000000000 */
[----:B------:R-:W-:-:S04]  /*1d20*/  IMAD.WIDE.U32 R16, R11, 0x4, R4 ;  /* 0x000000040b107825 */ /* 0x000fc800078e0004 */
[--C-:B------:R-:W-:Y:S01]  /*1d30*/  IMAD.WIDE.U32 R18, R19, 0x4, R4.reuse ;  /* 0x0000000413127825 */ /* 0x100fe200078e0004 */
[----:B------:R0:W2:Y:S03]  /*1d40*/  LDG.E R22, desc[UR6][R16.64] ;  /* 0x0000000610167981 */ /* 0x0000a6000c1e1900 */
[--C-:B------:R-:W-:Y:S01]  /*1d50*/  IMAD.WIDE.U32 R20, R21, 0x4, R4.reuse ;  /* 0x0000000415147825 */ /* 0x100fe200078e0004 */
[----:B------:R1:W2:Y:S03]  /*1d60*/  LDG.E R7, desc[UR6][R18.64] ;  /* 0x0000000612077981 */ /* 0x0002a6000c1e1900 */
[C---:B------:R-:W-:Y:S02]  /*1d70*/  VIADD R15, R11.reuse, 0x400 ;  /* 0x000004000b0f7836 */ /* 0x040fe40000000000 */
[C---:B------:R-:W-:Y:S01]  /*1d80*/  VIADD R25, R11.reuse, 0x500 ;  /* 0x000005000b197836 */ /* 0x040fe20000000000 */
[----:B------:R-:W-:Y:S01]  /*1d90*/  IADD3 R29, PT, PT, R11, 0x600, RZ ;  /* 0x000006000b1d7810 */ /* 0x000fe20007ffe0ff */
[----:B------:R-:W-:Y:S01]  /*1da0*/  IMAD.WIDE.U32 R12, R13, 0x4, R4 ;  /* 0x000000040d0c7825 */ /* 0x000fe200078e0004 */
[----:B------:R-:W3:Y:S03]  /*1db0*/  LDG.E R20, desc[UR6][R20.64] ;  /* 0x0000000614147981 */ /* 0x000ee6000c1e1900 */
[----:B------:R-:W-:-:S02]  /*1dc0*/  VIADD R24, R11, 0x700 ;  /* 0x000007000b187836 */ /* 0x000fc40000000000 */
[--C-:B------:R-:W-:Y:S01]  /*1dd0*/  IMAD.WIDE.U32 R14, R15, 0x4, R4.reuse ;  /* 0x000000040f0e7825 */ /* 0x100fe200078e0004 */
[----:B------:R-:W3:Y:S03]  /*1de0*/  LDG.E R12, desc[UR6][R12.64] ;  /* 0x000000060c0c7981 */ /* 0x000ee6000c1e1900 */
[--C-:B------:R-:W-:Y:S02]  /*1df0*/  IMAD.WIDE.U32 R10, R25, 0x4, R4.reuse ;  /* 0x00000004190a7825 */ /* 0x100fe400078e0004 */
[----:B------:R-:W4:Y:S02]  /*1e00*/  LDG.E R14, desc[UR6][R14.64] ;  /* 0x000000060e0e7981 */ /* 0x000f24000c1e1900 */
[--C-:B0-----:R-:W-:Y:S02]  /*1e10*/  IMAD.WIDE.U32 R16, R29, 0x4, R4.reuse ;  /* 0x000000041d107825 */ /* 0x101fe400078e0004 */
[----:B------:R-:W4:Y:S02]  /*1e20*/  LDG.E R10, desc[UR6][R10.64] ;  /* 0x000000060a0a7981 */ /* 0x000f24000c1e1900 */
[----:B-1----:R-:W-:-:S02]  /*1e30*/  IMAD.WIDE.U32 R18, R24, 0x4, R4 ;  /* 0x0000000418127825 */ /* 0x002fc400078e0004 */
[----:B------:R-:W5:Y:S04]  /*1e40*/  LDG.E R16, desc[UR6][R16.64] ;  /* 0x0000000610107981 */ /* 0x000f68000c1e1900 */
[----:B------:R-:W5:Y:S01]  /*1e50*/  LDG.E R18, desc[UR6][R18.64] ;  /* 0x0000000612127981 */ /* 0x000f62000c1e1900 */
[----:B------:R-:W-:Y:S01]  /*1e60*/  VIADD R0, R0, 0x800 ;  /* 0x0000080000007836 */ /* 0x000fe20000000000 */
[----:B--2---:R-:W-:-:S04]  /*1e70*/  IADD3 R7, PT, PT, R7, R22, R27 ;  /* 0x0000001607077210 */ /* 0x004fc80007ffe01b */
[----:B---3--:R-:W-:-:S04]  /*1e80*/  IADD3 R7, PT, PT, R12, R20, R7 ;  /* 0x000000140c077210 */ /* 0x008fc80007ffe007 */
[----:B----4-:R-:W-:-:S04]  /*1e90*/  IADD3 R7, PT, PT, R10, R14, R7 ;  /* 0x0000000e0a077210 */ /* 0x010fc80007ffe007 */
[----:B-----5:R-:W-:-:S07]  /*1ea0*/  IADD3 R27, PT, PT, R18, R16, R7 ;  /* 0x00000010121b7210 */ /* 0x020fce0007ffe007 */
.L_x_199:
[----:B------:R-:W-:Y:S05]  /*1eb0*/  BSYNC.RECONVERGENT B2 ;  /* 0x0000000000027941 */ /* 0x000fea0003800200 */
.L_x_198:
[----:B------:R-:W-:Y:S05]  /*1ec0*/  @!P1 BRA `(.L_x_193) ;  /* 0x0000000000849947 */ /* 0x000fea0003800000 */
[----:B------:R-:W-:Y:S01]  /*1ed0*/  ISETP.GE.U32.AND P0, PT, R23, 0x4, PT ;  /* 0x000000041700780c */ /* 0x000fe20003f06070 */
[----:B------:R-:W-:Y:S01]  /*1ee0*/  BSSY.RECONVERGENT B2, `(.L_x_200) ;  /* 0x0000012000027945 */ /* 0x000fe20003800200 */
[----:B------:R-:W-:-:S11]  /*1ef0*/  LOP3.LUT P1, RZ, R8, 0x3, RZ, 0xc0, !PT ;  /* 0x0000000308ff7812 */ /* 0x000fd6000782c0ff */
[----:B------:R-:W-:Y:S05]  /*1f00*/  @!P0 BRA `(.L_x_201) ;  /* 0x00000000003c8947 */ /* 0x000fea0003800000 */
[----:B------:R-:W-:-:S04]  /*1f10*/  IMAD.IADD R7, R0, 0x1, R9 ;  /* 0x0000000100077824 */ /* 0x000fc800078e0209 */
[C---:B------:R-:W-:Y:S02]  /*1f20*/  VIADD R11, R7.reuse, 0x100 ;  /* 0x00000100070b7836 */ /* 0x040fe40000000000 */
[----:B------:R-:W-:-:S04]  /*1f30*/  IMAD.WIDE.U32 R8, R7, 0x4, R4 ;  /* 0x0000000407087825 */ /* 0x000fc800078e0004 */
[C---:B------:R-:W-:Y:S02]  /*1f40*/  VIADD R13, R7.reuse, 0x200 ;  /* 0x00000200070d7836 */ /* 0x040fe40000000000 */
[----:B------:R-:W-:Y:S01]  /*1f50*/  VIADD R15, R7, 0x300 ;  /* 0x00000300070f7836 */ /* 0x000fe20000000000 */
[----:B------:R-:W2:Y:S01]  /*1f60*/  LDG.E R8, desc[UR6][R8.64] ;  /* 0x0000000608087981 */ /* 0x000ea2000c1e1900 */
[----:B------:R-:W-:-:S04]  /*1f70*/  IMAD.WIDE.U32 R10, R11, 0x4, R4 ;  /* 0x000000040b0a7825 */ /* 0x000fc800078e0004 */
[--C-:B------:R-:W-:Y:S02]  /*1f80*/  IMAD.WIDE.U32 R12, R13, 0x4, R4.reuse ;  /* 0x000000040d0c7825 */ /* 0x100fe400078e0004 */
[----:B------:R-:W2:Y:S02]  /*1f90*/  LDG.E R10, desc[UR6][R10.64] ;  /* 0x000000060a0a7981 */ /* 0x000ea4000c1e1900 */
[----:B------:R-:W-:Y:S02]  /*1fa0*/  IMAD.WIDE.U32 R14, R15, 0x4, R4 ;  /* 0x000000040f0e7825 */ /* 0x000fe400078e0004 */
[----:B------:R-:W3:Y:S04]  /*1fb0*/  LDG.E R12, desc[UR6][R12.64] ;  /* 0x000000060c0c7981 */ /* 0x000ee8000c1e1900 */
[----:B------:R-:W3:Y:S01]  /*1fc0*/  LDG.E R14, desc[UR6][R14.64] ;  /* 0x000000060e0e7981 */ /* 0x000ee2000c1e1900 */
[----:B------:R-:W-:-:S02]  /*1fd0*/  IADD3 R0, PT, PT, R0, 0x400, RZ ;  /* 0x0000040000007810 */ /* 0x000fc40007ffe0ff */
[----:B--2---:R-:W-:-:S04]  /*1fe0*/  IADD3 R27, PT, PT, R10, R8, R27 ;  /* 0x000000080a1b7210 */ /* 0x004fc80007ffe01b */
[----:B---3--:R-:W-:-:S07]  /*1ff0*/  IADD3 R27, PT, PT, R14, R12, R27 ;  /* 0x0000000c0e1b7210 */ /* 0x008fce0007ffe01b */
.L_x_201:
[----:B------:R-:W-:Y:S05]  /*2000*/  BSYNC.RECONVERGENT B2 ;  /* 0x0000000000027941 */ /* 0x000fea0003800200 */
.L_x_200:
[----:B------:R-:W-:Y:S05]  /*2010*/  @!P1 BRA `(.L_x_193) ;  /* 0x0000000000309947 */ /* 0x000fea0003800000 */
[----:B------:R-:W-:Y:S01]  /*2020*/  LOP3.LUT R6, R6, 0xffff, RZ, 0xc0, !PT ;  /* 0x0000ffff06067812 */ /* 0x000fe200078ec0ff */
[----:B------:R-:W-:-:S03]  /*2030*/  IMAD.IADD R9, R0, 0x1, R2 ;  /* 0x0000000100097824 */ /* 0x000fc600078e0202 */
[----:B------:R-:W-:-:S04]  /*2040*/  LEA.HI R6, R6, 0x1, RZ, 0x18 ;  /* 0x0000000106067811 */ /* 0x000fc800078fc0ff */
[----:B------:R-:W-:-:S05]  /*2050*/  LOP3.LUT R6, R6, 0x3, RZ, 0xc0, !PT ;  /* 0x0000000306067812 */ /* 0x000fca00078ec0ff */
[----:B------:R-:W-:-:S07]  /*2060*/  IMAD.MOV R0, RZ, RZ, -R6 ;  /* 0x000000ffff007224 */ /* 0x000fce00078e0a06 */
.L_x_202:
[----:B------:R-:W-:-:S06]  /*2070*/  IMAD.WIDE.U32 R6, R9, 0x4, R4 ;  /* 0x0000000409067825 */ /* 0x000fcc00078e0004 */
[----:B------:R-:W2:Y:S01]  /*2080*/  LDG.E R6, desc[UR6][R6.64] ;  /* 0x0000000606067981 */ /* 0x000ea2000c1e1900 */
[----:B------:R-:W-:Y:S02]  /*2090*/  VIADD R0, R0, 0x1 ;  /* 0x0000000100007836 */ /* 0x000fe40000000000 */
[----:B------:R-:W-:-:S03]  /*20a0*/  VIADD R9, R9, 0x100 ;  /* 0x0000010009097836 */ /* 0x000fc60000000000 */
[----:B------:R-:W-:Y:S01]  /*20b0*/  ISETP.NE.AND P0, PT, R0, RZ, PT ;  /* 0x000000ff0000720c */ /* 0x000fe20003f05270 */
[----:B--2---:R-:W-:-:S12]  /*20c0*/  IMAD.IADD R27, R6, 0x1, R27 ;  /* 0x00000001061b7824 */ /* 0x004fd800078e021b */
[----:B------:R-:W-:Y:S05]  /*20d0*/  @P0 BRA `(.L_x_202) ;  /* 0xfffffffc00e40947 */ /* 0x000fea000383ffff */
.L_x_193:
[----:B------:R-:W-:Y:S05]  /*20e0*/  BSYNC.RECONVERGENT B1 ;  /* 0x0000000000017941 */ /* 0x000fea0003800200 */
.L_x_190:
[----:B------:R-:W0:Y:S01]  /*20f0*/  S2R R9, SR_LANEID ;  /* 0x0000000000097919 */ /* 0x000e220000000000 */
[----:B------:R-:W1:Y:S01]  /*2100*/  SHFL.DOWN PT, R0, R27, 0x1, 0x1f ;  /* 0x08201f001b007f89 */ /* 0x000e6200000e0000 */
[----:B------:R-:W2:Y:S01]  /*2110*/  S2R R8, SR_TID.X ;  /* 0x0000000000087919 */ /* 0x000ea20000002100 */
[C---:B0-----:R-:W-:Y:S02]  /*2120*/  ISETP.GT.AND P0, PT, R9.reuse, 0x1e, PT ;  /* 0x0000001e0900780c */ /* 0x041fe40003f04270 */
[C---:B------:R-:W-:Y:S02]  /*2130*/  ISETP.NE.AND P1, PT, R9.reuse, RZ, PT ;  /* 0x000000ff0900720c */ /* 0x040fe40003f25270 */
[----:B-1----:R-:W-:Y:S02]  /*2140*/  SEL R0, R0, RZ, !P0 ;  /* 0x000000ff00007207 */ /* 0x002fe40004000000 */
[----:B------:R-:W-:-:S03]  /*2150*/  ISETP.GT.AND P0, PT, R9, 0x1d, PT ;  /* 0x0000001d0900780c */ /* 0x000fc60003f04270 */
[----:B------:R-:W-:-:S05]  /*2160*/  IMAD.IADD R0, R0, 0x1, R27 ;  /* 0x0000000100007824 */ /* 0x000fca00078e021b */
[----:B------:R-:W0:Y:S01]  /*2170*/  SHFL.DOWN PT, R2, R0, 0x2, 0x1f ;  /* 0x08401f0000027f89 */ /* 0x000e2200000e0000 */
[----:B------:R-:W1:Y:S01]  /*2180*/  @!P1 S2R R6, SR_CgaCtaId ;  /* 0x0000000000069919 */ /* 0x000e620000008800 */
[----:B0-----:R-:W-:Y:S02]  /*2190*/  SEL R5, R2, RZ, !P0 ;  /* 0x000000ff02057207 */ /* 0x001fe40004000000 */
[----:B------:R-:W-:Y:S02]  /*21a0*/  ISETP.GT.AND P0, PT, R9, 0x1b, PT ;  /* 0x0000001b0900780c */ /* 0x000fe40003f04270 */
[----:B------:R-:W-:-:S05]  /*21b0*/  IADD3 R5, PT, PT, R0, R5, RZ ;  /* 0x0000000500057210 */ /* 0x000fca0007ffe0ff */
[----:B------:R-:W0:Y:S02]  /*21c0*/  SHFL.DOWN PT, R2, R5, 0x4, 0x1f ;  /* 0x08801f0005027f89 */ /* 0x000e2400000e0000 */
[----:B0-----:R-:W-:Y:S02]  /*21d0*/  SEL R2, R2, RZ, !P0 ;  /* 0x000000ff02027207 */ /* 0x001fe40004000000 */
[----:B------:R-:W-:-:S03]  /*21e0*/  ISETP.GT.AND P0, PT, R9, 0x17, PT ;  /* 0x000000170900780c */ /* 0x000fc60003f04270 */
[----:B------:R-:W-:Y:S01]  /*21f0*/  IMAD.IADD R2, R5, 0x1, R2 ;  /* 0x0000000105027824 */ /* 0x000fe200078e0202 */
[----:B------:R-:W-:-:S04]  /*2200*/  @!P1 MOV R5, 0x400 ;  /* 0x0000040000059802 */ /* 0x000fc80000000f00 */
[----:B------:R-:W0:Y:S01]  /*2210*/  SHFL.DOWN PT, R4, R2, 0x8, 0x1f ;  /* 0x09001f0002047f89 */ /* 0x000e2200000e0000 */
[----:B-1----:R-:W-:Y:S02]  /*2220*/  @!P1 LEA R5, R6, R5, 0x18 ;  /* 0x0000000506059211 */ /* 0x002fe400078ec0ff */
[----:B0-----:R-:W-:Y:S02]  /*2230*/  SEL R7, R4, RZ, !P0 ;  /* 0x000000ff04077207 */ /* 0x001fe40004000000 */
[----:B------:R-:W-:Y:S02]  /*2240*/  ISETP.GT.AND P0, PT, R9, 0xf, PT ;  /* 0x0000000f0900780c */ /* 0x000fe40003f04270 */
[----:B--2---:R-:W-:Y:S01]  /*2250*/  @!P1 SHF.R.U32.HI R4, RZ, 0x3, R8 ;  /* 0x00000003ff049819 */ /* 0x004fe20000011608 */
[----:B------:R-:W-:-:S03]  /*2260*/  IMAD.IADD R7, R2, 0x1, R7 ;  /* 0x0000000102077824 */ /* 0x000fc600078e0207 */
[----:B------:R-:W-:Y:S02]  /*2270*/  @!P1 LOP3.LUT R4, R4, 0x7c, RZ, 0xc0, !PT ;  /* 0x0000007c04049812 */ /* 0x000fe400078ec0ff */
[----:B------:R-:W0:Y:S03]  /*2280*/  SHFL.DOWN PT, R0, R7, 0x10, 0x1f ;  /* 0x0a001f0007007f89 */ /* 0x000e2600000e0000 */
[----:B------:R-:W-:Y:S01]  /*2290*/  @!P1 IMAD.IADD R4, R4, 0x1, R5 ;  /* 0x0000000104049824 */ /* 0x000fe200078e0205 */
        /* <DEDUP_REMOVED lines=15> */
[----:B------:R-:W-:-:S07]  /*2390*/  IMAD.IADD R11, R0, 0x1, R9 ;  /* 0x00000001000b7824 */ /* 0x000fce00078e0209 */
.L_x_189:
[----:B------:R-:W-:Y:S05]  /*23a0*/  BSYNC.RECONVERGENT B0 ;  /* 0x0000000000007941 */ /* 0x000fea0003800200 */
.L_x_173:
[----:B------:R-:W-:Y:S05]  /*23b0*/  @P0 EXIT ;  /* 0x000000000000094d */ /* 0x000fea0003800000 */
[----:B---3--:R-:W3:Y:S02]  /*23c0*/  LDC.64 R4, c[0x0][0x388] ;  /* 0x0000e200ff047b82 */ /* 0x008ee40000000a00 */
[----:B---3--:R-:W-:-:S05]  /*23d0*/  IMAD.WIDE.U32 R2, R3, 0x4, R4 ;  /* 0x0000000403027825 */ /* 0x008fca00078e0004 */
[----:B------:R-:W-:Y:S01]  /*23e0*/  STG.E desc[UR6][R2.64], R11 ;  /* 0x0000000b02007986 */ /* 0x000fe2000c101906 */
[----:B------:R-:W-:Y:S05]  /*23f0*/  EXIT ;  /* 0x000000000000794d */ /* 0x000fea0003800000 */
.L_x_203:
        /* <DEDUP_REMOVED lines=16> */
.L_x_286:


//--------------------- .text._ZN3cub18CUB_300001_SM_10006detail6reduce28DeviceReduceSingleTileKernelINS2_10policy_hubIijN4cuda3std3__44plusIiEEE10Policy1000EN6thrust24THRUST_300001_SM_1000_NS6detail15normal_iteratorINSD_10device_ptrIiEEEEPijS9_iiNS7_10__identityEEEvT0_T1_T2_T3_T4_T6_ --------------------------
	.section	.text._ZN3cub18CUB_300001_SM_10006detail6reduce28DeviceReduceSingleTileKernelINS2_10policy_hubIijN4cuda3std3__44plusIiEEE10Policy1000EN6thrust24THRUST_300001_SM_1000_NS6detail15normal_iteratorINSD_10device_ptrIiEEEEPijS9_iiNS7_10__identityEEEvT0_T1_T2_T3_T4_T6_,"ax",@progbits
	.align	128
        .global         _ZN3cub18CUB_300001_SM_10006detail6reduce28DeviceReduceSingleTileKernelINS2_10policy_hubIijN4cuda3std3__44plusIiEEE10Policy1000EN6thrust24THRUST_300001_SM_1000_NS6detail15normal_iteratorINSD_10device_ptrIiEEEEPijS9_iiNS7_10__identityEEEvT0_T1_T2_T3_T4_T6_
        .type           _ZN3cub18CUB_300001_SM_10006detail6reduce28DeviceReduceSingleTileKernelINS2_10policy_hubIijN4cuda3std3__44plusIiEEE10Policy1000EN6thrust24THRUST_300001_SM_1000_NS6detail15normal_iteratorINSD_10device_ptrIiEEEEPijS9_iiNS7_10__identityEEEvT0_T1_T2_T3_T4_T6_,@function
        .size           _ZN3cub18CUB_300001_SM_10006detail6reduce28DeviceReduceSingleTileKernelINS2_10policy_hubIijN4cuda3std3__44plusIiEEE10Policy1000EN6thrust24THRUST_300001_SM_1000_NS6detail15normal_iteratorINSD_10device_ptrIiEEEEPijS9_iiNS7_10__identityEEEvT0_T1_T2_T3_T4_T6_,(.L_x_287 - _ZN3cub18CUB_300001_SM_10006detail6reduce28DeviceReduceSingleTileKernelINS2_10policy_hubIijN4cuda3std3__44plusIiEEE10Policy1000EN6thrust24THRUST_300001_SM_1000_NS6detail15normal_iteratorINSD_10device_ptrIiEEEEPijS9_iiNS7_10__identityEEEvT0_T1_T2_T3_T4_T6_)
        .other          _ZN3cub18CUB_300001_SM_10006detail6reduce28DeviceReduceSingleTileKernelINS2_10policy_hubIijN4cuda3std3__44plusIiEEE10Policy1000EN6thrust24THRUST_300001_SM_1000_NS6detail15normal_iteratorINSD_10device_ptrIiEEEEPijS9_iiNS7_10__identityEEEvT0_T1_T2_T3_T4_T6_,@"STO_CUDA_ENTRY STV_DEFAULT"
_ZN3cub18CUB_300001_SM_10006detail6reduce28DeviceReduceSingleTileKernelINS2_10policy_hubIijN4cuda3std3__44plusIiEEE10Policy1000EN6thrust24THRUST_300001_SM_1000_NS6detail15normal_iteratorINSD_10device_ptrIiEEEEPijS9_iiNS7_10__identityEEEvT0_T1_T2_T3_T4_T6_:
.text._ZN3cub18CUB_300001_SM_10006detail6reduce28DeviceReduceSingleTileKernelINS2_10policy_hubIijN4cuda3std3__44plusIiEEE10Policy1000EN6thrust24THRUST_300001_SM_1000_NS6detail15normal_iteratorINSD_10device_ptrIiEEEEPijS9_iiNS7_10__identityEEEvT0_T1_T2_T3_T4_T6_:
        /* <DEDUP_REMOVED lines=13> */
.L_x_204:
[----:B------:R-:W-:Y:S01]  /*00d0*/  ISETP.GT.U32.AND P0, PT, R2, 0xfff, PT ;  /* 0x00000fff0200780c */ /* 0x000fe20003f04070 */
[----:B------:R-:W-:-:S12]  /*00e0*/  BSSY.RECONVERGENT B0, `(.L_x_205) ;  /* 0x00001e7000007945 */ /* 0x000fd80003800200 */
        /* <DEDUP_REMOVED lines=11> */
.L_x_208:
[----:B------:R-:W-:Y:S05]  /*01a0*/  BSYNC.RECONVERGENT B1 ;  /* 0x0000000000017941 */ /* 0x000fea0003800200 */
.L_x_207:
        /* <DEDUP_REMOVED lines=17> */
.L_x_213:
        /* <DEDUP_REMOVED lines=31> */
.L_x_212:
[----:B------:R-:W-:Y:S05]  /*04b0*/  BSYNC.RECONVERGENT B2 ;  /* 0x0000000000027941 */ /* 0x000fea0003800200 */
.L_x_211:
[----:B------:R-:W-:Y:S05]  /*04c0*/  @!P0 BRA `(.L_x_210) ;  /* 0x0000000000c88947 */ /* 0x000fea0003800000 */
[----:B------:R-:W-:Y:S01]  /*04d0*/  ISETP.GE.U32.AND P0, PT, R21, 0x8, PT ;  /* 0x000000081500780c */ /* 0x000fe20003f06070 */
[----:B------:R-:W-:Y:S01]  /*04e0*/  BSSY.RECONVERGENT B2, `(.L_x_214) ;  /* 0x0000013000027945 */ /* 0x000fe20003800200 */
[----:B------:R-:W-:-:S04]  /*04f0*/  LOP3.LUT R16, R4, 0x7, RZ, 0xc0, !PT ;  /* 0x0000000704107812 */ /* 0x000fc800078ec0ff */
[----:B------:R-:W-:-:S07]  /*0500*/  ISETP.NE.AND P1, PT, R16, RZ, PT ;  /* 0x000000ff1000720c */ /* 0x000fce0003f25270 */
[----:B------:R-:W-:Y:S06]  /*0510*/  @!P0 BRA `(.L_x_215) ;  /* 0x00000000003c8947 */ /* 0x000fec0003800000 */
[----:B------:R-:W0:Y:S02]  /*0520*/  LDC.64 R6, c[0x0][0x380] ;  /* 0x0000e000ff067b82 */ /* 0x000e240000000a00 */
[----:B0-----:R-:W-:-:S05]  /*0530*/  IMAD.WIDE.U32 R6, R5, 0x4, R6 ;  /* 0x0000000405067825 */ /* 0x001fca00078e0006 */
        /* <DEDUP_REMOVED lines=13> */
.L_x_215:
[----:B------:R-:W-:Y:S05]  /*0610*/  BSYNC.RECONVERGENT B2 ;  /* 0x0000000000027941 */ /* 0x000fea0003800200 */
.L_x_214:
        /* <DEDUP_REMOVED lines=11> */
[----:B------:R-:W3:Y:S01]  /*06d0*/  LDG.E R10, desc[UR6][R6.64+0xc00] ;  /* 0x000c0006060a7981 */ /* 0x000ee2000c1e1900 */
[----:B------:R-:W-:Y:S01]  /*06e0*/  VIADD R5, R5, 0x400 ;  /* 0x0000040005057836 */ /* 0x000fe20000000000 */
[----:B--2--5:R-:W-:-:S04]  /*06f0*/  IADD3 R0, PT, PT, R4, R9, R0 ;  /* 0x0000000904007210 */ /* 0x024fc80007ffe000 */
[----:B---3--:R-:W-:-:S07]  /*0700*/  IADD3 R0, PT, PT, R10, R11, R0 ;  /* 0x0000000b0a007210 */ /* 0x008fce0007ffe000 */
.L_x_217:
[----:B------:R-:W-:Y:S05]  /*0710*/  BSYNC.RECONVERGENT B2 ;  /* 0x0000000000027941 */ /* 0x000fea0003800200 */
.L_x_216:
[----:B------:R-:W-:Y:S05]  /*0720*/  @!P1 BRA `(.L_x_210) ;  /* 0x0000000000309947 */ /* 0x000fea0003800000 */
[----:B------:R-:W0:Y:S02]  /*0730*/  LDC.64 R6, c[0x0][0x380] ;  /* 0x0000e000ff067b82 */ /* 0x000e240000000a00 */
[----:B0-----:R-:W-:-:S04]  /*0740*/  IMAD.WIDE.U32 R4, R5, 0x4, R6 ;  /* 0x0000000405047825 */ /* 0x001fc800078e0006 */
[----:B------:R-:W-:Y:S02]  /*0750*/  IMAD.MOV R6, RZ, RZ, -R8 ;  /* 0x000000ffff067224 */ /* 0x000fe400078e0a08 */
[----:B------:R-:W-:-:S07]  /*0760*/  IMAD.MOV.U32 R7, RZ, RZ, R5 ;  /* 0x000000ffff077224 */ /* 0x000fce00078e0005 */
.L_x_218:
[----:B------:R-:W-:-:S06]  /*0770*/  IMAD.MOV.U32 R5, RZ, RZ, R7 ;  /* 0x000000ffff057224 */ /* 0x000fcc00078e0007 */
[----:B------:R0:W2:Y:S01]  /*0780*/  LDG.E R5, desc[UR6][R4.64] ;  /* 0x0000000604057981 */ /* 0x0000a2000c1e1900 */
[----:B------:R-:W-:-:S05]  /*0790*/  VIADD R6, R6, 0x1 ;  /* 0x0000000106067836 */ /* 0x000fca0000000000 */
[----:B------:R-:W-:Y:S02]  /*07a0*/  ISETP.NE.AND P0, PT, R6, RZ, PT ;  /* 0x000000ff0600720c */ /* 0x000fe40003f05270 */
[----:B0-----:R-:W-:-:S05]  /*07b0*/  IADD3 R4, P1, PT, R4, 0x400, RZ ;  /* 0x0000040004047810 */ /* 0x001fca0007f3e0ff */
[----:B------:R-:W-:Y:S02]  /*07c0*/  IMAD.X R7, RZ, RZ, R7, P1 ;  /* 0x000000ffff077224 */ /* 0x000fe400008e0607 */
[----:B--2--5:R-:W-:-:S04]  /*07d0*/  IMAD.IADD R0, R5, 0x1, R0 ;  /* 0x0000000105007824 */ /* 0x024fc800078e0200 */
[----:B------:R-:W-:Y:S05]  /*07e0*/  @P0 BRA `(.L_x_218) ;  /* 0xfffffffc00e00947 */ /* 0x000fea000383ffff */
.L_x_210:
[----:B------:R-:W-:Y:S05]  /*07f0*/  BSYNC.RECONVERGENT B1 ;  /* 0x0000000000017941 */ /* 0x000fea0003800200 */
.L_x_209:
[----:B------:R-:W-:-:S13]  /*0800*/  ISETP.GE.U32.AND P0, PT, R2, 0x100, PT ;  /* 0x000001000200780c */ /* 0x000fda0003f06070 */
        /* <DEDUP_REMOVED lines=38> */
[----:B-1----:R-:W1:Y:S01]  /*0a70*/  LDS.64 R2, [UR4+0x20] ;  /* 0x00002004ff027984 */ /* 0x002e620008000a00 */
[----:B0-----:R-:W-:-:S04]  /*0a80*/  IADD3 R0, PT, PT, R4, R0, R9 ;  /* 0x0000000004007210 */ /* 0x001fc80007ffe009 */
[----:B------:R-:W-:-:S04]  /*0a90*/  IADD3 R0, PT, PT, R6, R0, R5 ;  /* 0x0000000006007210 */ /* 0x000fc80007ffe005 */
[----:B-1----:R-:W-:-:S05]  /*0aa0*/  IADD3 R0, PT, PT, R2, R0, R7 ;  /* 0x0000000002007210 */ /* 0x002fca0007ffe007 */
[----:B------:R-:W-:Y:S01]  /*0ab0*/  IMAD.IADD R9, R0, 0x1, R3 ;  /* 0x0000000100097824 */ /* 0x000fe200078e0203 */
[----:B------:R-:W-:Y:S06]  /*0ac0*/  BRA `(.L_x_220) ;  /* 0x0000001400207947 */ /* 0x000fec0003800000 */
.L_x_219:
[----:B------:R-:W-:Y:S01]  /*0ad0*/  LOP3.LUT R4, R3, 0x3e0, RZ, 0xc0, !PT ;  /* 0x000003e003047812 */ /* 0x000fe200078ec0ff */
[----:B------:R-:W1:Y:S03]  /*0ae0*/  S2R R10, SR_LANEID ;  /* 0x00000000000a7919 */ /* 0x000e660000000000 */
[----:B0-----:R-:W-:Y:S01]  /*0af0*/  LOP3.LUT R7, RZ, R4, RZ, 0x33, !PT ;  /* 0x00000004ff077212 */ /* 0x001fe200078e33ff */
[----:B------:R-:W-:-:S04]  /*0b00*/  VIADD R5, R4, 0x20 ;  /* 0x0000002004057836 */ /* 0x000fc80000000000 */
[----:B------:R-:W-:Y:S01]  /*0b10*/  IMAD.IADD R7, R7, 0x1, R2 ;  /* 0x0000000107077824 */ /* 0x000fe200078e0202 */
[----:B------:R-:W-:-:S04]  /*0b20*/  ISETP.GT.U32.AND P0, PT, R5, R2, PT ;  /* 0x000000020500720c */ /* 0x000fc80003f04070 */
        /* <DEDUP_REMOVED lines=40> */
[----:B------:R-:W-:Y:S01]  /*0db0*/  ISETP.GT.U32.AND P3, PT, R2, 0x80, PT ;  /* 0x000000800200780c */ /* 0x000fe20003f64070 */
[----:B-1----:R-:W-:-:S09]  /*0dc0*/  ULEA UR4, UR5, UR4, 0x18 ;  /* 0x0000000405047291 */ /* 0x002fd2000f8ec0ff */
[----:B------:R-:W1:Y:S04]  /*0dd0*/  LDS.128 R4, [UR4+0x10] ;  /* 0x00001004ff047984 */ /* 0x000e680008000c00 */
[----:B------:R-:W2:Y:S04]  /*0de0*/  LDS R0, [UR4+0xc] ;  /* 0x00000c04ff007984 */ /* 0x000ea80008000800 */
[----:B------:R-:W3:Y:S01]  /*0df0*/  LDS.64 R10, [UR4+0x20] ;  /* 0x00002004ff0a7984 */ /* 0x000ee20008000a00 */
[----:B-1----:R-:W-:Y:S02]  /*0e00*/  SEL R4, R4, RZ, P2 ;  /* 0x000000ff04047207 */ /* 0x002fe40001000000 */
[----:B------:R-:W-:-:S02]  /*0e10*/  ISETP.GT.U32.AND P2, PT, R2, 0x60, PT ;  /* 0x000000600200780c */ /* 0x000fc40003f44070 */
[----:B--2---:R-:W-:Y:S02]  /*0e20*/  SEL R0, R0, RZ, P1 ;  /* 0x000000ff00007207 */ /* 0x004fe40000800000 */
        /* <DEDUP_REMOVED lines=8> */
[----:B---3--:R-:W-:Y:S02]  /*0eb0*/  SEL R10, R10, RZ, P2 ;  /* 0x000000ff0a0a7207 */ /* 0x008fe40001000000 */
[----:B------:R-:W-:Y:S02]  /*0ec0*/  SEL R11, R11, RZ, P3 ;  /* 0x000000ff0b0b7207 */ /* 0x000fe40001800000 */
[----:B------:R-:W-:-:S05]  /*0ed0*/  IADD3 R0, PT, PT, R10, R0, R7 ;  /* 0x000000000a007210 */ /* 0x000fca0007ffe007 */
[----:B0-----:R-:W-:Y:S01]  /*0ee0*/  IMAD.IADD R9, R0, 0x1, R11 ;  /* 0x0000000100097824 */ /* 0x001fe200078e020b */
[----:B------:R-:W-:Y:S06]  /*0ef0*/  BRA `(.L_x_220) ;  /* 0x0000001000147947 */ /* 0x000fec0003800000 */
.L_x_206:
[----:B------:R-:W0:Y:S01]  /*0f00*/  S2R R0, SR_TID.X ;  /* 0x0000000000007919 */ /* 0x000e220000002100 */
[----:B------:R-:W1:Y:S02]  /*0f10*/  LDCU.64 UR4, c[0x0][0x380] ;  /* 0x00007000ff0477ac */ /* 0x000e640008000a00 */
[----:B-1----:R-:W-:Y:S02]  /*0f20*/  IMAD.U32 R12, RZ, RZ, UR4 ;  /* 0x00000004ff0c7e24 */ /* 0x002fe4000f8e00ff */
[----:B------:R-:W-:Y:S02]  /*0f30*/  IMAD.U32 R13, RZ, RZ, UR5 ;  /* 0x00000005ff0d7e24 */ /* 0x000fe4000f8e00ff */
        /* <DEDUP_REMOVED lines=17> */
[----:B------:R-:W-:Y:S01]  /*1050*/  UMOV UR4, 0x1000 ;  /* 0x0000100000047882 */ /* 0x000fe20000000000 */
[----:B--2---:R-:W-:-:S04]  /*1060*/  IADD3 R3, PT, PT, R7, R6, R3 ;  /* 0x0000000607037210 */ /* 0x004fc80007ffe003 */
[----:B---3--:R-:W-:-:S04]  /*1070*/  IADD3 R3, PT, PT, R9, R8, R3 ;  /* 0x0000000809037210 */ /* 0x008fc80007ffe003 */
[----:B----4-:R-:W-:-:S04]  /*1080*/  IADD3 R3, PT, PT, R11, R10, R3 ;  /* 0x0000000a0b037210 */ /* 0x010fc80007ffe003 */
[----:B-----5:R-:W-:-:S04]  /*1090*/  IADD3 R3, PT, PT, R15, R14, R3 ;  /* 0x0000000e0f037210 */ /* 0x020fc80007ffe003 */
[----:B------:R-:W-:Y:S01]  /*10a0*/  IADD3 R16, PT, PT, R17, R16, R3 ;  /* 0x0000001011107210 */ /* 0x000fe20007ffe003 */
[----:B------:R-:W-:-:S05]  /*10b0*/  VIADD R3, R2, 0xfffff000 ;  /* 0xfffff00002037836 */ /* 0x000fca0000000000 */
[----:B------:R-:W-:Y:S02]  /*10c0*/  ISETP.GE.U32.AND P0, PT, R3, 0x1000, PT ;  /* 0x000010000300780c */ /* 0x000fe40003f06070 */
[----:B------:R-:W-:-:S04]  /*10d0*/  IADD3 R16, PT, PT, R19, R18, R16 ;  /* 0x0000001213107210 */ /* 0x000fc80007ffe010 */
[----:B------:R-:W-:-:S05]  /*10e0*/  IADD3 R21, PT, PT, R21, R20, R16 ;  /* 0x0000001415157210 */ /* 0x000fca0007ffe010 */
[----:B------:R-:W-:Y:S02]  /*10f0*/  IMAD.IADD R7, R22, 0x1, R21 ;  /* 0x0000000116077824 */ /* 0x000fe400078e0215 */
[----:B------:R-:W-:Y:S05]  /*1100*/  @!P0 BRA `(.L_x_221) ;  /* 0x00000000008c8947 */ /* 0x000fea0003800000 */
[----:B------:R-:W0:Y:S01]  /*1110*/  LDC R2, c[0x0][0x390] ;  /* 0x0000e400ff027b82 */ /* 0x000e220000000800 */
[----:B------:R-:W-:-:S07]  /*1120*/  UMOV UR4, 0x1000 ;  /* 0x0000100000047882 */ /* 0x000fce0000000000 */
[----:B------:R-:W1:Y:S02]  /*1130*/  LDC.64 R12, c[0x0][0x380] ;  /* 0x0000e000ff0c7b82 */ /* 0x000e640000000a00 */
.L_x_223:
[----:B------:R-:W-:-:S04]  /*1140*/  VIADD R5, R0, UR4 ;  /* 0x0000000400057c36 */ /* 0x000fc80008000000 */
        /* <DEDUP_REMOVED lines=17> */
[----:B--2---:R-:W-:Y:S01]  /*1260*/  IADD3 R16, PT, PT, R18, R16, R7 ;  /* 0x0000001012107210 */ /* 0x004fe20007ffe007 */
[----:B0-----:R-:W-:-:S05]  /*1270*/  VIADD R7, R2, -UR4 ;  /* 0x8000000402077c36 */ /* 0x001fca0008000000 */
[----:B------:R-:W-:Y:S02]  /*1280*/  ISETP.GE.U32.AND P0, PT, R7, 0x1000, PT ;  /* 0x000010000700780c */ /* 0x000fe40003f06070 */
        /* <DEDUP_REMOVED lines=8> */
[----:B------:R-:W-:-:S06]  /*1310*/  UIADD3 UR4, UPT, UPT, UR4, 0x1000, URZ ;  /* 0x0000100004047890 */ /* 0x000fcc000fffe0ff */
[----:B------:R-:W-:-:S13]  /*1320*/  ISETP.LT.U32.AND P0, PT, R3, UR4, PT ;  /* 0x0000000403007c0c */ /* 0x000fda000bf01070 */
[----:B------:R-:W-:Y:S05]  /*1330*/  @!P0 BRA `(.L_x_223) ;  /* 0xfffffffc00808947 */ /* 0x000fea000383ffff */
.L_x_221:
[----:B------:R-:W-:Y:S01]  /*1340*/  VIADD R3, R2, -UR4 ;  /* 0x8000000402037c36 */ /* 0x000fe20008000000 */
[----:B------:R-:W-:Y:S04]  /*1350*/  BSSY.RECONVERGENT B1, `(.L_x_222) ;  /* 0x0000095000017945 */ /* 0x000fe80003800200 */
[----:B------:R-:W-:-:S04]  /*1360*/  ISETP.GE.AND P0, PT, R0, R3, PT ;  /* 0x000000030000720c */ /* 0x000fc80003f06270 */
[----:B------:R-:W-:-:S13]  /*1370*/  ISETP.LE.U32.OR P0, PT, R2, UR4, P0 ;  /* 0x0000000402007c0c */ /* 0x000fda0008703470 */
[----:B------:R-:W-:Y:S05]  /*1380*/  @P0 BRA `(.L_x_224) ;  /* 0x0000000800440947 */ /* 0x000fea0003800000 */
[----:B------:R-:W-:Y:S01]  /*1390*/  LOP3.LUT R3, RZ, R0, RZ, 0x33, !PT ;  /* 0x00000000ff037212 */ /* 0x000fe200078e33ff */
[----:B------:R-:W-:Y:S01]  /*13a0*/  BSSY.RECONVERGENT B2, `(.L_x_225) ;  /* 0x000004a000027945 */ /* 0x000fe20003800200 */
[----:B------:R-:W-:Y:S02]  /*13b0*/  IMAD.MOV.U32 R5, RZ, RZ, R0 ;  /* 0x000000ffff057224 */ /* 0x000fe400078e0000 */
[----:B------:R-:W-:-:S04]  /*13c0*/  IADD3 R3, PT, PT, R2, -UR4, R3 ;  /* 0x8000000402037c10 */ /* 0x000fc8000fffe003 */
[C---:B------:R-:W-:Y:S02]  /*13d0*/  ISETP.GE.U32.AND P0, PT, R3.reuse, 0xf00, PT ;  /* 0x00000f000300780c */ /* 0x040fe40003f06070 */
[----:B------:R-:W-:-:S04]  /*13e0*/  LEA.HI R3, R3, 0x1, RZ, 0x18 ;  /* 0x0000000103037811 */ /* 0x000fc800078fc0ff */
[----:B------:R-:W-:-:S07]  /*13f0*/  LOP3.LUT R4, R3, 0xf, RZ, 0xc0, !PT ;  /* 0x0000000f03047812 */ /* 0x000fce00078ec0ff */
[----:B------:R-:W-:Y:S05]  /*1400*/  @!P0 BRA `(.L_x_226) ;  /* 0x00000004000c8947 */ /* 0x000fea0003800000 */
[----:B------:R-:W-:Y:S01]  /*1410*/  LOP3.LUT R6, R3, 0x1fffff0, RZ, 0xc0, !PT ;  /* 0x01fffff003067812 */ /* 0x000fe200078ec0ff */
[----:B------:R-:W-:Y:S01]  /*1420*/  BSSY.RECONVERGENT B3, `(.L_x_227) ;  /* 0x0000040000037945 */ /* 0x000fe20003800200 */
[C---:B------:R-:W-:Y:S01]  /*1430*/  LOP3.LUT R5, R0.reuse, 0x800, RZ, 0xfc, !PT ;  /* 0x0000080000057812 */ /* 0x040fe200078efcff */
[----:B------:R-:W-:Y:S02]  /*1440*/  VIADD R2, R0, UR4 ;  /* 0x0000000400027c36 */ /* 0x000fe40008000000 */
[----:B------:R-:W-:-:S07]  /*1450*/  IMAD.MOV R6, RZ, RZ, -R6 ;  /* 0x000000ffff067224 */ /* 0x000fce00078e0a06 */
.L_x_228:
[----:B------:R-:W-:-:S04]  /*1460*/  IMAD.WIDE.U32 R26, R2, 0x4, R12 ;  /* 0x00000004021a7825 */ /* 0x000fc800078e000c */
[C---:B------:R-:W-:Y:S02]  /*1470*/  VIADD R9, R2.reuse, 0x100 ;  /* 0x0000010002097836 */ /* 0x040fe40000000000 */
[----:B------:R-:W-:Y:S01]  /*1480*/  VIADD R15, R2, 0x400 ;  /* 0x00000400020f7836 */ /* 0x000fe20000000000 */
[----:B------:R0:W2:Y:S01]  /*1490*/  LDG.E R26, desc[UR6][R26.64] ;  /* 0x000000061a1a7981 */ /* 0x0000a2000c1e1900 */
[----:B------:R-:W-:-:S04]  /*14a0*/  IMAD.WIDE.U32 R8, R9, 0x4, R12 ;  /* 0x0000000409087825 */ /* 0x000fc800078e000c */
[C---:B------:R-:W-:Y:S01]  /*14b0*/  VIADD R17, R2.reuse, 0x200 ;  /* 0x0000020002117836 */ /* 0x040fe20000000000 */
[----:B------:R1:W2:Y:S01]  /*14c0*/  LDG.E R25, desc[UR6][R8.64] ;  /* 0x0000000608197981 */ /* 0x0002a2000c1e1900 */
[C---:B------:R-:W-:Y:S02]  /*14d0*/  VIADD R11, R2.reuse, 0x300 ;  /* 0x00000300020b7836 */ /* 0x040fe40000000000 */
[----:B0-----:R-:W-:Y:S02]  /*14e0*/  VIADD R27, R2, 0x700 ;  /* 0x00000700021b7836 */ /* 0x001fe40000000000 */
[----:B------:R-:W-:-:S04]  /*14f0*/  IMAD.WIDE.U32 R14, R15, 0x4, R12 ;  /* 0x000000040f0e7825 */ /* 0x000fc800078e000c */
[--C-:B------:R-:W-:Y:S01]  /*1500*/  IMAD.WIDE.U32 R16, R17, 0x4, R12.reuse ;  /* 0x0000000411107825 */ /* 0x100fe200078e000c */
[----:B------:R0:W3:Y:S03]  /*1510*/  LDG.E R22, desc[UR6][R14.64] ;  /* 0x000000060e167981 */ /* 0x0000e6000c1e1900 */
[----:B------:R-:W-:Y:S01]  /*1520*/  VIADD R29, R2, 0x500 ;  /* 0x00000500021d7836 */ /* 0x000fe20000000000 */
[----:B------:R-:W4:Y:S01]  /*1530*/  LDG.E R24, desc[UR6][R16.64] ;  /* 0x0000000610187981 */ /* 0x000f22000c1e1900 */
[----:B------:R-:W-:-:S04]  /*1540*/  IMAD.WIDE.U32 R10, R11, 0x4, R12 ;  /* 0x000000040b0a7825 */ /* 0x000fc800078e000c */
[--C-:B-1----:R-:W-:Y:S01]  /*1550*/  IMAD.WIDE.U32 R8, R27, 0x4, R12.reuse ;  /* 0x000000041b087825 */ /* 0x102fe200078e000c */
[----:B------:R-:W4:Y:S03]  /*1560*/  LDG.E R23, desc[UR6][R10.64] ;  /* 0x000000060a177981 */ /* 0x000f26000c1e1900 */
[----:B------:R-:W-:Y:S02]  /*1570*/  VIADD R27, R2, 0x900 ;  /* 0x00000900021b7836 */ /* 0x000fe40000000000 */
[----:B------:R-:W-:-:S04]  /*1580*/  IMAD.WIDE.U32 R28, R29, 0x4, R12 ;  /* 0x000000041d1c7825 */ /* 0x000fc800078e000c */
[C---:B------:R-:W-:Y:S01]  /*1590*/  VIADD R19, R2.reuse, 0x600 ;  /* 0x0000060002137836 */ /* 0x040fe20000000000 */
[----:B------:R1:W5:Y:S01]  /*15a0*/  LDG.E R11, desc[UR6][R8.64] ;  /* 0x00000006080b7981 */ /* 0x000362000c1e1900 */
[C---:B0-----:R-:W-:Y:S02]  /*15b0*/  VIADD R15, R2.reuse, 0xa00 ;  /* 0x00000a00020f7836 */ /* 0x041fe40000000000 */
[----:B------:R-:W-:Y:S01]  /*15c0*/  VIADD R20, R2, 0x800 ;  /* 0x0000080002147836 */ /* 0x000fe20000000000 */
[----:B------:R0:W3:Y:S01]  /*15d0*/  LDG.E R21, desc[UR6][R28.64] ;  /* 0x000000061c157981 */ /* 0x0000e2000c1e1900 */
[----:B------:R-:W-:-:S04]  /*15e0*/  IMAD.WIDE.U32 R18, R19, 0x4, R12 ;  /* 0x0000000413127825 */ /* 0x000fc800078e000c */
[----:B-1----:R-:W-:-:S04]  /*15f0*/  IMAD.WIDE.U32 R8, R27, 0x4, R12 ;  /* 0x000000041b087825 */ /* 0x002fc800078e000c */
[--C-:B------:R-:W-:Y:S02]  /*1600*/  IMAD.WIDE.U32 R14, R15, 0x4, R12.reuse ;  /* 0x000000040f0e7825 */ /* 0x100fe400078e000c */
[----:B------:R-:W5:Y:S02]  /*1610*/  LDG.E R9, desc[UR6][R8.64] ;  /* 0x0000000608097981 */ /* 0x000f64000c1e1900 */
[--C-:B------:R-:W-:Y:S02]  /*1620*/  IMAD.WIDE.U32 R16, R20, 0x4, R12.reuse ;  /* 0x0000000414107825 */ /* 0x100fe400078e000c */
[----:B------:R1:W5:Y:S02]  /*1630*/  LDG.E R20, desc[UR6][R18.64] ;  /* 0x0000000612147981 */ /* 0x000364000c1e1900 */
[C---:B0-----:R-:W-:Y:S02]  /*1640*/  VIADD R29, R2.reuse, 0xb00 ;  /* 0x00000b00021d7836 */ /* 0x041fe40000000000 */
[----:B------:R-:W-:Y:S01]  /*1650*/  VIADD R27, R2, 0xc00 ;  /* 0x00000c00021b7836 */ /* 0x000fe20000000000 */
[----:B------:R0:W5:Y:S01]  /*1660*/  LDG.E R10, desc[UR6][R16.64] ;  /* 0x00000006100a7981 */ /* 0x000162000c1e1900 */
[----:B------:R-:W-:-:S03]  /*1670*/  IMAD.WIDE.U32 R28, R29, 0x4, R12 ;  /* 0x000000041d1c7825 */ /* 0x000fc600078e000c */
[----:B------:R0:W5:Y:S01]  /*1680*/  LDG.E R8, desc[UR6][R14.64] ;  /* 0x000000060e087981 */ /* 0x000162000c1e1900 */
[C---:B-1----:R-:W-:Y:S02]  /*1690*/  VIADD R19, R2.reuse, 0xe00 ;  /* 0x00000e0002137836 */ /* 0x042fe40000000000 */
[C---:B------:R-:W-:Y:S02]  /*16a0*/  VIADD R18, R2.reuse, 0xf00 ;  /* 0x00000f0002127836 */ /* 0x040fe40000000000 */
[----:B0-----:R-:W-:Y:S02]  /*16b0*/  IMAD.WIDE.U32 R16, R27, 0x4, R12 ;  /* 0x000000041b107825 */ /* 0x001fe400078e000c */
[----:B------:R-:W5:Y:S02]  /*16c0*/  LDG.E R27, desc[UR6][R28.64] ;  /* 0x000000061c1b7981 */ /* 0x000f64000c1e1900 */
[----:B------:R-:W-:-:S04]  /*16d0*/  VIADD R15, R2, 0xd00 ;  /* 0x00000d00020f7836 */ /* 0x000fc80000000000 */
[--C-:B------:R-:W-:Y:S01]  /*16e0*/  IMAD.WIDE.U32 R14, R15, 0x4, R12.reuse ;  /* 0x000000040f0e7825 */ /* 0x100fe200078e000c */
[----:B------:R0:W5:Y:S05]  /*16f0*/  LDG.E R28, desc[UR6][R16.64] ;  /* 0x00000006101c7981 */ /* 0x00016a000c1e1900 */
[----:B------:R-:W5:Y:S01]  /*1700*/  LDG.E R15, desc[UR6][R14.64] ;  /* 0x000000060e0f7981 */ /* 0x000f62000c1e1900 */
[----:B0-----:R-:W-:-:S04]  /*1710*/  IMAD.WIDE.U32 R16, R19, 0x4, R12 ;  /* 0x0000000413107825 */ /* 0x001fc800078e000c */
[----:B------:R-:W-:Y:S02]  /*1720*/  IMAD.WIDE.U32 R18, R18, 0x4, R12 ;  /* 0x0000000412127825 */ /* 0x000fe400078e000c */
[----:B------:R-:W5:Y:S04]  /*1730*/  LDG.E R16, desc[UR6][R16.64] ;  /* 0x0000000610107981 */ /* 0x000f68000c1e1900 */
[----:B------:R-:W5:Y:S01]  /*1740*/  LDG.E R19, desc[UR6][R18.64] ;  /* 0x0000000612137981 */ /* 0x000f62000c1e1900 */
[----:B------:R-:W-:-:S05]  /*1750*/  VIADD R6, R6, 0x10 ;  /* 0x0000001006067836 */ /* 0x000fca0000000000 */
[----:B------:R-:W-:Y:S01]  /*1760*/  ISETP.NE.AND P0, PT, R6, RZ, PT ;  /* 0x000000ff0600720c */ /* 0x000fe20003f05270 */
[----:B------:R-:W-:Y:S02]  /*1770*/  VIADD R5, R5, 0x1000 ;  /* 0x0000100005057836 */ /* 0x000fe40000000000 */
[----:B------:R-:W-:Y:S01]  /*1780*/  VIADD R2, R2, 0x1000 ;  /* 0x0000100002027836 */ /* 0x000fe20000000000 */
[----:B--2---:R-:W-:-:S04]  /*1790*/  IADD3 R25, PT, PT, R25, R26, R7 ;  /* 0x0000001a19197210 */ /* 0x004fc80007ffe007 */
[----:B----4-:R-:W-:-:S04]  /*17a0*/  IADD3 R23, PT, PT, R23, R24, R25 ;  /* 0x0000001817177210 */ /* 0x010fc80007ffe019 */
[----:B---3--:R-:W-:-:S04]  /*17b0*/  IADD3 R21, PT, PT, R21, R22, R23 ;  /* 0x0000001615157210 */ /* 0x008fc80007ffe017 */
[----:B-----5:R-:W-:-:S04]  /*17c0*/  IADD3 R11, PT, PT, R11, R20, R21 ;  /* 0x000000140b0b7210 */ /* 0x020fc80007ffe015 */
[----:B------:R-:W-:-:S04]  /*17d0*/  IADD3 R9, PT, PT, R9, R10, R11 ;  /* 0x0000000a09097210 */ /* 0x000fc80007ffe00b */
[----:B------:R-:W-:-:S04]  /*17e0*/  IADD3 R8, PT, PT, R27, R8, R9 ;  /* 0x000000081b087210 */ /* 0x000fc80007ffe009 */
[----:B------:R-:W-:-:S04]  /*17f0*/  IADD3 R8, PT, PT, R15, R28, R8 ;  /* 0x0000001c0f087210 */ /* 0x000fc80007ffe008 */
[----:B------:R-:W-:Y:S01]  /*1800*/  IADD3 R7, PT, PT, R19, R16, R8 ;  /* 0x0000001013077210 */ /* 0x000fe20007ffe008 */
[----:B------:R-:W-:Y:S06]  /*1810*/  @P0 BRA `(.L_x_228) ;  /* 0xfffffffc00100947 */ /* 0x000fec000383ffff */
[----:B------:R-:W-:Y:S05]  /*1820*/  BSYNC.RECONVERGENT B3 ;  /* 0x0000000000037941 */ /* 0x000fea0003800200 */
.L_x_227:
[----:B------:R-:W-:-:S07]  /*1830*/  VIADD R5, R5, 0xfffff800 ;  /* 0xfffff80005057836 */ /* 0x000fce0000000000 */
.L_x_226:
[----:B------:R-:W-:Y:S05]  /*1840*/  BSYNC.RECONVERGENT B2 ;  /* 0x0000000000027941 */ /* 0x000fea0003800200 */
.L_x_225:
[----:B------:R-:W-:-:S13]  /*1850*/  ISETP.NE.AND P0, PT, R4, RZ, PT ;  /* 0x000000ff0400720c */ /* 0x000fda0003f05270 */
[----:B------:R-:W-:Y:S05]  /*1860*/  @!P0 BRA `(.L_x_224) ;  /* 0x00000004000c8947 */ /* 0x000fea0003800000 */
[----:B------:R-:W-:Y:S01]  /*1870*/  ISETP.GE.U32.AND P0, PT, R4, 0x8, PT ;  /* 0x000000080400780c */ /* 0x000fe20003f06070 */
[----:B------:R-:W-:Y:S01]  /*1880*/  BSSY.RECONVERGENT B2, `(.L_x_229) ;  /* 0x0000021000027945 */ /* 0x000fe20003800200 */
[----:B------:R-:W-:-:S04]  /*1890*/  LOP3.LUT R24, R3, 0x7, RZ, 0xc0, !PT ;  /* 0x0000000703187812 */ /* 0x000fc800078ec0ff */
[----:B------:R-:W-:-:S07]  /*18a0*/  ISETP.NE.AND P1, PT, R24, RZ, PT ;  /* 0x000000ff1800720c */ /* 0x000fce0003f25270 */
[----:B------:R-:W-:Y:S06]  /*18b0*/  @!P0 BRA `(.L_x_230) ;  /* 0x0000000000748947 */ /* 0x000fec0003800000 */
[----:B------:R-:W-:-:S04]  /*18c0*/  VIADD R9, R5, UR4 ;  /* 0x0000000405097c36 */ /* 0x000fc80008000000 */
[C---:B------:R-:W-:Y:S02]  /*18d0*/  VIADD R21, R9.reuse, 0x100 ;  /* 0x0000010009157836 */ /* 0x040fe40000000000 */
[C---:B------:R-:W-:Y:S02]  /*18e0*/  VIADD R11, R9.reuse, 0x300 ;  /* 0x00000300090b7836 */ /* 0x040fe40000000000 */
[C---:B------:R-:W-:Y:S02]  /*18f0*/  VIADD R23, R9.reuse, 0x200 ;  /* 0x0000020009177836 */ /* 0x040fe40000000000 */
[----:B------:R-:W-:-:S04]  /*1900*/  IMAD.WIDE.U32 R16, R9, 0x4, R12 ;  /* 0x0000000409107825 */ /* 0x000fc800078e000c */
[--C-:B------:R-:W-:Y:S01]  /*1910*/  IMAD.WIDE.U32 R20, R21, 0x4, R12.reuse ;  /* 0x0000000415147825 */ /* 0x100fe200078e000c */
[----:B------:R0:W2:Y:S03]  /*1920*/  LDG.E R2, desc[UR6][R16.64] ;  /* 0x0000000610027981 */ /* 0x0000a6000c1e1900 */
[C---:B------:R-:W-:Y:S01]  /*1930*/  VIADD R15, R9.reuse, 0x400 ;  /* 0x00000400090f7836 */ /* 0x040fe20000000000 */
[----:B------:R-:W2:Y:S01]  /*1940*/  LDG.E R4, desc[UR6][R20.64] ;  /* 0x0000000614047981 */ /* 0x000ea2000c1e1900 */
[----:B------:R-:W-:Y:S02]  /*1950*/  VIADD R19, R9, 0x500 ;  /* 0x0000050009137836 */ /* 0x000fe40000000000 */
[----:B------:R-:W-:-:S04]  /*1960*/  IMAD.WIDE.U32 R10, R11, 0x4, R12 ;  /* 0x000000040b0a7825 */ /* 0x000fc800078e000c */
[--C-:B------:R-:W-:Y:S02]  /*1970*/  IMAD.WIDE.U32 R22, R23, 0x4, R12.reuse ;  /* 0x0000000417167825 */ /* 0x100fe400078e000c */
[----:B------:R-:W3:Y:S02]  /*1980*/  LDG.E R10, desc[UR6][R10.64] ;  /* 0x000000060a0a7981 */ /* 0x000ee4000c1e1900 */
[C---:B------:R-:W-:Y:S02]  /*1990*/  VIADD R25, R9.reuse, 0x600 ;  /* 0x0000060009197836 */ /* 0x040fe40000000000 */
[----:B------:R-:W-:Y:S01]  /*19a0*/  VIADD R27, R9, 0x700 ;  /* 0x00000700091b7836 */ /* 0x000fe20000000000 */
[----:B------:R-:W3:Y:S01]  /*19b0*/  LDG.E R6, desc[UR6][R22.64] ;  /* 0x0000000616067981 */ /* 0x000ee2000c1e1900 */
[----:B------:R-:W-:-:S04]  /*19c0*/  IMAD.WIDE.U32 R14, R15, 0x4, R12 ;  /* 0x000000040f0e7825 */ /* 0x000fc800078e000c */
[--C-:B------:R-:W-:Y:S02]  /*19d0*/  IMAD.WIDE.U32 R8, R19, 0x4, R12.reuse ;  /* 0x0000000413087825 */ /* 0x100fe400078e000c */
[----:B------:R-:W4:Y:S02]  /*19e0*/  LDG.E R15, desc[UR6][R14.64] ;  /* 0x000000060e0f7981 */ /* 0x000f24000c1e1900 */
[--C-:B------:R-:W-:Y:S02]  /*19f0*/  IMAD.WIDE.U32 R18, R25, 0x4, R12.reuse ;  /* 0x0000000419127825 */ /* 0x100fe400078e000c */
[----:B------:R-:W4:Y:S02]  /*1a00*/  LDG.E R8, desc[UR6][R8.64] ;  /* 0x0000000608087981 */ /* 0x000f24000c1e1900 */
[----:B0-----:R-:W-:Y:S02]  /*1a10*/  IMAD.WIDE.U32 R16, R27, 0x4, R12 ;  /* 0x000000041b107825 */ /* 0x001fe400078e000c */
[----:B------:R-:W5:Y:S04]  /*1a20*/  LDG.E R19, desc[UR6][R18.64] ;  /* 0x0000000612137981 */ /* 0x000f68000c1e1900 */
[----:B------:R-:W5:Y:S01]  /*1a30*/  LDG.E R16, desc[UR6][R16.64] ;  /* 0x0000000610107981 */ /* 0x000f62000c1e1900 */
[----:B------:R-:W-:Y:S01]  /*1a40*/  VIADD R5, R5, 0x800 ;  /* 0x0000080005057836 */ /* 0x000fe20000000000 */
[----:B--2---:R-:W-:-:S04]  /*1a50*/  IADD3 R7, PT, PT, R4, R2, R7 ;  /* 0x0000000204077210 */ /* 0x004fc80007ffe007 */
[----:B---3--:R-:W-:-:S04]  /*1a60*/  IADD3 R6, PT, PT, R10, R6, R7 ;  /* 0x000000060a067210 */ /* 0x008fc80007ffe007 */
[----:B----4-:R-:W-:-:S04]  /*1a70*/  IADD3 R6, PT, PT, R8, R15, R6 ;  /* 0x0000000f08067210 */ /* 0x010fc80007ffe006 */
[----:B-----5:R-:W-:-:S07]  /*1a80*/  IADD3 R7, PT, PT, R16, R19, R6 ;  /* 0x0000001310077210 */ /* 0x020fce0007ffe006 */
.L_x_230:
[----:B------:R-:W-:Y:S05]  /*1a90*/  BSYNC.RECONVERGENT B2 ;  /* 0x0000000000027941 */ /* 0x000fea0003800200 */
.L_x_229:
        /* <DEDUP_REMOVED lines=18> */
[----:B------:R-:W-:Y:S01]  /*1bc0*/  VIADD R5, R5, 0x400 ;  /* 0x0000040005057836 */ /* 0x000fe20000000000 */
[----:B--2---:R-:W-:-:S04]  /*1bd0*/  IADD3 R7, PT, PT, R8, R2, R7 ;  /* 0x0000000208077210 */ /* 0x004fc80007ffe007 */
[----:B---3--:R-:W-:-:S07]  /*1be0*/  IADD3 R7, PT, PT, R14, R10, R7 ;  /* 0x0000000a0e077210 */ /* 0x008fce0007ffe007 */
.L_x_232:
[----:B------:R-:W-:Y:S05]  /*1bf0*/  BSYNC.RECONVERGENT B2 ;  /* 0x0000000000027941 */ /* 0x000fea0003800200 */
.L_x_231:
[----:B------:R-:W-:Y:S05]  /*1c00*/  @!P1 BRA `(.L_x_224) ;  /* 0x0000000000249947 */ /* 0x000fea0003800000 */
[----:B------:R-:W-:Y:S02]  /*1c10*/  VIADD R5, R5, UR4 ;  /* 0x0000000405057c36 */ /* 0x000fe40008000000 */
[----:B------:R-:W-:-:S07]  /*1c20*/  IMAD.MOV R4, RZ, RZ, -R4 ;  /* 0x000000ffff047224 */ /* 0x000fce00078e0a04 */
.L_x_233:
[----:B------:R-:W-:-:S06]  /*1c30*/  IMAD.WIDE.U32 R2, R5, 0x4, R12 ;  /* 0x0000000405027825 */ /* 0x000fcc00078e000c */
[----:B------:R-:W2:Y:S01]  /*1c40*/  LDG.E R2, desc[UR6][R2.64] ;  /* 0x0000000602027981 */ /* 0x000ea2000c1e1900 */
[----:B------:R-:W-:Y:S02]  /*1c50*/  VIADD R4, R4, 0x1 ;  /* 0x0000000104047836 */ /* 0x000fe40000000000 */
[----:B------:R-:W-:-:S03]  /*1c60*/  VIADD R5, R5, 0x100 ;  /* 0x0000010005057836 */ /* 0x000fc60000000000 */
[----:B------:R-:W-:Y:S01]  /*1c70*/  ISETP.NE.AND P0, PT, R4, RZ, PT ;  /* 0x000000ff0400720c */ /* 0x000fe20003f05270 */
[----:B--2---:R-:W-:-:S12]  /*1c80*/  IMAD.IADD R7, R2, 0x1, R7 ;  /* 0x0000000102077824 */ /* 0x004fd800078e0207 */
[----:B------:R-:W-:Y:S05]  /*1c90*/  @P0 BRA `(.L_x_233) ;  /* 0xfffffffc00e40947 */ /* 0x000fea000383ffff */
.L_x_224:
[----:B------:R-:W-:Y:S05]  /*1ca0*/  BSYNC.RECONVERGENT B1 ;  /* 0x0000000000017941 */ /* 0x000fea0003800200 */
.L_x_222:
        /* <DEDUP_REMOVED lines=36> */
[----:B--2---:R-:W0:Y:S04]  /*1ef0*/  LDS.128 R4, [UR4+0x10] ;  /* 0x00001004ff047984 */ /* 0x004e280008000c00 */
[----:B------:R-:W1:Y:S01]  /*1f00*/  LDS.64 R2, [UR4+0x20] ;  /* 0x00002004ff027984 */ /* 0x000e620008000a00 */
[----:B0-----:R-:W-:-:S04]  /*1f10*/  IADD3 R0, PT, PT, R4, R0, R9 ;  /* 0x0000000004007210 */ /* 0x001fc80007ffe009 */
[----:B------:R-:W-:-:S04]  /*1f20*/  IADD3 R0, PT, PT, R6, R0, R5 ;  /* 0x0000000006007210 */ /* 0x000fc80007ffe005 */
[----:B-1----:R-:W-:-:S05]  /*1f30*/  IADD3 R0, PT, PT, R2, R0, R7 ;  /* 0x0000000002007210 */ /* 0x002fca0007ffe007 */
[----:B------:R-:W-:-:S07]  /*1f40*/  IMAD.IADD R9, R0, 0x1, R3 ;  /* 0x0000000100097824 */ /* 0x000fce00078e0203 */
.L_x_220:
[----:B------:R-:W-:Y:S05]  /*1f50*/  BSYNC.RECONVERGENT B0 ;  /* 0x0000000000007941 */ /* 0x000fea0003800200 */
.L_x_205:
[----:B------:R-:W-:Y:S05]  /*1f60*/  @P0 EXIT ;  /* 0x000000000000094d */ /* 0x000fea0003800000 */
[----:B-1----:R-:W1:Y:S01]  /*1f70*/  LDC.64 R2, c[0x0][0x388] ;  /* 0x0000e200ff027b82 */ /* 0x002e620000000a00 */
[----:B------:R-:W0:Y:S02]  /*1f80*/  LDCU UR4, c[0x0][0x398] ;  /* 0x00007300ff0477ac */ /* 0x000e240008000800 */
[----:B0-2---:R-:W-:-:S05]  /*1f90*/  VIADD R9, R9, UR4 ;  /* 0x0000000409097c36 */ /* 0x005fca0008000000 */
[----:B-1----:R-:W-:Y:S01]  /*1fa0*/  STG.E desc[UR6][R2.64], R9 ;  /* 0x0000000902007986 */ /* 0x002fe2000c101906 */
[----:B------:R-:W-:Y:S05]  /*1fb0*/  EXIT ;  /* 0x000000000000794d */ /* 0x000fea0003800000 */
.L_x_234:
        /* <DEDUP_REMOVED lines=12> */
.L_x_287:


//--------------------- .text._ZN3cub18CUB_300001_SM_10006detail9transform16transform_kernelINS2_10policy_hubILb1EN4cuda3std3__45tupleIJN6thrust24THRUST_300001_SM_1000_NS6detail15normal_iteratorINSA_10device_ptrIiEEEEEEEE10policy1000El6squareSF_JPiEEEvT0_iT1_T2_DpNS2_10kernel_argIT3_EE --------------------------
	.section	.text._ZN3cub18CUB_300001_SM_10006detail9transform16transform_kernelINS2_10policy_hubILb1EN4cuda3std3__45tupleIJN6thrust24THRUST_300001_SM_1000_NS6detail15normal_iteratorINSA_10device_ptrIiEEEEEEEE10policy1000El6squareSF_JPiEEEvT0_iT1_T2_DpNS2_10kernel_argIT3_EE,"ax",@progbits
	.align	128
        .global         _ZN3cub18CUB_300001_SM_10006detail9transform16transform_kernelINS2_10policy_hubILb1EN4cuda3std3__45tupleIJN6thrust24THRUST_300001_SM_1000_NS6detail15normal_iteratorINSA_10device_ptrIiEEEEEEEE10policy1000El6squareSF_JPiEEEvT0_iT1_T2_DpNS2_10kernel_argIT3_EE
        .type           _ZN3cub18CUB_300001_SM_10006detail9transform16transform_kernelINS2_10policy_hubILb1EN4cuda3std3__45tupleIJN6thrust24THRUST_300001_SM_1000_NS6detail15normal_iteratorINSA_10device_ptrIiEEEEEEEE10policy1000El6squareSF_JPiEEEvT0_iT1_T2_DpNS2_10kernel_argIT3_EE,@function
        .size           _ZN3cub18CUB_300001_SM_10006detail9transform16transform_kernelINS2_10policy_hubILb1EN4cuda3std3__45tupleIJN6thrust24THRUST_300001_SM_1000_NS6detail15normal_iteratorINSA_10device_ptrIiEEEEEEEE10policy1000El6squareSF_JPiEEEvT0_iT1_T2_DpNS2_10kernel_argIT3_EE,(.L_x_288 - _ZN3cub18CUB_300001_SM_10006detail9transform16transform_kernelINS2_10policy_hubILb1EN4cuda3std3__45tupleIJN6thrust24THRUST_300001_SM_1000_NS6detail15normal_iteratorINSA_10device_ptrIiEEEEEEEE10policy1000El6squareSF_JPiEEEvT0_iT1_T2_DpNS2_10kernel_argIT3_EE)
        .other          _ZN3cub18CUB_300001_SM_10006detail9transform16transform_kernelINS2_10policy_hubILb1EN4cuda3std3__45tupleIJN6thrust24THRUST_300001_SM_1000_NS6detail15normal_iteratorINSA_10device_ptrIiEEEEEEEE10policy1000El6squareSF_JPiEEEvT0_iT1_T2_DpNS2_10kernel_argIT3_EE,@"STO_CUDA_ENTRY STV_DEFAULT"
_ZN3cub18CUB_300001_SM_10006detail9transform16transform_kernelINS2_10policy_hubILb1EN4cuda3std3__45tupleIJN6thrust24THRUST_300001_SM_1000_NS6detail15normal_iteratorINSA_10device_ptrIiEEEEEEEE10policy1000El6squareSF_JPiEEEvT0_iT1_T2_DpNS2_10kernel_argIT3_EE:
.text._ZN3cub18CUB_300001_SM_10006detail9transform16transform_kernelINS2_10policy_hubILb1EN4cuda3std3__45tupleIJN6thrust24THRUST_300001_SM_1000_NS6detail15normal_iteratorINSA_10device_ptrIiEEEEEEEE10policy1000El6squareSF_JPiEEEvT0_iT1_T2_DpNS2_10kernel_argIT3_EE:
[----:B------:R-:W-:Y:S08]  /*0000*/  LDC R1, c[0x0][0x37c] ;  /* 0x0000df00ff017b82 */ /* 0x000ff00000000800 */
[----:B------:R-:W0:Y:S01]  /*0010*/  LDC R0, c[0x0][0x388] ;  /* 0x0000e200ff007b82 */ /* 0x000e220000000800 */
[----:B------:R-:W1:Y:S01]  /*0020*/  LDCU.64 UR6, c[0x0][0x380] ;  /* 0x00007000ff0677ac */ /* 0x000e620008000a00 */
[----:B------:R-:W2:Y:S01]  /*0030*/  S2R R7, SR_TID.X ;  /* 0x0000000000077919 */ /* 0x000ea20000002100 */
[----:B------:R-:W-:Y:S05]  /*0040*/  BSSY.RECONVERGENT B0, `(.L_x_235) ;  /* 0x000001a000007945 */ /* 0x000fea0003800200 */
[----:B------:R-:W3:Y:S01]  /*0050*/  S2UR UR4, SR_CTAID.X ;  /* 0x00000000000479c3 */ /* 0x000ee20000002500 */
[----:B0-----:R-:W-:-:S04]  /*0060*/  SHF.L.U32 R5, R0, 0x7, RZ ;  /* 0x0000000700057819 */ /* 0x001fc800000006ff */
[----:B------:R-:W-:Y:S01]  /*0070*/  SHF.R.S32.HI R4, RZ, 0x1f, R5 ;  /* 0x0000001fff047819 */ /* 0x000fe20000011405 */
[----:B---3--:R-:W-:Y:S01]  /*0080*/  IMAD.WIDE.U32 R2, R5, UR4, RZ ;  /* 0x0000000405027c25 */ /* 0x008fe2000f8e00ff */
[----:B--2---:R-:W-:-:S03]  /*0090*/  SHF.L.U32 R11, R7, 0x7, RZ ;  /* 0x00000007070b7819 */ /* 0x004fc600000006ff */
[----:B------:R-:W-:Y:S01]  /*00a0*/  IMAD R13, R4, UR4, RZ ;  /* 0x00000004040d7c24 */ /* 0x000fe2000f8e02ff */
[----:B-1----:R-:W-:-:S03]  /*00b0*/  IADD3 R6, P1, PT, -R2, UR6, RZ ;  /* 0x0000000602067c10 */ /* 0x002fc6000ff3e1ff */
[----:B------:R-:W-:Y:S01]  /*00c0*/  IMAD.IADD R13, R3, 0x1, R13 ;  /* 0x00000001030d7824 */ /* 0x000fe200078e020d */
[----:B------:R-:W-:-:S04]  /*00d0*/  ISETP.LT.U32.AND P0, PT, R6, R5, PT ;  /* 0x000000050600720c */ /* 0x000fc80003f01070 */
[----:B------:R-:W-:-:S04]  /*00e0*/  IADD3.X R9, PT, PT, ~R13, UR7, RZ, P1, !PT ;  /* 0x000000070d097c10 */ /* 0x000fc80008ffe5ff */
[----:B------:R-:W-:-:S04]  /*00f0*/  ISETP.LT.AND.EX P0, PT, R9, R4, PT, P0 ;  /* 0x000000040900720c */ /* 0x000fc80003f01300 */
[----:B------:R-:W-:-:S05]  /*0100*/  SEL R6, R6, R5, P0 ;  /* 0x0000000506067207 */ /* 0x000fca0000000000 */
[----:B------:R-:W-:-:S05]  /*0110*/  IMAD.SHL.U32 R4, R6, 0x4, RZ ;  /* 0x0000000406047824 */ /* 0x000fca00078e00ff */
[----:B------:R-:W-:-:S13]  /*0120*/  ISETP.GE.AND P0, PT, R11, R4, PT ;  /* 0x000000040b00720c */ /* 0x000fda0003f06270 */
[----:B------:R-:W-:Y:S05]  /*0130*/  @P0 BRA `(.L_x_236) ;  /* 0x0000000000280947 */ /* 0x000fea0003800000 */
[----:B------:R-:W0:Y:S02]  /*0140*/  LDC.64 R8, c[0x0][0x398] ;  /* 0x0000e600ff087b82 */ /* 0x000e240000000a00 */
[----:B0-----:R-:W-:-:S04]  /*0150*/  LEA R8, P0, R2, R8, 0x2 ;  /* 0x0000000802087211 */ /* 0x001fc800078010ff */
[----:B------:R-:W-:-:S03]  /*0160*/  LEA.HI.X R9, R2, R9, R13, 0x2, P0 ;  /* 0x0000000902097211 */ /* 0x000fc600000f140d */
[----:B------:R-:W-:-:S07]  /*0170*/  IMAD.WIDE.U32 R8, R7, 0x80, R8 ;  /* 0x0000008007087825 */ /* 0x000fce00078e0008 */
.L_x_237:
[----:B------:R-:W-:Y:S01]  /*0180*/  IADD3 R11, PT, PT, R11, 0x4000, RZ ;  /* 0x000040000b0b7810 */ /* 0x000fe20007ffe0ff */
[----:B------:R0:W-:Y:S03]  /*0190*/  CCTL.E.PF2 [R8] ;  /* 0x000000000800798f */ /* 0x0001e60000800100 */
[----:B------:R-:W-:Y:S02]  /*01a0*/  ISETP.GE.AND P0, PT, R11, R4, PT ;  /* 0x000000040b00720c */ /* 0x000fe40003f06270 */
[----:B0-----:R-:W-:-:S05]  /*01b0*/  IADD3 R8, P1, PT, R8, 0x4000, RZ ;  /* 0x0000400008087810 */ /* 0x001fca0007f3e0ff */
[----:B------:R-:W-:-:S06]  /*01c0*/  IMAD.X R9, RZ, RZ, R9, P1 ;  /* 0x000000ffff097224 */ /* 0x000fcc00008e0609 */
[----:B------:R-:W-:Y:S05]  /*01d0*/  @!P0 BRA `(.L_x_237) ;  /* 0xfffffffc00e88947 */ /* 0x000fea000383ffff */
.L_x_236:
[----:B------:R-:W-:Y:S05]  /*01e0*/  BSYNC.RECONVERGENT B0 ;  /* 0x0000000000007941 */ /* 0x000fea0003800200 */
.L_x_235:
[----:B------:R-:W0:Y:S01]  /*01f0*/  LDCU.128 UR8, c[0x0][0x390] ;  /* 0x00007200ff0877ac */ /* 0x000e220008000c00 */
[----:B------:R-:W-:Y:S02]  /*0200*/  ISETP.NE.AND P0, PT, R5, R6, PT ;  /* 0x000000060500720c */ /* 0x000fe40003f05270 */
[C---:B------:R-:W-:Y:S01]  /*0210*/  SHF.L.U32 R3, R2.reuse, 0x2, RZ ;  /* 0x0000000202037819 */ /* 0x040fe200000006ff */
[----:B------:R-:W1:Y:S01]  /*0220*/  LDCU.64 UR4, c[0x0][0x358] ;  /* 0x00006b00ff0477ac */ /* 0x000e620008000a00 */
[----:B------:R-:W-:Y:S02]  /*0230*/  SHF.L.U64.HI R8, R2, 0x2, R13 ;  /* 0x0000000202087819 */ /* 0x000fe4000001020d */
[C---:B0-----:R-:W-:Y:S02]  /*0240*/  IADD3 R4, P1, PT, R3.reuse, UR10, RZ ;  /* 0x0000000a03047c10 */ /* 0x041fe4000ff3e0ff */
[----:B------:R-:W-:Y:S02]  /*0250*/  IADD3 R2, P2, PT, R3, UR8, RZ ;  /* 0x0000000803027c10 */ /* 0x000fe4000ff5e0ff */
[----:B------:R-:W-:-:S02]  /*0260*/  IADD3.X R5, PT, PT, R8, UR11, RZ, P1, !PT ;  /* 0x0000000b08057c10 */ /* 0x000fc40008ffe4ff */
[----:B------:R-:W-:Y:S01]  /*0270*/  IADD3.X R3, PT, PT, R8, UR9, RZ, P2, !PT ;  /* 0x0000000908037c10 */ /* 0x000fe200097fe4ff */
[----:B-1----:R-:W-:Y:S08]  /*0280*/  @!P0 BRA `(.L_x_238) ;  /* 0x0000000c00a48947 */ /* 0x002ff00003800000 */
[----:B------:R-:W-:-:S13]  /*0290*/  ISETP.GE.AND P0, PT, R0, 0x1, PT ;  /* 0x000000010000780c */ /* 0x000fda0003f06270 */
[----:B------:R-:W-:Y:S05]  /*02a0*/  @!P0 EXIT ;  /* 0x000000000000894d */ /* 0x000fea0003800000 */
[C---:B------:R-:W-:Y:S01]  /*02b0*/  ISETP.GE.U32.AND P0, PT, R0.reuse, 0x8, PT ;  /* 0x000000080000780c */ /* 0x040fe20003f06070 */
[----:B------:R-:W-:Y:S01]  /*02c0*/  IMAD.MOV.U32 R10, RZ, RZ, RZ ;  /* 0x000000ffff0a7224 */ /* 0x000fe200078e00ff */
[----:B------:R-:W-:-:S11]  /*02d0*/  LOP3.LUT R16, R0, 0x7, RZ, 0xc0, !PT ;  /* 0x0000000700107812 */ /* 0x000fd600078ec0ff */
[----:B------:R-:W-:Y:S05]  /*02e0*/  @!P0 BRA `(.L_x_239) ;  /* 0x00000008004c8947 */ /* 0x000fea0003800000 */
[----:B------:R-:W-:-:S13]  /*02f0*/  ISETP.GE.AND P1, PT, R7, R6, PT ;  /* 0x000000060700720c */ /* 0x000fda0003f26270 */
[----:B------:R-:W-:-:S06]  /*0300*/  @!P1 IMAD.WIDE.U32 R10, R7, 0x4, R4 ;  /* 0x00000004070a9825 */ /* 0x000fcc00078e0004 */
[----:B------:R-:W2:Y:S01]  /*0310*/  @!P1 LDG.E R10, desc[UR4][R10.64] ;  /* 0x000000040a0a9981 */ /* 0x000ea2000c1e1900 */
[C---:B------:R-:W-:Y:S01]  /*0320*/  IADD3 R17, PT, PT, R7.reuse, 0x80, RZ ;  /* 0x0000008007117810 */ /* 0x040fe20007ffe0ff */
[----:B------:R-:W-:-:S03]  /*0330*/  @!P1 IMAD.WIDE.U32 R14, R7, 0x4, R2 ;  /* 0x00000004070e9825 */ /* 0x000fc600078e0002 */
[C---:B------:R-:W-:Y:S01]  /*0340*/  ISETP.GE.AND P0, PT, R17.reuse, R6, PT ;  /* 0x000000061100720c */ /* 0x040fe20003f06270 */
[----:B------:R-:W-:-:S04]  /*0350*/  IMAD.WIDE R8, R17, 0x4, R4 ;  /* 0x0000000411087825 */ /* 0x000fc800078e0204 */
[----:B--2---:R-:W-:-:S06]  /*0360*/  @!P1 IMAD R12, R10, R10, RZ ;  /* 0x0000000a0a0c9224 */ /* 0x004fcc00078e02ff */
[----:B------:R-:W0:Y:S08]  /*0370*/  @!P1 I2F.F64.U32 R12, R12 ;  /* 0x0000000c000c9312 */ /* 0x000e300000201800 */
[----:B0-----:R-:W0:Y:S02]  /*0380*/  @!P1 F2I.F64.TRUNC R13, R12 ;  /* 0x0000000c000d9311 */ /* 0x001e24000030d100 */
[----:B0-----:R0:W-:Y:S04]  /*0390*/  @!P1 STG.E desc[UR4][R14.64], R13 ;  /* 0x0000000d0e009986 */ /* 0x0011e8000c101904 */
[----:B------:R-:W2:Y:S01]  /*03a0*/  @!P0 LDG.E R18, desc[UR4][R8.64] ;  /* 0x0000000408128981 */ /* 0x000ea2000c1e1900 */
[C---:B------:R-:W-:Y:S01]  /*03b0*/  VIADD R19, R7.reuse, 0x100 ;  /* 0x0000010007137836 */ /* 0x040fe20000000000 */
[C---:B------:R-:W-:Y:S01]  /*03c0*/  IADD3 R21, PT, PT, R7.reuse, 0x180, RZ ;  /* 0x0000018007157810 */ /* 0x040fe20007ffe0ff */
[----:B------:R-:W-:Y:S01]  /*03d0*/  VIADD R23, R7, 0x200 ;  /* 0x0000020007177836 */ /* 0x000fe20000000000 */
[----:B------:R-:W-:Y:S02]  /*03e0*/  BSSY.RECONVERGENT B0, `(.L_x_240) ;  /* 0x0000017000007945 */ /* 0x000fe40003800200 */
[-C--:B------:R-:W-:Y:S01]  /*03f0*/  ISETP.GE.AND P6, PT, R19, R6.reuse, PT ;  /* 0x000000061300720c */ /* 0x080fe20003fc6270 */
[----:B------:R-:W-:Y:S01]  /*0400*/  VIADD R19, R7, 0x300 ;  /* 0x0000030007137836 */ /* 0x000fe20000000000 */
[----:B------:R-:W-:Y:S01]  /*0410*/  ISETP.GE.AND P5, PT, R21, R6, PT ;  /* 0x000000061500720c */ /* 0x000fe20003fa6270 */
[----:B0-----:R-:W-:Y:S01]  /*0420*/  IMAD.WIDE R12, R17, 0x4, R2 ;  /* 0x00000004110c7825 */ /* 0x001fe200078e0202 */
[----:B------:R-:W-:-:S02]  /*0430*/  IADD3 R15, PT, PT, R7, 0x280, RZ ;  /* 0x00000280070f7810 */ /* 0x000fc40007ffe0ff */
[----:B------:R-:W-:Y:S02]  /*0440*/  IADD3 R21, PT, PT, R7, 0x380, RZ ;  /* 0x0000038007157810 */ /* 0x000fe40007ffe0ff */
[-C--:B------:R-:W-:Y:S02]  /*0450*/  ISETP.GE.AND P4, PT, R23, R6.reuse, PT ;  /* 0x000000061700720c */ /* 0x080fe40003f86270 */
[-C--:B------:R-:W-:Y:S02]  /*0460*/  ISETP.GE.AND P3, PT, R15, R6.reuse, PT ;  /* 0x000000060f00720c */ /* 0x080fe40003f66270 */
[-C--:B------:R-:W-:Y:S02]  /*0470*/  ISETP.GE.AND P2, PT, R19, R6.reuse, PT ;  /* 0x000000061300720c */ /* 0x080fe40003f46270 */
[----:B------:R-:W-:Y:S01]  /*0480*/  ISETP.GE.AND P1, PT, R21, R6, PT ;  /* 0x000000061500720c */ /* 0x000fe20003f26270 */
[----:B--2---:R-:W-:-:S04]  /*0490*/  @!P0 IMAD R18, R18, R18, RZ ;  /* 0x0000001212128224 */ /* 0x004fc800078e02ff */
[----:B------:R-:W0:Y:S08]  /*04a0*/  @!P0 I2F.F64.U32 R10, R18 ;  /* 0x00000012000a8312 */ /* 0x000e300000201800 */
[----:B0-----:R0:W1:Y:S02]  /*04b0*/  @!P0 F2I.F64.TRUNC R11, R10 ;  /* 0x0000000a000b8311 */ /* 0x001064000030d100 */
[----:B0-----:R-:W-:Y:S01]  /*04c0*/  LOP3.LUT R10, R0, 0x7ffffff8, RZ, 0xc0, !PT ;  /* 0x7ffffff8000a7812 */ /* 0x001fe200078ec0ff */
[----:B-1----:R0:W-:Y:S03]  /*04d0*/  @!P0 STG.E desc[UR4][R12.64], R11 ;  /* 0x0000000b0c008986 */ /* 0x0021e6000c101904 */
[----:B------:R-:W-:Y:S01]  /*04e0*/  ISETP.NE.AND P0, PT, R10, 0x8, PT ;  /* 0x000000080a00780c */ /* 0x000fe20003f05270 */
[----:B------:R-:W-:-:S12]  /*04f0*/  @P6 BRA `(.L_x_241) ;  /* 0x0000000000146947 */ /* 0x000fd80003800000 */
[----:B------:R-:W2:Y:S02]  /*0500*/  LDG.E R0, desc[UR4][R8.64+0x200] ;  /* 0x0002000408007981 */ /* 0x000ea4000c1e1900 */
[----:B--2---:R-:W-:-:S06]  /*0510*/  IMAD R14, R0, R0, RZ ;  /* 0x00000000000e7224 */ /* 0x004fcc00078e02ff */
[----:B------:R-:W1:Y:S08]  /*0520*/  I2F.F64.U32 R14, R14 ;  /* 0x0000000e000e7312 */ /* 0x000e700000201800 */
[----:B-1----:R-:W1:Y:S02]  /*0530*/  F2I.F64.TRUNC R15, R14 ;  /* 0x0000000e000f7311 */ /* 0x002e64000030d100 */
[----:B-1----:R1:W-:Y:S02]  /*0540*/  STG.E desc[UR4][R12.64+0x200], R15 ;  /* 0x0002000f0c007986 */ /* 0x0023e4000c101904 */
.L_x_241:
[----:B------:R-:W-:Y:S05]  /*0550*/  BSYNC.RECONVERGENT B0 ;  /* 0x0000000000007941 */ /* 0x000fea0003800200 */
.L_x_240:
[----:B------:R-:W-:Y:S04]  /*0560*/  BSSY.RECONVERGENT B0, `(.L_x_242) ;  /* 0x0000007000007945 */ /* 0x000fe80003800200 */
[----:B------:R-:W-:Y:S05]  /*0570*/  @P5 BRA `(.L_x_243) ;  /* 0x0000000000145947 */ /* 0x000fea0003800000 */
[----:B------:R-:W2:Y:S02]  /*0580*/  LDG.E R0, desc[UR4][R8.64+0x400] ;  /* 0x0004000408007981 */ /* 0x000ea4000c1e1900 */
[----:B--2---:R-:W-:-:S06]  /*0590*/  IMAD R14, R0, R0, RZ ;  /* 0x00000000000e7224 */ /* 0x004fcc00078e02ff */
[----:B-1----:R-:W1:Y:S08]  /*05a0*/  I2F.F64.U32 R14, R14 ;  /* 0x0000000e000e7312 */ /* 0x002e700000201800 */
[----:B-1----:R-:W1:Y:S02]  /*05b0*/  F2I.F64.TRUNC R15, R14 ;  /* 0x0000000e000f7311 */ /* 0x002e64000030d100 */
[----:B-1----:R2:W-:Y:S02]  /*05c0*/  STG.E desc[UR4][R12.64+0x400], R15 ;  /* 0x0004000f0c007986 */ /* 0x0025e4000c101904 */
.L_x_243:
[----:B------:R-:W-:Y:S05]  /*05d0*/  BSYNC.RECONVERGENT B0 ;  /* 0x0000000000007941 */ /* 0x000fea0003800200 */
.L_x_242:
[----:B------:R-:W-:Y:S04]  /*05e0*/  BSSY.RECONVERGENT B0, `(.L_x_244) ;  /* 0x0000007000007945 */ /* 0x000fe80003800200 */
[----:B------:R-:W-:Y:S05]  /*05f0*/  @P4 BRA `(.L_x_245) ;  /* 0x0000000000144947 */ /* 0x000fea0003800000 */
[----:B------:R-:W3:Y:S02]  /*0600*/  LDG.E R0, desc[UR4][R8.64+0x600] ;  /* 0x0006000408007981 */ /* 0x000ee4000c1e1900 */
[----:B---3--:R-:W-:-:S06]  /*0610*/  IMAD R14, R0, R0, RZ ;  /* 0x00000000000e7224 */ /* 0x008fcc00078e02ff */
[----:B-12---:R-:W1:Y:S08]  /*0620*/  I2F.F64.U32 R14, R14 ;  /* 0x0000000e000e7312 */ /* 0x006e700000201800 */
[----:B-1----:R-:W1:Y:S02]  /*0630*/  F2I.F64.TRUNC R15, R14 ;  /* 0x0000000e000f7311 */ /* 0x002e64000030d100 */
[----:B-1----:R3:W-:Y:S02]  /*0640*/  STG.E desc[UR4][R12.64+0x600], R15 ;  /* 0x0006000f0c007986 */ /* 0x0027e4000c101904 */
.L_x_245:
[----:B------:R-:W-:Y:S05]  /*0650*/  BSYNC.RECONVERGENT B0 ;  /* 0x0000000000007941 */ /* 0x000fea0003800200 */
.L_x_244:
[----:B------:R-:W-:Y:S04]  /*0660*/  BSSY.RECONVERGENT B0, `(.L_x_246) ;  /* 0x0000007000007945 */ /* 0x000fe80003800200 */
[----:B------:R-:W-:Y:S05]  /*0670*/  @P3 BRA `(.L_x_247) ;  /* 0x0000000000143947 */ /* 0x000fea0003800000 */
[----:B------:R-:W4:Y:S02]  /*0680*/  LDG.E R0, desc[UR4][R8.64+0x800] ;  /* 0x0008000408007981 */ /* 0x000f24000c1e1900 */
[----:B----4-:R-:W-:-:S06]  /*0690*/  IMAD R14, R0, R0, RZ ;  /* 0x00000000000e7224 */ /* 0x010fcc00078e02ff */
[----:B-123--:R-:W1:Y:S08]  /*06a0*/  I2F.F64.U32 R14, R14 ;  /* 0x0000000e000e7312 */ /* 0x00ee700000201800 */
[----:B-1----:R-:W1:Y:S02]  /*06b0*/  F2I.F64.TRUNC R15, R14 ;  /* 0x0000000e000f7311 */ /* 0x002e64000030d100 */
[----:B-1----:R4:W-:Y:S02]  /*06c0*/  STG.E desc[UR4][R12.64+0x800], R15 ;  /* 0x0008000f0c007986 */ /* 0x0029e4000c101904 */
.L_x_247:
[----:B------:R-:W-:Y:S05]  /*06d0*/  BSYNC.RECONVERGENT B0 ;  /* 0x0000000000007941 */ /* 0x000fea0003800200 */
.L_x_246:
[----:B------:R-:W-:Y:S04]  /*06e0*/  BSSY.RECONVERGENT B0, `(.L_x_248) ;  /* 0x0000007000007945 */ /* 0x000fe80003800200 */
[----:B------:R-:W-:Y:S05]  /*06f0*/  @P2 BRA `(.L_x_249) ;  /* 0x0000000000142947 */ /* 0x000fea0003800000 */
[----:B------:R-:W5:Y:S02]  /*0700*/  LDG.E R0, desc[UR4][R8.64+0xa00] ;  /* 0x000a000408007981 */ /* 0x000f64000c1e1900 */
[----:B-----5:R-:W-:-:S06]  /*0710*/  IMAD R14, R0, R0, RZ ;  /* 0x00000000000e7224 */ /* 0x020fcc00078e02ff */
[----:B-1234-:R-:W1:Y:S08]  /*0720*/  I2F.F64.U32 R14, R14 ;  /* 0x0000000e000e7312 */ /* 0x01ee700000201800 */
[----:B-1----:R-:W1:Y:S02]  /*0730*/  F2I.F64.TRUNC R15, R14 ;  /* 0x0000000e000f7311 */ /* 0x002e64000030d100 */
[----:B-1----:R1:W-:Y:S02]  /*0740*/  STG.E desc[UR4][R12.64+0xa00], R15 ;  /* 0x000a000f0c007986 */ /* 0x0023e4000c101904 */
.L_x_249:
[----:B------:R-:W-:Y:S05]  /*0750*/  BSYNC.RECONVERGENT B0 ;  /* 0x0000000000007941 */ /* 0x000fea0003800200 */
.L_x_248:
[----:B------:R-:W-:Y:S04]  /*0760*/  BSSY.RECONVERGENT B0, `(.L_x_250) ;  /* 0x0000007000007945 */ /* 0x000fe80003800200 */
[----:B------:R-:W-:Y:S05]  /*0770*/  @P1 BRA `(.L_x_251) ;  /* 0x0000000000141947 */ /* 0x000fea0003800000 */
[----:B------:R-:W5:Y:S02]  /*0780*/  LDG.E R8, desc[UR4][R8.64+0xc00] ;  /* 0x000c000408087981 */ /* 0x000f64000c1e1900 */
[----:B-----5:R-:W-:-:S06]  /*0790*/  IMAD R14, R8, R8, RZ ;  /* 0x00000008080e7224 */ /* 0x020fcc00078e02ff */
[----:B-1234-:R-:W1:Y:S08]  /*07a0*/  I2F.F64.U32 R14, R14 ;  /* 0x0000000e000e7312 */ /* 0x01ee700000201800 */
[----:B-1----:R-:W1:Y:S02]  /*07b0*/  F2I.F64.TRUNC R15, R14 ;  /* 0x0000000e000f7311 */ /* 0x002e64000030d100 */
[----:B-1----:R1:W-:Y:S02]  /*07c0*/  STG.E desc[UR4][R12.64+0xc00], R15 ;  /* 0x000c000f0c007986 */ /* 0x0023e4000c101904 */
.L_x_251:
[----:B------:R-:W-:Y:S05]  /*07d0*/  BSYNC.RECONVERGENT B0 ;  /* 0x0000000000007941 */ /* 0x000fea0003800200 */
.L_x_250:
[----:B------:R-:W-:Y:S05]  /*07e0*/  @!P0 BRA `(.L_x_239) ;  /* 0x00000004000c8947 */ /* 0x000fea0003800000 */
[----:B------:R-:W-:-:S07]  /*07f0*/  HFMA2 R0, -RZ, RZ, 0, 4.76837158203125e-07 ;  /* 0x00000008ff007431 */ /* 0x000fce00000001ff */
.L_x_254:
[----:B0-----:R-:W-:-:S05]  /*0800*/  IMAD R11, R0, 0x80, R7 ;  /* 0x00000080000b7824 */ /* 0x001fca00078e0207 */
[----:B------:R-:W-:-:S13]  /*0810*/  ISETP.GE.AND P0, PT, R11, R6, PT ;  /* 0x000000060b00720c */ /* 0x000fda0003f06270 */
[----:B------:R-:W-:-:S06]  /*0820*/  @!P0 IMAD.WIDE.U32 R8, R11, 0x4, R4 ;  /* 0x000000040b088825 */ /* 0x000fcc00078e0004 */
[----:B------:R-:W5:Y:S01]  /*0830*/  @!P0 LDG.E R8, desc[UR4][R8.64] ;  /* 0x0000000408088981 */ /* 0x000f62000c1e1900 */
[C---:B------:R-:W-:Y:S01]  /*0840*/  IADD3 R25, PT, PT, R11.reuse, 0x80, RZ ;  /* 0x000000800b197810 */ /* 0x040fe20007ffe0ff */
[----:B------:R-:W-:-:S03]  /*0850*/  @!P0 IMAD.WIDE.U32 R20, R11, 0x4, R2 ;  /* 0x000000040b148825 */ /* 0x000fc600078e0002 */
[C---:B------:R-:W-:Y:S01]  /*0860*/  ISETP.GE.AND P1, PT, R25.reuse, R6, PT ;  /* 0x000000061900720c */ /* 0x040fe20003f26270 */
[----:B-1234-:R-:W-:-:S04]  /*0870*/  IMAD.WIDE R12, R25, 0x4, R4 ;  /* 0x00000004190c7825 */ /* 0x01efc800078e0204 */
[----:B-----5:R-:W-:-:S06]  /*0880*/  @!P0 IMAD R14, R8, R8, RZ ;  /* 0x00000008080e8224 */ /* 0x020fcc00078e02ff */
[----:B------:R-:W0:Y:S08]  /*0890*/  @!P0 I2F.F64.U32 R14, R14 ;  /* 0x0000000e000e8312 */ /* 0x000e300000201800 */
[----:B0-----:R-:W0:Y:S02]  /*08a0*/  @!P0 F2I.F64.TRUNC R15, R14 ;  /* 0x0000000e000f8311 */ /* 0x001e24000030d100 */
[----:B0-----:R0:W-:Y:S04]  /*08b0*/  @!P0 STG.E desc[UR4][R20.64], R15 ;  /* 0x0000000f14008986 */ /* 0x0011e8000c101904 */
[----:B------:R-:W2:Y:S01]  /*08c0*/  @!P1 LDG.E R17, desc[UR4][R12.64] ;  /* 0x000000040c119981 */ /* 0x000ea2000c1e1900 */
[----:B------:R-:W-:-:S04]  /*08d0*/  IADD3 R9, PT, PT, R11, 0x100, RZ ;  /* 0x000001000b097810 */ /* 0x000fc80007ffe0ff */
[----:B------:R-:W-:Y:S01]  /*08e0*/  ISETP.GE.AND P0, PT, R9, R6, PT ;  /* 0x000000060900720c */ /* 0x000fe20003f06270 */
[----:B------:R-:W-:-:S04]  /*08f0*/  IMAD.WIDE R8, R25, 0x4, R2 ;  /* 0x0000000419087825 */ /* 0x000fc800078e0202 */
[----:B--2---:R-:W-:-:S06]  /*0900*/  @!P1 IMAD R18, R17, R17, RZ ;  /* 0x0000001111129224 */ /* 0x004fcc00078e02ff */
[----:B------:R-:W1:Y:S08]  /*0910*/  @!P1 I2F.F64.U32 R18, R18 ;  /* 0x0000001200129312 */ /* 0x000e700000201800 */
[----:B-1----:R-:W1:Y:S02]  /*0920*/  @!P1 F2I.F64.TRUNC R23, R18 ;  /* 0x0000001200179311 */ /* 0x002e64000030d100 */
[----:B-1----:R1:W-:Y:S04]  /*0930*/  @!P1 STG.E desc[UR4][R8.64], R23 ;  /* 0x0000001708009986 */ /* 0x0023e8000c101904 */
[----:B------:R-:W2:Y:S01]  /*0940*/  @!P0 LDG.E R14, desc[UR4][R12.64+0x200] ;  /* 0x000200040c0e8981 */ /* 0x000ea2000c1e1900 */
[----:B------:R-:W-:-:S05]  /*0950*/  VIADD R17, R11, 0x180 ;  /* 0x000001800b117836 */ /* 0x000fca0000000000 */
[----:B------:R-:W-:Y:S01]  /*0960*/  ISETP.GE.AND P1, PT, R17, R6, PT ;  /* 0x000000061100720c */ /* 0x000fe20003f26270 */
[----:B--2---:R-:W-:-:S06]  /*0970*/  @!P0 IMAD R14, R14, R14, RZ ;  /* 0x0000000e0e0e8224 */ /* 0x004fcc00078e02ff */
[----:B0-----:R-:W0:Y:S08]  /*0980*/  @!P0 I2F.F64.U32 R14, R14 ;  /* 0x0000000e000e8312 */ /* 0x001e300000201800 */
[----:B0-----:R-:W0:Y:S02]  /*0990*/  @!P0 F2I.F64.TRUNC R21, R14 ;  /* 0x0000000e00158311 */ /* 0x001e24000030d100 */
[----:B0-----:R0:W-:Y:S04]  /*09a0*/  @!P0 STG.E desc[UR4][R8.64+0x200], R21 ;  /* 0x0002001508008986 */ /* 0x0011e8000c101904 */
[----:B------:R-:W2:Y:S02]  /*09b0*/  @!P1 LDG.E R17, desc[UR4][R12.64+0x400] ;  /* 0x000400040c119981 */ /* 0x000ea4000c1e1900 */
[----:B--2---:R-:W-:Y:S01]  /*09c0*/  @!P1 IMAD R18, R17, R17, RZ ;  /* 0x0000001111129224 */ /* 0x004fe200078e02ff */
[----:B------:R-:W-:-:S04]  /*09d0*/  IADD3 R17, PT, PT, R11, 0x200, RZ ;  /* 0x000002000b117810 */ /* 0x000fc80007ffe0ff */
[----:B------:R-:W-:Y:S01]  /*09e0*/  ISETP.GE.AND P0, PT, R17, R6, PT ;  /* 0x000000061100720c */ /* 0x000fe20003f06270 */
[----:B------:R-:W1:Y:S08]  /*09f0*/  @!P1 I2F.F64.U32 R18, R18 ;  /* 0x0000001200129312 */ /* 0x000e700000201800 */
[----:B-1----:R-:W1:Y:S02]  /*0a00*/  @!P1 F2I.F64.TRUNC R23, R18 ;  /* 0x0000001200179311 */ /* 0x002e64000030d100 */
[----:B-1----:R1:W-:Y:S04]  /*0a10*/  @!P1 STG.E desc[UR4][R8.64+0x400], R23 ;  /* 0x0004001708009986 */ /* 0x0023e8000c101904 */
[----:B------:R-:W2:Y:S02]  /*0a20*/  @!P0 LDG.E R17, desc[UR4][R12.64+0x600] ;  /* 0x000600040c118981 */ /* 0x000ea4000c1e1900 */
[----:B--2---:R-:W-:Y:S01]  /*0a30*/  @!P0 IMAD R14, R17, R17, RZ ;  /* 0x00000011110e8224 */ /* 0x004fe200078e02ff */
[----:B------:R-:W-:-:S04]  /*0a40*/  IADD3 R17, PT, PT, R11, 0x280, RZ ;  /* 0x000002800b117810 */ /* 0x000fc80007ffe0ff */
[----:B------:R-:W-:Y:S01]  /*0a50*/  ISETP.GE.AND P1, PT, R17, R6, PT ;  /* 0x000000061100720c */ /* 0x000fe20003f26270 */
[----:B------:R-:W0:Y:S08]  /*0a60*/  @!P0 I2F.F64.U32 R14, R14 ;  /* 0x0000000e000e8312 */ /* 0x000e300000201800 */
[----:B0-----:R-:W0:Y:S02]  /*0a70*/  @!P0 F2I.F64.TRUNC R21, R14 ;  /* 0x0000000e00158311 */ /* 0x001e24000030d100 */
[----:B0-----:R1:W-:Y:S04]  /*0a80*/  @!P0 STG.E desc[UR4][R8.64+0x600], R21 ;  /* 0x0006001508008986 */ /* 0x0013e8000c101904 */
[----:B------:R-:W2:Y:S02]  /*0a90*/  @!P1 LDG.E R17, desc[UR4][R12.64+0x800] ;  /* 0x000800040c119981 */ /* 0x000ea4000c1e1900 */
[----:B--2---:R-:W-:-:S02]  /*0aa0*/  @!P1 IMAD R18, R17, R17, RZ ;  /* 0x0000001111129224 */ /* 0x004fc400078e02ff */
[----:B------:R-:W-:-:S04]  /*0ab0*/  VIADD R17, R11, 0x300 ;  /* 0x000003000b117836 */ /* 0x000fc80000000000 */
[----:B------:R-:W0:Y:S01]  /*0ac0*/  @!P1 I2F.F64.U32 R18, R18 ;  /* 0x0000001200129312 */ /* 0x000e220000201800 */
[----:B------:R-:W-:-:S07]  /*0ad0*/  ISETP.GE.AND P0, PT, R17, R6, PT ;  /* 0x000000061100720c */ /* 0x000fce0003f06270 */
[----:B0-----:R-:W0:Y:S02]  /*0ae0*/  @!P1 F2I.F64.TRUNC R19, R18 ;  /* 0x0000001200139311 */ /* 0x001e24000030d100 */
[----:B0-----:R1:W-:Y:S04]  /*0af0*/  @!P1 STG.E desc[UR4][R8.64+0x800], R19 ;  /* 0x0008001308009986 */ /* 0x0013e8000c101904 */
[----:B------:R-:W2:Y:S01]  /*0b00*/  @!P0 LDG.E R17, desc[UR4][R12.64+0xa00] ;  /* 0x000a00040c118981 */ /* 0x000ea2000c1e1900 */
[----:B------:R-:W-:Y:S01]  /*0b10*/  IADD3 R11, PT, PT, R11, 0x380, RZ ;  /* 0x000003800b0b7810 */ /* 0x000fe20007ffe0ff */
[----:B------:R-:W-:Y:S01]  /*0b20*/  BSSY.RECONVERGENT B0, `(.L_x_252) ;  /* 0x000000e000007945 */ /* 0x000fe20003800200 */
[----:B------:R-:W-:-:S04]  /*0b30*/  IADD3 R0, PT, PT, R0, 0x8, RZ ;  /* 0x0000000800007810 */ /* 0x000fc80007ffe0ff */
[----:B------:R-:W-:Y:S01]  /*0b40*/  ISETP.NE.AND P1, PT, R0, R10, PT ;  /* 0x0000000a0000720c */ /* 0x000fe20003f25270 */
[----:B--2---:R-:W-:-:S06]  /*0b50*/  @!P0 IMAD R14, R17, R17, RZ ;  /* 0x00000011110e8224 */ /* 0x004fcc00078e02ff */
[----:B------:R-:W0:Y:S08]  /*0b60*/  @!P0 I2F.F64.U32 R14, R14 ;  /* 0x0000000e000e8312 */ /* 0x000e300000201800 */
[----:B0-----:R-:W0:Y:S02]  /*0b70*/  @!P0 F2I.F64.TRUNC R15, R14 ;  /* 0x0000000e000f8311 */ /* 0x001e24000030d100 */
[----:B0-----:R1:W-:Y:S01]  /*0b80*/  @!P0 STG.E desc[UR4][R8.64+0xa00], R15 ;  /* 0x000a000f08008986 */ /* 0x0013e2000c101904 */
[----:B------:R-:W-:-:S13]  /*0b90*/  ISETP.GE.AND P0, PT, R11, R6, PT ;  /* 0x000000060b00720c */ /* 0x000fda0003f06270 */
[----:B-1----:R-:W-:Y:S05]  /*0ba0*/  @P0 BRA `(.L_x_253) ;  /* 0x0000000000140947 */ /* 0x002fea0003800000 */
[----:B------:R-:W2:Y:S02]  /*0bb0*/  LDG.E R12, desc[UR4][R12.64+0xc00] ;  /* 0x000c00040c0c7981 */ /* 0x000ea4000c1e1900 */
[----:B--2---:R-:W-:-:S06]  /*0bc0*/  IMAD R14, R12, R12, RZ ;  /* 0x0000000c0c0e7224 */ /* 0x004fcc00078e02ff */
[----:B------:R-:W0:Y:S08]  /*0bd0*/  I2F.F64.U32 R14, R14 ;  /* 0x0000000e000e7312 */ /* 0x000e300000201800 */
[----:B0-----:R-:W0:Y:S02]  /*0be0*/  F2I.F64.TRUNC R15, R14 ;  /* 0x0000000e000f7311 */ /* 0x001e24000030d100 */
[----:B0-----:R0:W-:Y:S02]  /*0bf0*/  STG.E desc[UR4][R8.64+0xc00], R15 ;  /* 0x000c000f08007986 */ /* 0x0011e4000c101904 */
.L_x_253:
[----:B------:R-:W-:Y:S05]  /*0c00*/  BSYNC.RECONVERGENT B0 ;  /* 0x0000000000007941 */ /* 0x000fea0003800200 */
.L_x_252:
[----:B------:R-:W-:Y:S05]  /*0c10*/  @P1 BRA `(.L_x_254) ;  /* 0xfffffff800f81947 */ /* 0x000fea000383ffff */
.L_x_239:
[----:B------:R-:W-:-:S13]  /*0c20*/  ISETP.NE.AND P0, PT, R16, RZ, PT ;  /* 0x000000ff1000720c */ /* 0x000fda0003f05270 */
[----:B------:R-:W-:Y:S05]  /*0c30*/  @!P0 EXIT ;  /* 0x000000000000894d */ /* 0x000fea0003800000 */
[----:B------:R-:W0:Y:S01]  /*0c40*/  LDC R0, c[0x0][0x388] ;  /* 0x0000e200ff007b82 */ /* 0x000e220000000800 */
[----:B------:R-:W-:Y:S02]  /*0c50*/  ISETP.GE.U32.AND P0, PT, R16, 0x4, PT ;  /* 0x000000041000780c */ /* 0x000fe40003f06070 */
[----:B0-----:R-:W-:-:S04]  /*0c60*/  LOP3.LUT R11, R0, 0x3, RZ, 0xc0, !PT ;  /* 0x00000003000b7812 */ /* 0x001fc800078ec0ff */
[----:B------:R-:W-:-:S07]  /*0c70*/  ISETP.NE.AND P2, PT, R11, RZ, PT ;  /* 0x000000ff0b00720c */ /* 0x000fce0003f45270 */
[----:B------:R-:W-:Y:S06]  /*0c80*/  @!P0 BRA `(.L_x_255) ;  /* 0x0000000000948947 */ /* 0x000fec0003800000 */
[----:B------:R-:W-:-:S05]  /*0c90*/  IMAD R9, R10, 0x80, R7 ;  /* 0x000000800a097824 */ /* 0x000fca00078e0207 */
[----:B------:R-:W-:-:S13]  /*0ca0*/  ISETP.GE.AND P0, PT, R9, R6, PT ;  /* 0x000000060900720c */ /* 0x000fda0003f06270 */
[----:B-1234-:R-:W-:-:S06]  /*0cb0*/  @!P0 IMAD.WIDE R12, R9, 0x4, R4 ;  /* 0x00000004090c8825 */ /* 0x01efcc00078e0204 */
[----:B------:R-:W2:Y:S01]  /*0cc0*/  @!P0 LDG.E R12, desc[UR4][R12.64] ;  /* 0x000000040c0c8981 */ /* 0x000ea2000c1e1900 */
[C---:B------:R-:W-:Y:S01]  /*0cd0*/  IADD3 R21, PT, PT, R9.reuse, 0x80, RZ ;  /* 0x0000008009157810 */ /* 0x040fe20007ffe0ff */
[----:B------:R-:W-:-:S03]  /*0ce0*/  @!P0 IMAD.WIDE R16, R9, 0x4, R2 ;  /* 0x0000000409108825 */ /* 0x000fc600078e0202 */
[----:B------:R-:W-:-:S13]  /*0cf0*/  ISETP.GE.AND P1, PT, R21, R6, PT ;  /* 0x000000061500720c */ /* 0x000fda0003f26270 */
[----:B------:R-:W-:-:S04]  /*0d00*/  @!P1 IMAD.WIDE R18, R21, 0x4, R4 ;  /* 0x0000000415129825 */ /* 0x000fc800078e0204 */
[----:B--2---:R-:W-:-:S06]  /*0d10*/  @!P0 IMAD R14, R12, R12, RZ ;  /* 0x0000000c0c0e8224 */ /* 0x004fcc00078e02ff */
[----:B------:R-:W0:Y:S08]  /*0d20*/  @!P0 I2F.F64.U32 R14, R14 ;  /* 0x0000000e000e8312 */ /* 0x000e300000201800 */
[----:B0-----:R-:W0:Y:S02]  /*0d30*/  @!P0 F2I.F64.TRUNC R23, R14 ;  /* 0x0000000e00178311 */ /* 0x001e24000030d100 */
[----:B0-----:R0:W-:Y:S04]  /*0d40*/  @!P0 STG.E desc[UR4][R16.64], R23 ;  /* 0x0000001710008986 */ /* 0x0011e8000c101904 */
[----:B------:R-:W2:Y:S01]  /*0d50*/  @!P1 LDG.E R18, desc[UR4][R18.64] ;  /* 0x0000000412129981 */ /* 0x000ea2000c1e1900 */
[----:B------:R-:W-:Y:S01]  /*0d60*/  IADD3 R27, PT, PT, R9, 0x100, RZ ;  /* 0x00000100091b7810 */ /* 0x000fe20007ffe0ff */
[----:B------:R-:W-:-:S03]  /*0d70*/  @!P1 IMAD.WIDE R20, R21, 0x4, R2 ;  /* 0x0000000415149825 */ /* 0x000fc600078e0202 */
[----:B------:R-:W-:-:S13]  /*0d80*/  ISETP.GE.AND P0, PT, R27, R6, PT ;  /* 0x000000061b00720c */ /* 0x000fda0003f06270 */
[----:B------:R-:W-:-:S04]  /*0d90*/  @!P0 IMAD.WIDE R14, R27, 0x4, R4 ;  /* 0x000000041b0e8825 */ /* 0x000fc800078e0204 */
[----:B--2---:R-:W-:-:S04]  /*0da0*/  @!P1 IMAD R8, R18, R18, RZ ;  /* 0x0000001212089224 */ /* 0x004fc800078e02ff */
[----:B------:R-:W1:Y:S08]  /*0db0*/  @!P1 I2F.F64.U32 R12, R8 ;  /* 0x00000008000c9312 */ /* 0x000e700000201800 */
[----:B-1----:R-:W1:Y:S02]  /*0dc0*/  @!P1 F2I.F64.TRUNC R25, R12 ;  /* 0x0000000c00199311 */ /* 0x002e64000030d100 */
[----:B-1----:R1:W-:Y:S04]  /*0dd0*/  @!P1 STG.E desc[UR4][R20.64], R25 ;  /* 0x0000001914009986 */ /* 0x0023e8000c101904 */
[----:B------:R-:W0:Y:S01]  /*0de0*/  @!P0 LDG.E R14, desc[UR4][R14.64] ;  /* 0x000000040e0e8981 */ /* 0x000e22000c1e1900 */
[----:B------:R-:W-:-:S02]  /*0df0*/  VIADD R19, R9, 0x180 ;  /* 0x0000018009137836 */ /* 0x000fc40000000000 */
[----:B------:R-:W-:-:S03]  /*0e00*/  @!P0 IMAD.WIDE R8, R27, 0x4, R2 ;  /* 0x000000041b088825 */ /* 0x000fc600078e0202 */
[----:B------:R-:W-:-:S13]  /*0e10*/  ISETP.GE.AND P1, PT, R19, R6, PT ;  /* 0x000000061300720c */ /* 0x000fda0003f26270 */
[----:B------:R-:W-:-:S04]  /*0e20*/  @!P1 IMAD.WIDE R12, R19, 0x4, R4 ;  /* 0x00000004130c9825 */ /* 0x000fc800078e0204 */
[----:B0-----:R-:W-:-:S06]  /*0e30*/  @!P0 IMAD R16, R14, R14, RZ ;  /* 0x0000000e0e108224 */ /* 0x001fcc00078e02ff */
[----:B------:R-:W0:Y:S08]  /*0e40*/  @!P0 I2F.F64.U32 R16, R16 ;  /* 0x0000001000108312 */ /* 0x000e300000201800 */
[----:B0-----:R-:W0:Y:S02]  /*0e50*/  @!P0 F2I.F64.TRUNC R17, R16 ;  /* 0x0000001000118311 */ /* 0x001e24000030d100 */
[----:B0-----:R0:W-:Y:S04]  /*0e60*/  @!P0 STG.E desc[UR4][R8.64], R17 ;  /* 0x0000001108008986 */ /* 0x0011e8000c101904 */
[----:B------:R-:W1:Y:S01]  /*0e70*/  @!P1 LDG.E R12, desc[UR4][R12.64] ;  /* 0x000000040c0c9981 */ /* 0x000e62000c1e1900 */
[----:B------:R-:W-:Y:S01]  /*0e80*/  @!P1 IMAD.WIDE R18, R19, 0x4, R2 ;  /* 0x0000000413129825 */ /* 0x000fe200078e0202 */
[----:B------:R-:W-:-:S03]  /*0e90*/  IADD3 R10, PT, PT, R10, 0x4, RZ ;  /* 0x000000040a0a7810 */ /* 0x000fc60007ffe0ff */
[----:B-1----:R-:W-:-:S04]  /*0ea0*/  @!P1 IMAD R20, R12, R12, RZ ;  /* 0x0000000c0c149224 */ /* 0x002fc800078e02ff */
[----:B------:R-:W1:Y:S08]  /*0eb0*/  @!P1 I2F.F64.U32 R14, R20 ;  /* 0x00000014000e9312 */ /* 0x000e700000201800 */
[----:B-1----:R-:W1:Y:S02]  /*0ec0*/  @!P1 F2I.F64.TRUNC R15, R14 ;  /* 0x0000000e000f9311 */ /* 0x002e64000030d100 */
[----:B-1----:R0:W-:Y:S02]  /*0ed0*/  @!P1 STG.E desc[UR4][R18.64], R15 ;  /* 0x0000000f12009986 */ /* 0x0021e4000c101904 */
.L_x_255:
[----:B------:R-:W-:Y:S05]  /*0ee0*/  @!P2 EXIT ;  /* 0x000000000000a94d */ /* 0x000fea0003800000 */
[----:B------:R-:W-:Y:S02]  /*0ef0*/  ISETP.NE.AND P0, PT, R11, 0x1, PT ;  /* 0x000000010b00780c */ /* 0x000fe40003f05270 */
[----:B------:R-:W-:-:S04]  /*0f00*/  LOP3.LUT R0, R0, 0x1, RZ, 0xc0, !PT ;  /* 0x0000000100007812 */ /* 0x000fc800078ec0ff */
[----:B------:R-:W-:-:S07]  /*0f10*/  ISETP.NE.U32.AND P2, PT, R0, 0x1, PT ;  /* 0x000000010000780c */ /* 0x000fce0003f45070 */
[----:B------:R-:W-:Y:S06]  /*0f20*/  @!P0 BRA `(.L_x_256) ;  /* 0x00000000004c8947 */ /* 0x000fec0003800000 */
[----:B01234-:R-:W-:-:S04]  /*0f30*/  LEA R15, R10, R7, 0x7 ;  /* 0x000000070a0f7211 */ /* 0x01ffc800078e38ff */
[----:B------:R-:W-:-:S13]  /*0f40*/  ISETP.GE.AND P0, PT, R15, R6, PT ;  /* 0x000000060f00720c */ /* 0x000fda0003f06270 */
[----:B------:R-:W-:-:S06]  /*0f50*/  @!P0 IMAD.WIDE R8, R15, 0x4, R4 ;  /* 0x000000040f088825 */ /* 0x000fcc00078e0204 */
[----:B------:R-:W2:Y:S01]  /*0f60*/  @!P0 LDG.E R8, desc[UR4][R8.64] ;  /* 0x0000000408088981 */ /* 0x000ea2000c1e1900 */
[C---:B------:R-:W-:Y:S02]  /*0f70*/  VIADD R19, R15.reuse, 0x80 ;  /* 0x000000800f137836 */ /* 0x040fe40000000000 */
        /* <DEDUP_REMOVED lines=8> */
[----:B------:R-:W-:Y:S01]  /*1000*/  @!P1 IMAD.WIDE R18, R19, 0x4, R2 ;  /* 0x0000000413129825 */ /* 0x000fe200078e0202 */
[----:B------:R-:W-:-:S03]  /*1010*/  IADD3 R10, PT, PT, R10, 0x2, RZ ;  /* 0x000000020a0a7810 */ /* 0x000fc60007ffe0ff */
[----:B--2---:R-:W-:-:S04]  /*1020*/  @!P1 IMAD R0, R16, R16, RZ ;  /* 0x0000001010009224 */ /* 0x004fc800078e02ff */
[----:B------:R-:W1:Y:S08]  /*1030*/  @!P1 I2F.F64.U32 R8, R0 ;  /* 0x0000000000089312 */ /* 0x000e700000201800 */
[----:B-1----:R-:W1:Y:S02]  /*1040*/  @!P1 F2I.F64.TRUNC R9, R8 ;  /* 0x0000000800099311 */ /* 0x002e64000030d100 */
[----:B-1----:R0:W-:Y:S02]  /*1050*/  @!P1 STG.E desc[UR4][R18.64], R9 ;  /* 0x0000000912009986 */ /* 0x0021e4000c101904 */
.L_x_256:
[----:B------:R-:W-:Y:S05]  /*1060*/  @P2 EXIT ;  /* 0x000000000000294d */ /* 0x000fea0003800000 */
[----:B0-----:R-:W-:-:S04]  /*1070*/  LEA R9, R10, R7, 0x7 ;  /* 0x000000070a097211 */ /* 0x001fc800078e38ff */
[----:B------:R-:W-:-:S13]  /*1080*/  ISETP.GE.AND P0, PT, R9, R6, PT ;  /* 0x000000060900720c */ /* 0x000fda0003f06270 */
[----:B------:R-:W-:Y:S05]  /*1090*/  @P0 EXIT ;  /* 0x000000000000094d */ /* 0x000fea0003800000 */
[----:B------:R-:W-:-:S06]  /*10a0*/  IMAD.WIDE R4, R9, 0x4, R4 ;  /* 0x0000000409047825 */ /* 0x000fcc00078e0204 */
[----:B------:R-:W5:Y:S01]  /*10b0*/  LDG.E R4, desc[UR4][R4.64] ;  /* 0x0000000404047981 */ /* 0x000f62000c1e1900 */
[----:B------:R-:W-:-:S04]  /*10c0*/  IMAD.WIDE R2, R9, 0x4, R2 ;  /* 0x0000000409027825 */ /* 0x000fc800078e0202 */
[----:B-----5:R-:W-:-:S06]  /*10d0*/  IMAD R6, R4, R4, RZ ;  /* 0x0000000404067224 */ /* 0x020fcc00078e02ff */
[----:B------:R-:W0:Y:S08]  /*10e0*/  I2F.F64.U32 R6, R6 ;  /* 0x0000000600067312 */ /* 0x000e300000201800 */
[----:B0-----:R-:W0:Y:S02]  /*10f0*/  F2I.F64.TRUNC R7, R6 ;  /* 0x0000000600077311 */ /* 0x001e24000030d100 */
[----:B0-----:R-:W-:Y:S01]  /*1100*/  STG.E desc[UR4][R2.64], R7 ;  /* 0x0000000702007986 */ /* 0x001fe2000c101904 */
[----:B------:R-:W-:Y:S05]  /*1110*/  EXIT ;  /* 0x000000000000794d */ /* 0x000fea0003800000 */
.L_x_238:
[----:B------:R-:W-:-:S13]  /*1120*/  ISETP.GE.AND P0, PT, R0, 0x1, PT ;  /* 0x000000010000780c */ /* 0x000fda0003f06270 */
[----:B------:R-:W-:Y:S05]  /*1130*/  @!P0 EXIT ;  /* 0x000000000000894d */ /* 0x000fea0003800000 */
[C---:B------:R-:W-:Y:S01]  /*1140*/  ISETP.GE.U32.AND P1, PT, R0.reuse, 0x10, PT ;  /* 0x000000100000780c */ /* 0x040fe20003f26070 */
[----:B------:R-:W-:Y:S01]  /*1150*/  IMAD.MOV.U32 R6, RZ, RZ, RZ ;  /* 0x000000ffff067224 */ /* 0x000fe200078e00ff */
[----:B------:R-:W-:-:S04]  /*1160*/  LOP3.LUT R20, R0, 0xf, RZ, 0xc0, !PT ;  /* 0x0000000f00147812 */ /* 0x000fc800078ec0ff */
[----:B------:R-:W-:-:S07]  /*1170*/  ISETP.NE.AND P0, PT, R20, RZ, PT ;  /* 0x000000ff1400720c */ /* 0x000fce0003f05270 */
[----:B------:R-:W-:Y:S06]  /*1180*/  @!P1 BRA `(.L_x_257) ;  /* 0x0000000400989947 */ /* 0x000fec0003800000 */
[C---:B------:R-:W-:Y:S01]  /*1190*/  IMAD.WIDE.U32 R14, R7.reuse, 0x4, RZ ;  /* 0x00000004070e7825 */ /* 0x040fe200078e00ff */
[----:B------:R-:W-:Y:S02]  /*11a0*/  LOP3.LUT R6, R0, 0x7ffffff0, RZ, 0xc0, !PT ;  /* 0x7ffffff000067812 */ /* 0x000fe400078ec0ff */
[----:B------:R-:W-:Y:S02]  /*11b0*/  IADD3 R10, PT, PT, R7, 0x480, RZ ;  /* 0x00000480070a7810 */ /* 0x000fe40007ffe0ff */
[----:B------:R-:W-:Y:S01]  /*11c0*/  MOV R11, R14 ;  /* 0x0000000e000b7202 */ /* 0x000fe20000000f00 */
[----:B------:R-:W-:-:S07]  /*11d0*/  IMAD.MOV R14, RZ, RZ, -R6 ;  /* 0x000000ffff0e7224 */ /* 0x000fce00078e0a06 */
.L_x_258:
[----:B--2---:R-:W-:-:S04]  /*11e0*/  IADD3 R12, P1, PT, R11, R4, RZ ;  /* 0x000000040b0c7210 */ /* 0x004fc80007f3e0ff */
[----:B------:R-:W-:-:S05]  /*11f0*/  IADD3.X R13, PT, PT, R15, R5, RZ, P1, !PT ;  /* 0x000000050f0d7210 */ /* 0x000fca0000ffe4ff */
[----:B------:R-:W2:Y:S02]  /*1200*/  LDG.E R8, desc[UR4][R12.64] ;  /* 0x000000040c087981 */ /* 0x000ea4000c1e1900 */
[----:B--2---:R-:W-:Y:S01]  /*1210*/  IMAD R16, R8, R8, RZ ;  /* 0x0000000808107224 */ /* 0x004fe200078e02ff */
[----:B------:R-:W-:-:S04]  /*1220*/  IADD3 R8, P1, PT, R11, R2, RZ ;  /* 0x000000020b087210 */ /* 0x000fc80007f3e0ff */
[----:B------:R-:W-:Y:S01]  /*1230*/  IADD3.X R9, PT, PT, R15, R3, RZ, P1, !PT ;  /* 0x000000030f097210 */ /* 0x000fe20000ffe4ff */
[----:B------:R-:W0:Y:S08]  /*1240*/  I2F.F64.U32 R16, R16 ;  /* 0x0000001000107312 */ /* 0x000e300000201800 */
[----:B0-----:R-:W0:Y:S02]  /*1250*/  F2I.F64.TRUNC R21, R16 ;  /* 0x0000001000157311 */ /* 0x001e24000030d100 */
[----:B0-----:R0:W-:Y:S04]  /*1260*/  STG.E desc[UR4][R8.64], R21 ;  /* 0x0000001508007986 */ /* 0x0011e8000c101904 */
[----:B------:R-:W2:Y:S02]  /*1270*/  LDG.E R18, desc[UR4][R12.64+0x200] ;  /* 0x000200040c127981 */ /* 0x000ea4000c1e1900 */
[----:B--2---:R-:W-:-:S06]  /*1280*/  IMAD R18, R18, R18, RZ ;  /* 0x0000001212127224 */ /* 0x004fcc00078e02ff */
[----:B------:R-:W1:Y:S08]  /*1290*/  I2F.F64.U32 R18, R18 ;  /* 0x0000001200127312 */ /* 0x000e700000201800 */
[----:B-1----:R-:W1:Y:S02]  /*12a0*/  F2I.F64.TRUNC R19, R18 ;  /* 0x0000001200137311 */ /* 0x002e64000030d100 */
[----:B-1----:R1:W-:Y:S04]  /*12b0*/  STG.E desc[UR4][R8.64+0x200], R19 ;  /* 0x0002001308007986 */ /* 0x0023e8000c101904 */
[----:B------:R-:W2:Y:S02]  /*12c0*/  LDG.E R22, desc[UR4][R12.64+0x400] ;  /* 0x000400040c167981 */ /* 0x000ea4000c1e1900 */
[----:B--2---:R-:W-:-:S04]  /*12d0*/  IMAD R24, R22, R22, RZ ;  /* 0x0000001616187224 */ /* 0x004fc800078e02ff */
[----:B------:R-:W2:Y:S08]  /*12e0*/  I2F.F64.U32 R16, R24 ;  /* 0x0000001800107312 */ /* 0x000eb00000201800 */
[----:B--2---:R-:W2:Y:S02]  /*12f0*/  F2I.F64.TRUNC R17, R16 ;  /* 0x0000001000117311 */ /* 0x004ea4000030d100 */
[----:B--2---:R2:W-:Y:S04]  /*1300*/  STG.E desc[UR4][R8.64+0x400], R17 ;  /* 0x0004001108007986 */ /* 0x0045e8000c101904 */
[----:B0-----:R-:W3:Y:S02]  /*1310*/  LDG.E R21, desc[UR4][R12.64+0x600] ;  /* 0x000600040c157981 */ /* 0x001ee4000c1e1900 */
[----:B---3--:R-:W-:-:S06]  /*1320*/  IMAD R22, R21, R21, RZ ;  /* 0x0000001515167224 */ /* 0x008fcc00078e02ff */
[----:B------:R-:W0:Y:S08]  /*1330*/  I2F.F64.U32 R22, R22 ;  /* 0x0000001600167312 */ /* 0x000e300000201800 */
[----:B0-----:R-:W0:Y:S02]  /*1340*/  F2I.F64.TRUNC R23, R22 ;  /* 0x0000001600177311 */ /* 0x001e24000030d100 */
[----:B0-----:R0:W-:Y:S04]  /*1350*/  STG.E desc[UR4][R8.64+0x600], R23 ;  /* 0x0006001708007986 */ /* 0x0011e8000c101904 */
[----:B------:R-:W3:Y:S02]  /*1360*/  LDG.E R18, desc[UR4][R12.64+0x800] ;  /* 0x000800040c127981 */ /* 0x000ee4000c1e1900 */
[----:B---3--:R-:W-:-:S06]  /*1370*/  IMAD R18, R18, R18, RZ ;  /* 0x0000001212127224 */ /* 0x008fcc00078e02ff */
[----:B-1----:R-:W1:Y:S08]  /*1380*/  I2F.F64.U32 R18, R18 ;  /* 0x0000001200127312 */ /* 0x002e700000201800 */
[----:B-1----:R-:W1:Y:S02]  /*1390*/  F2I.F64.TRUNC R19, R18 ;  /* 0x0000001200137311 */ /* 0x002e64000030d100 */
[----:B-1----:R-:W-:Y:S04]  /*13a0*/  STG.E desc[UR4][R8.64+0x800], R19 ;  /* 0x0008001308007986 */ /* 0x002fe8000c101904 */
[----:B------:R-:W3:Y:S02]  /*13b0*/  LDG.E R16, desc[UR4][R12.64+0xa00] ;  /* 0x000a00040c107981 */ /* 0x000ee4000c1e1900 */
[----:B---3--:R-:W-:-:S06]  /*13c0*/  IMAD R16, R16, R16, RZ ;  /* 0x0000001010107224 */ /* 0x008fcc00078e02ff */
[----:B--2---:R-:W1:Y:S08]  /*13d0*/  I2F.F64.U32 R16, R16 ;  /* 0x0000001000107312 */ /* 0x004e700000201800 */
[----:B-1----:R-:W1:Y:S02]  /*13e0*/  F2I.F64.TRUNC R17, R16 ;  /* 0x0000001000117311 */ /* 0x002e64000030d100 */
[----:B-1----:R1:W-:Y:S04]  /*13f0*/  STG.E desc[UR4][R8.64+0xa00], R17 ;  /* 0x000a001108007986 */ /* 0x0023e8000c101904 */
[----:B------:R-:W2:Y:S02]  /*1400*/  LDG.E R21, desc[UR4][R12.64+0xc00] ;  /* 0x000c00040c157981 */ /* 0x000ea4000c1e1900 */
[----:B--2---:R-:W-:-:S06]  /*1410*/  IMAD R22, R21, R21, RZ ;  /* 0x0000001515167224 */ /* 0x004fcc00078e02ff */
[----:B0-----:R-:W0:Y:S08]  /*1420*/  I2F.F64.U32 R22, R22 ;  /* 0x0000001600167312 */ /* 0x001e300000201800 */
[----:B0-----:R-:W0:Y:S02]  /*1430*/  F2I.F64.TRUNC R23, R22 ;  /* 0x0000001600177311 */ /* 0x001e24000030d100 */
[----:B0-----:R0:W-:Y:S04]  /*1440*/  STG.E desc[UR4][R8.64+0xc00], R23 ;  /* 0x000c001708007986 */ /* 0x0011e8000c101904 */
[----:B------:R-:W2:Y:S02]  /*1450*/  LDG.E R18, desc[UR4][R12.64+0xe00] ;  /* 0x000e00040c127981 */ /* 0x000ea4000c1e1900 */
[----:B--2---:R-:W-:-:S06]  /*1460*/  IMAD R24, R18, R18, RZ ;  /* 0x0000001212187224 */ /* 0x004fcc00078e02ff */
[----:B------:R-:W2:Y:S08]  /*1470*/  I2F.F64.U32 R24, R24 ;  /* 0x0000001800187312 */ /* 0x000eb00000201800 */
[----:B--2---:R-:W2:Y:S02]  /*1480*/  F2I.F64.TRUNC R25, R24 ;  /* 0x0000001800197311 */ /* 0x004ea4000030d100 */
[----:B--2---:R-:W-:Y:S04]  /*1490*/  STG.E desc[UR4][R8.64+0xe00], R25 ;  /* 0x000e001908007986 */ /* 0x004fe8000c101904 */
[----:B------:R-:W2:Y:S01]  /*14a0*/  LDG.E R16, desc[UR4][R12.64+0x1000] ;  /* 0x001000040c107981 */ /* 0x000ea2000c1e1900 */
[----:B-1----:R-:W-:-:S02]  /*14b0*/  HFMA2 R17, -RZ, RZ, 0, 0 ;  /* 0x00000000ff117431 */ /* 0x002fc400000001ff */
[----:B--2---:R-:W-:Y:S02]  /*14c0*/  IMAD R26, R16, R16, RZ ;  /* 0x00000010101a7224 */ /* 0x004fe400078e02ff */
[----:B------:R-:W-:-:S04]  /*14d0*/  IMAD.MOV.U32 R16, RZ, RZ, 0x600 ;  /* 0x00000600ff107424 */ /* 0x000fc800078e00ff */
[----:B------:R-:W1:Y:S01]  /*14e0*/  I2F.F64.U32 R26, R26 ;  /* 0x0000001a001a7312 */ /* 0x000e620000201800 */
[----:B------:R-:W-:-:S03]  /*14f0*/  IMAD.WIDE R16, R10, 0x4, R16 ;  /* 0x000000040a107825 */ /* 0x000fc600078e0210 */
[----:B------:R-:W-:-:S04]  /*1500*/  IADD3 R18, P1, PT, R16, R4, RZ ;  /* 0x0000000410127210 */ /* 0x000fc80007f3e0ff */
[----:B------:R-:W-:Y:S01]  /*1510*/  IADD3.X R19, PT, PT, R17, R5, RZ, P1, !PT ;  /* 0x0000000511137210 */ /* 0x000fe20000ffe4ff */
[----:B-1----:R-:W1:Y:S02]  /*1520*/  F2I.F64.TRUNC R27, R26 ;  /* 0x0000001a001b7311 */ /* 0x002e64000030d100 */
[----:B-1----:R1:W-:Y:S04]  /*1530*/  STG.E desc[UR4][R8.64+0x1000], R27 ;  /* 0x0010001b08007986 */ /* 0x0023e8000c101904 */
[----:B------:R-:W2:Y:S01]  /*1540*/  LDG.E R21, desc[UR4][R18.64+-0x600] ;  /* 0xfffa000412157981 */ /* 0x000ea2000c1e1900 */
[----:B------:R-:W-:-:S05]  /*1550*/  IADD3 R12, P1, PT, R16, R2, RZ ;  /* 0x00000002100c7210 */ /* 0x000fca0007f3e0ff */
[----:B------:R-:W-:Y:S02]  /*1560*/  IMAD.X R13, R17, 0x1, R3, P1 ;  /* 0x00000001110d7824 */ /* 0x000fe400008e0603 */
        /* <DEDUP_REMOVED lines=8> */
[----:B--2---:R2:W-:Y:S04]  /*15f0*/  STG.E desc[UR4][R12.64+-0x400], R17 ;  /* 0xfffc00110c007986 */ /* 0x0045e8000c101904 */
[----:B-1----:R-:W3:Y:S02]  /*1600*/  LDG.E R8, desc[UR4][R18.64+-0x200] ;  /* 0xfffe000412087981 */ /* 0x002ee4000c1e1900 */
[----:B---3--:R-:W-:-:S06]  /*1610*/  IMAD R8, R8, R8, RZ ;  /* 0x0000000808087224 */ /* 0x008fcc00078e02ff */
[----:B------:R-:W1:Y:S08]  /*1620*/  I2F.F64.U32 R8, R8 ;  /* 0x0000000800087312 */ /* 0x000e700000201800 */
[----:B-1----:R-:W1:Y:S02]  /*1630*/  F2I.F64.TRUNC R9, R8 ;  /* 0x0000000800097311 */ /* 0x002e64000030d100 */
[----:B-1----:R1:W-:Y:S04]  /*1640*/  STG.E desc[UR4][R12.64+-0x200], R9 ;  /* 0xfffe00090c007986 */ /* 0x0023e8000c101904 */
[----:B------:R-:W3:Y:S02]  /*1650*/  LDG.E R21, desc[UR4][R18.64] ;  /* 0x0000000412157981 */ /* 0x000ee4000c1e1900 */
[----:B---3--:R-:W-:-:S06]  /*1660*/  IMAD R22, R21, R21, RZ ;  /* 0x0000001515167224 */ /* 0x008fcc00078e02ff */
[----:B0-----:R-:W0:Y:S08]  /*1670*/  I2F.F64.U32 R22, R22 ;  /* 0x0000001600167312 */ /* 0x001e300000201800 */
[----:B0-----:R-:W0:Y:S02]  /*1680*/  F2I.F64.TRUNC R23, R22 ;  /* 0x0000001600177311 */ /* 0x001e24000030d100 */
[----:B0-----:R0:W-:Y:S04]  /*1690*/  STG.E desc[UR4][R12.64], R23 ;  /* 0x000000170c007986 */ /* 0x0011e8000c101904 */
[----:B------:R-:W3:Y:S02]  /*16a0*/  LDG.E R16, desc[UR4][R18.64+0x200] ;  /* 0x0002000412107981 */ /* 0x000ee4000c1e1900 */
[----:B---3--:R-:W-:-:S06]  /*16b0*/  IMAD R16, R16, R16, RZ ;  /* 0x0000001010107224 */ /* 0x008fcc00078e02ff */
[----:B--2---:R-:W2:Y:S08]  /*16c0*/  I2F.F64.U32 R16, R16 ;  /* 0x0000001000107312 */ /* 0x004eb00000201800 */
[----:B--2---:R-:W2:Y:S02]  /*16d0*/  F2I.F64.TRUNC R17, R16 ;  /* 0x0000001000117311 */ /* 0x004ea4000030d100 */
[----:B--2---:R2:W-:Y:S04]  /*16e0*/  STG.E desc[UR4][R12.64+0x200], R17 ;  /* 0x000200110c007986 */ /* 0x0045e8000c101904 */
[----:B------:R-:W3:Y:S02]  /*16f0*/  LDG.E R8, desc[UR4][R18.64+0x400] ;  /* 0x0004000412087981 */ /* 0x000ee4000c1e1900 */
[----:B---3--:R-:W-:-:S06]  /*1700*/  IMAD R8, R8, R8, RZ ;  /* 0x0000000808087224 */ /* 0x008fcc00078e02ff */
[----:B-1----:R-:W1:Y:S08]  /*1710*/  I2F.F64.U32 R8, R8 ;  /* 0x0000000800087312 */ /* 0x002e700000201800 */
[----:B-1----:R-:W1:Y:S02]  /*1720*/  F2I.F64.TRUNC R9, R8 ;  /* 0x0000000800097311 */ /* 0x002e64000030d100 */
[----:B-1----:R2:W-:Y:S04]  /*1730*/  STG.E desc[UR4][R12.64+0x400], R9 ;  /* 0x000400090c007986 */ /* 0x0025e8000c101904 */
[----:B------:R-:W3:Y:S01]  /*1740*/  LDG.E R21, desc[UR4][R18.64+0x600] ;  /* 0x0006000412157981 */ /* 0x000ee2000c1e1900 */
[----:B------:R-:W-:Y:S01]  /*1750*/  IADD3 R14, PT, PT, R14, 0x10, RZ ;  /* 0x000000100e0e7810 */ /* 0x000fe20007ffe0ff */
[----:B------:R-:W-:Y:S01]  /*1760*/  VIADD R10, R10, 0x800 ;  /* 0x000008000a0a7836 */ /* 0x000fe20000000000 */
[----:B------:R-:W-:-:S02]  /*1770*/  IADD3 R11, P2, PT, R11, 0x2000, RZ ;  /* 0x000020000b0b7810 */ /* 0x000fc40007f5e0ff */
[----:B------:R-:W-:Y:S02]  /*1780*/  ISETP.NE.AND P1, PT, R14, RZ, PT ;  /* 0x000000ff0e00720c */ /* 0x000fe40003f25270 */
[----:B------:R-:W-:Y:S01]  /*1790*/  IADD3.X R15, PT, PT, RZ, R15, RZ, P2, !PT ;  /* 0x0000000fff0f7210 */ /* 0x000fe200017fe4ff */
[----:B---3--:R-:W-:-:S06]  /*17a0*/  IMAD R22, R21, R21, RZ ;  /* 0x0000001515167224 */ /* 0x008fcc00078e02ff */
[----:B0-----:R-:W0:Y:S08]  /*17b0*/  I2F.F64.U32 R22, R22 ;  /* 0x0000001600167312 */ /* 0x001e300000201800 */
[----:B0-----:R-:W0:Y:S02]  /*17c0*/  F2I.F64.TRUNC R23, R22 ;  /* 0x0000001600177311 */ /* 0x001e24000030d100 */
[----:B0-----:R2:W-:Y:S01]  /*17d0*/  STG.E desc[UR4][R12.64+0x600], R23 ;  /* 0x000600170c007986 */ /* 0x0015e2000c101904 */
[----:B------:R-:W-:Y:S05]  /*17e0*/  @P1 BRA `(.L_x_258) ;  /* 0xfffffff8007c1947 */ /* 0x000fea000383ffff */
.L_x_257:
[----:B------:R-:W-:Y:S05]  /*17f0*/  @!P0 EXIT ;  /* 0x000000000000894d */ /* 0x000fea0003800000 */
[----:B------:R-:W-:Y:S02]  /*1800*/  ISETP.GE.U32.AND P0, PT, R20, 0x8, PT ;  /* 0x000000081400780c */ /* 0x000fe40003f06070 */
[----:B------:R-:W-:-:S04]  /*1810*/  LOP3.LUT R18, R0, 0x7, RZ, 0xc0, !PT ;  /* 0x0000000700127812 */ /* 0x000fc800078ec0ff */
[----:B------:R-:W-:-:S07]  /*1820*/  ISETP.NE.AND P1, PT, R18, RZ, PT ;  /* 0x000000ff1200720c */ /* 0x000fce0003f25270 */
[----:B------:R-:W-:Y:S06]  /*1830*/  @!P0 BRA `(.L_x_259) ;  /* 0x0000000000b08947 */ /* 0x000fec0003800000 */
[----:B------:R-:W-:-:S05]  /*1840*/  LEA R11, R6, R7, 0x7 ;  /* 0x00000007060b7211 */ /* 0x000fca00078e38ff */
[----:B--2---:R-:W-:-:S05]  /*1850*/  IMAD.WIDE R8, R11, 0x4, R4 ;  /* 0x000000040b087825 */ /* 0x004fca00078e0204 */
[----:B------:R-:W2:Y:S02]  /*1860*/  LDG.E R10, desc[UR4][R8.64] ;  /* 0x00000004080a7981 */ /* 0x000ea4000c1e1900 */
[----:B--2---:R-:W-:Y:S02]  /*1870*/  IMAD R12, R10, R10, RZ ;  /* 0x0000000a0a0c7224 */ /* 0x004fe400078e02ff */
[----:B------:R-:W-:-:S04]  /*1880*/  IMAD.WIDE R10, R11, 0x4, R2 ;  /* 0x000000040b0a7825 */ /* 0x000fc800078e0202 */
        /* <DEDUP_REMOVED lines=9> */
[----:B--2---:R-:W-:-:S06]  /*1920*/  IMAD R16, R16, R16, RZ ;  /* 0x0000001010107224 */ /* 0x004fcc00078e02ff */
[----:B------:R-:W2:Y:S08]  /*1930*/  I2F.F64.U32 R16, R16 ;  /* 0x0000001000107312 */ /* 0x000eb00000201800 */
[----:B--2---:R-:W2:Y:S02]  /*1940*/  F2I.F64.TRUNC R17, R16 ;  /* 0x0000001000117311 */ /* 0x004ea4000030d100 */
[----:B--2---:R2:W-:Y:S04]  /*1950*/  STG.E desc[UR4][R10.64+0x400], R17 ;  /* 0x000400110a007986 */ /* 0x0045e8000c101904 */
[----:B------:R-:W3:Y:S02]  /*1960*/  LDG.E R12, desc[UR4][R8.64+0x600] ;  /* 0x00060004080c7981 */ /* 0x000ee4000c1e1900 */
[----:B---3--:R-:W-:-:S06]  /*1970*/  IMAD R12, R12, R12, RZ ;  /* 0x0000000c0c0c7224 */ /* 0x008fcc00078e02ff */
[----:B0-----:R-:W0:Y:S08]  /*1980*/  I2F.F64.U32 R12, R12 ;  /* 0x0000000c000c7312 */ /* 0x001e300000201800 */
[----:B0-----:R-:W0:Y:S02]  /*1990*/  F2I.F64.TRUNC R13, R12 ;  /* 0x0000000c000d7311 */ /* 0x001e24000030d100 */
[----:B0-----:R0:W-:Y:S04]  /*19a0*/  STG.E desc[UR4][R10.64+0x600], R13 ;  /* 0x0006000d0a007986 */ /* 0x0011e8000c101904 */
[----:B------:R-:W3:Y:S02]  /*19b0*/  LDG.E R14, desc[UR4][R8.64+0x800] ;  /* 0x00080004080e7981 */ /* 0x000ee4000c1e1900 */
[----:B---3--:R-:W-:-:S06]  /*19c0*/  IMAD R14, R14, R14, RZ ;  /* 0x0000000e0e0e7224 */ /* 0x008fcc00078e02ff */
[----:B-1----:R-:W1:Y:S08]  /*19d0*/  I2F.F64.U32 R14, R14 ;  /* 0x0000000e000e7312 */ /* 0x002e700000201800 */
[----:B-1----:R-:W1:Y:S02]  /*19e0*/  F2I.F64.TRUNC R15, R14 ;  /* 0x0000000e000f7311 */ /* 0x002e64000030d100 */
[----:B-1----:R1:W-:Y:S04]  /*19f0*/  STG.E desc[UR4][R10.64+0x800], R15 ;  /* 0x0008000f0a007986 */ /* 0x0023e8000c101904 */
[----:B------:R-:W3:Y:S02]  /*1a00*/  LDG.E R16, desc[UR4][R8.64+0xa00] ;  /* 0x000a000408107981 */ /* 0x000ee4000c1e1900 */
[----:B---3--:R-:W-:-:S06]  /*1a10*/  IMAD R16, R16, R16, RZ ;  /* 0x0000001010107224 */ /* 0x008fcc00078e02ff */
[----:B--2---:R-:W2:Y:S08]  /*1a20*/  I2F.F64.U32 R16, R16 ;  /* 0x0000001000107312 */ /* 0x004eb00000201800 */
[----:B--2---:R-:W2:Y:S02]  /*1a30*/  F2I.F64.TRUNC R17, R16 ;  /* 0x0000001000117311 */ /* 0x004ea4000030d100 */
[----:B--2---:R3:W-:Y:S04]  /*1a40*/  STG.E desc[UR4][R10.64+0xa00], R17 ;  /* 0x000a00110a007986 */ /* 0x0047e8000c101904 */
[----:B------:R-:W2:Y:S02]  /*1a50*/  LDG.E R12, desc[UR4][R8.64+0xc00] ;  /* 0x000c0004080c7981 */ /* 0x000ea4000c1e1900 */
[----:B--2---:R-:W-:-:S06]  /*1a60*/  IMAD R12, R12, R12, RZ ;  /* 0x0000000c0c0c7224 */ /* 0x004fcc00078e02ff */
[----:B0-----:R-:W0:Y:S08]  /*1a70*/  I2F.F64.U32 R12, R12 ;  /* 0x0000000c000c7312 */ /* 0x001e300000201800 */
[----:B0-----:R-:W0:Y:S02]  /*1a80*/  F2I.F64.TRUNC R13, R12 ;  /* 0x0000000c000d7311 */ /* 0x001e24000030d100 */
[----:B0-----:R3:W-:Y:S04]  /*1a90*/  STG.E desc[UR4][R10.64+0xc00], R13 ;  /* 0x000c000d0a007986 */ /* 0x0017e8000c101904 */
[----:B------:R-:W2:Y:S01]  /*1aa0*/  LDG.E R14, desc[UR4][R8.64+0xe00] ;  /* 0x000e0004080e7981 */ /* 0x000ea2000c1e1900 */
[----:B------:R-:W-:Y:S01]  /*1ab0*/  IADD3 R6, PT, PT, R6, 0x8, RZ ;  /* 0x0000000806067810 */ /* 0x000fe20007ffe0ff */
[----:B--2---:R-:W-:-:S06]  /*1ac0*/  IMAD R14, R14, R14, RZ ;  /* 0x0000000e0e0e7224 */ /* 0x004fcc00078e02ff */
[----:B-1----:R-:W0:Y:S08]  /*1ad0*/  I2F.F64.U32 R14, R14 ;  /* 0x0000000e000e7312 */ /* 0x002e300000201800 */
[----:B0-----:R-:W0:Y:S02]  /*1ae0*/  F2I.F64.TRUNC R15, R14 ;  /* 0x0000000e000f7311 */ /* 0x001e24000030d100 */
[----:B0-----:R3:W-:Y:S02]  /*1af0*/  STG.E desc[UR4][R10.64+0xe00], R15 ;  /* 0x000e000f0a007986 */ /* 0x0017e4000c101904 */
.L_x_259:
[----:B------:R-:W-:Y:S05]  /*1b00*/  @!P1 EXIT ;  /* 0x000000000000994d */ /* 0x000fea0003800000 */
[----:B------:R-:W-:Y:S02]  /*1b10*/  ISETP.GE.U32.AND P0, PT, R18, 0x4, PT ;  /* 0x000000041200780c */ /* 0x000fe40003f06070 */
[----:B------:R-:W-:-:S04]  /*1b20*/  LOP3.LUT R0, R0, 0x3, RZ, 0xc0, !PT ;  /* 0x0000000300007812 */ /* 0x000fc800078ec0ff */
[----:B------:R-:W-:-:S07]  /*1b30*/  ISETP.NE.AND P1, PT, R0, RZ, PT ;  /* 0x000000ff0000720c */ /* 0x000fce0003f25270 */
[----:B------:R-:W-:Y:S06]  /*1b40*/  @!P0 BRA `(.L_x_260) ;  /* 0x0000000000608947 */ /* 0x000fec0003800000 */
[----:B---3--:R-:W-:-:S04]  /*1b50*/  IMAD R11, R6, 0x80, R7 ;  /* 0x00000080060b7824 */ /* 0x008fc800078e0207 */
        /* <DEDUP_REMOVED lines=17> */
[----:B------:R-:W2:Y:S01]  /*1c70*/  LDG.E R12, desc[UR4][R8.64+0x600] ;  /* 0x00060004080c7981 */ /* 0x000ea2000c1e1900 */
[----:B------:R-:W-:Y:S01]  /*1c80*/  IADD3 R6, PT, PT, R6, 0x4, RZ ;  /* 0x0000000406067810 */ /* 0x000fe20007ffe0ff */
[----:B--2---:R-:W-:-:S06]  /*1c90*/  IMAD R12, R12, R12, RZ ;  /* 0x0000000c0c0c7224 */ /* 0x004fcc00078e02ff */
[----:B0-----:R-:W0:Y:S08]  /*1ca0*/  I2F.F64.U32 R12, R12 ;  /* 0x0000000c000c7312 */ /* 0x001e300000201800 */
[----:B0-----:R-:W0:Y:S02]  /*1cb0*/  F2I.F64.TRUNC R13, R12 ;  /* 0x0000000c000d7311 */ /* 0x001e24000030d100 */
[----:B0-----:R1:W-:Y:S02]  /*1cc0*/  STG.E desc[UR4][R10.64+0x600], R13 ;  /* 0x0006000d0a007986 */ /* 0x0013e4000c101904 */
.L_x_260:
[----:B------:R-:W-:Y:S05]  /*1cd0*/  @!P1 EXIT ;  /* 0x000000000000994d */ /* 0x000fea0003800000 */
[----:B-123--:R-:W-:Y:S01]  /*1ce0*/  LEA R13, R6, R7, 0x7 ;  /* 0x00000007060d7211 */ /* 0x00efe200078e38ff */
[----:B------:R-:W-:-:S07]  /*1cf0*/  IMAD.MOV R0, RZ, RZ, -R0 ;  /* 0x000000ffff007224 */ /* 0x000fce00078e0a00 */
.L_x_261:
[----:B------:R-:W-:-:S06]  /*1d00*/  IMAD.WIDE R8, R13, 0x4, R4 ;  /* 0x000000040d087825 */ /* 0x000fcc00078e0204 */
[----:B------:R-:W2:Y:S01]  /*1d10*/  LDG.E R8, desc[UR4][R8.64] ;  /* 0x0000000408087981 */ /* 0x000ea2000c1e1900 */
[----:B------:R-:W-:Y:S01]  /*1d20*/  IADD3 R0, PT, PT, R0, 0x1, RZ ;  /* 0x0000000100007810 */ /* 0x000fe20007ffe0ff */
[----:B0-----:R-:W-:-:S03]  /*1d30*/  IMAD.WIDE R6, R13, 0x4, R2 ;  /* 0x000000040d067825 */ /* 0x001fc600078e0202 */
[----:B------:R-:W-:Y:S01]  /*1d40*/  ISETP.NE.AND P0, PT, R0, RZ, PT ;  /* 0x000000ff0000720c */ /* 0x000fe20003f05270 */
[----:B--2---:R-:W-:-:S06]  /*1d50*/  IMAD R10, R8, R8, RZ ;  /* 0x00000008080a7224 */ /* 0x004fcc00078e02ff */
[----:B------:R-:W0:Y:S08]  /*1d60*/  I2F.F64.U32 R10, R10 ;  /* 0x0000000a000a7312 */ /* 0x000e300000201800 */
[----:B0-----:R-:W0:Y:S02]  /*1d70*/  F2I.F64.TRUNC R11, R10 ;  /* 0x0000000a000b7311 */ /* 0x001e24000030d100 */
[----:B0-----:R0:W-:Y:S01]  /*1d80*/  STG.E desc[UR4][R6.64], R11 ;  /* 0x0000000b06007986 */ /* 0x0011e2000c101904 */
[----:B------:R-:W-:Y:S05]  /*1d90*/  @!P0 EXIT ;  /* 0x000000000000894d */ /* 0x000fea0003800000 */
[----:B------:R-:W-:Y:S01]  /*1da0*/  IADD3 R13, PT, PT, R13, 0x80, RZ ;  /* 0x000000800d0d7810 */ /* 0x000fe20007ffe0ff */
[----:B------:R-:W-:Y:S06]  /*1db0*/  BRA `(.L_x_261) ;  /* 0xfffffffc00d07947 */ /* 0x000fec000383ffff */
.L_x_262:
        /* <DEDUP_REMOVED lines=12> */
.L_x_288:


//--------------------- .text._ZN3cub18CUB_300001_SM_10006detail9transform16transform_kernelINS2_10policy_hubILb1EN4cuda3std3__45tupleIJN6thrust24THRUST_300001_SM_1000_NS6detail15normal_iteratorINSA_10device_ptrIiEEEEEEEE10policy1000Ei6squareSF_JPiEEEvT0_iT1_T2_DpNS2_10kernel_argIT3_EE --------------------------
	.section	.text._ZN3cub18CUB_300001_SM_10006detail9transform16transform_kernelINS2_10policy_hubILb1EN4cuda3std3__45tupleIJN6thrust24THRUST_300001_SM_1000_NS6detail15normal_iteratorINSA_10device_ptrIiEEEEEEEE10policy1000Ei6squareSF_JPiEEEvT0_iT1_T2_DpNS2_10kernel_argIT3_EE,"ax",@progbits
	.align	128
        .global         _ZN3cub18CUB_300001_SM_10006detail9transform16transform_kernelINS2_10policy_hubILb1EN4cuda3std3__45tupleIJN6thrust24THRUST_300001_SM_1000_NS6detail15normal_iteratorINSA_10device_ptrIiEEEEEEEE10policy1000Ei6squareSF_JPiEEEvT0_iT1_T2_DpNS2_10kernel_argIT3_EE
        .type           _ZN3cub18CUB_300001_SM_10006detail9transform16transform_kernelINS2_10policy_hubILb1EN4cuda3std3__45tupleIJN6thrust24THRUST_300001_SM_1000_NS6detail15normal_iteratorINSA_10device_ptrIiEEEEEEEE10policy1000Ei6squareSF_JPiEEEvT0_iT1_T2_DpNS2_10kernel_argIT3_EE,@function
        .size           _ZN3cub18CUB_300001_SM_10006detail9transform16transform_kernelINS2_10policy_hubILb1EN4cuda3std3__45tupleIJN6thrust24THRUST_300001_SM_1000_NS6detail15normal_iteratorINSA_10device_ptrIiEEEEEEEE10policy1000Ei6squareSF_JPiEEEvT0_iT1_T2_DpNS2_10kernel_argIT3_EE,(.L_x_289 - _ZN3cub18CUB_300001_SM_10006detail9transform16transform_kernelINS2_10policy_hubILb1EN4cuda3std3__45tupleIJN6thrust24THRUST_300001_SM_1000_NS6detail15normal_iteratorINSA_10device_ptrIiEEEEEEEE10policy1000Ei6squareSF_JPiEEEvT0_iT1_T2_DpNS2_10kernel_argIT3_EE)
        .other          _ZN3cub18CUB_300001_SM_10006detail9transform16transform_kernelINS2_10policy_hubILb1EN4cuda3std3__45tupleIJN6thrust24THRUST_300001_SM_1000_NS6detail15normal_iteratorINSA_10device_ptrIiEEEEEEEE10policy1000Ei6squareSF_JPiEEEvT0_iT1_T2_DpNS2_10kernel_argIT3_EE,@"STO_CUDA_ENTRY STV_DEFAULT"
_ZN3cub18CUB_300001_SM_10006detail9transform16transform_kernelINS2_10policy_hubILb1EN4cuda3std3__45tupleIJN6thrust24THRUST_300001_SM_1000_NS6detail15normal_iteratorINSA_10device_ptrIiEEEEEEEE10policy1000Ei6squareSF_JPiEEEvT0_iT1_T2_DpNS2_10kernel_argIT3_EE:
.text._ZN3cub18CUB_300001_SM_10006detail9transform16transform_kernelINS2_10policy_hubILb1EN4cuda3std3__45tupleIJN6thrust24THRUST_300001_SM_1000_NS6detail15normal_iteratorINSA_10device_ptrIiEEEEEEEE10policy1000Ei6squareSF_JPiEEEvT0_iT1_T2_DpNS2_10kernel_argIT3_EE:
[----:B------:R-:W-:Y:S08]  /*0000*/  LDC R1, c[0x0][0x37c] ;  /* 0x0000df00ff017b82 */ /* 0x000ff00000000800 */
[----:B------:R-:W0:Y:S01]  /*0010*/  LDC.64 R8, c[0x0][0x380] ;  /* 0x0000e000ff087b82 */ /* 0x000e220000000a00 */
[----:B------:R-:W1:Y:S01]  /*0020*/  S2R R0, SR_TID.X ;  /* 0x0000000000007919 */ /* 0x000e620000002100 */
[----:B------:R-:W2:Y:S01]  /*0030*/  LDCU.64 UR6, c[0x0][0x358] ;  /* 0x00006b00ff0677ac */ /* 0x000ea20008000a00 */
[----:B------:R-:W-:Y:S05]  /*0040*/  BSSY.RECONVERGENT B0, `(.L_x_263) ;  /* 0x0000016000007945 */ /* 0x000fea0003800200 */
[----:B------:R-:W3:Y:S08]  /*0050*/  S2UR UR4, SR_CTAID.X ;  /* 0x00000000000479c3 */ /* 0x000ef00000002500 */
[----:B------:R-:W4:Y:S01]  /*0060*/  LDC.64 R4, c[0x0][0x398] ;  /* 0x0000e600ff047b82 */ /* 0x000f220000000a00 */
[----:B0-----:R-:W-:-:S07]  /*0070*/  SHF.L.U32 R7, R9, 0x7, RZ ;  /* 0x0000000709077819 */ /* 0x001fce00000006ff */
[----:B------:R-:W0:Y:S01]  /*0080*/  LDC.64 R2, c[0x0][0x390] ;  /* 0x0000e400ff027b82 */ /* 0x000e220000000a00 */
[----:B---3--:R-:W-:Y:S01]  /*0090*/  IMAD R13, R7, UR4, RZ ;  /* 0x00000004070d7c24 */ /* 0x008fe2000f8e02ff */
[----:B-1----:R-:W-:-:S04]  /*00a0*/  SHF.L.U32 R15, R0, 0x7, RZ ;  /* 0x00000007000f7819 */ /* 0x002fc800000006ff */
[----:B------:R-:W-:-:S04]  /*00b0*/  IADD3 R8, PT, PT, -R13, R8, RZ ;  /* 0x000000080d087210 */ /* 0x000fc80007ffe1ff */
[CC--:B------:R-:W-:Y:S02]  /*00c0*/  VIMNMX R6, PT, PT, R7.reuse, R8.reuse, PT ;  /* 0x0000000807067248 */ /* 0x0c0fe40003fe0100 */
[----:B------:R-:W-:Y:S02]  /*00d0*/  ISETP.GT.AND P0, PT, R7, R8, PT ;  /* 0x000000080700720c */ /* 0x000fe40003f04270 */
[----:B------:R-:W-:-:S04]  /*00e0*/  SHF.L.U32 R12, R6, 0x2, RZ ;  /* 0x00000002060c7819 */ /* 0x000fc800000006ff */
[----:B------:R-:W-:-:S13]  /*00f0*/  ISETP.GE.AND P1, PT, R15, R12, PT ;  /* 0x0000000c0f00720c */ /* 0x000fda0003f26270 */
[----:B--2-4-:R-:W-:Y:S05]  /*0100*/  @P1 BRA `(.L_x_264) ;  /* 0x0000000000241947 */ /* 0x014fea0003800000 */
[----:B------:R-:W1:Y:S02]  /*0110*/  LDC.64 R10, c[0x0][0x398] ;  /* 0x0000e600ff0a7b82 */ /* 0x000e640000000a00 */
[----:B-1----:R-:W-:-:S04]  /*0120*/  IMAD.WIDE.U32 R10, R0, 0x80, R10 ;  /* 0x00000080000a7825 */ /* 0x002fc800078e000a */
[----:B------:R-:W-:-:S07]  /*0130*/  IMAD.WIDE R10, R13, 0x4, R10 ;  /* 0x000000040d0a7825 */ /* 0x000fce00078e020a */
.L_x_265:
[----:B------:R-:W-:Y:S01]  /*0140*/  VIADD R15, R15, 0x4000 ;  /* 0x000040000f0f7836 */ /* 0x000fe20000000000 */
[----:B------:R1:W-:Y:S04]  /*0150*/  CCTL.E.PF2 [R10] ;  /* 0x000000000a00798f */ /* 0x0003e80000800100 */
[----:B------:R-:W-:Y:S02]  /*0160*/  ISETP.GE.AND P1, PT, R15, R12, PT ;  /* 0x0000000c0f00720c */ /* 0x000fe40003f26270 */
[----:B-1----:R-:W-:-:S04]  /*0170*/  IADD3 R10, P2, PT, R10, 0x4000, RZ ;  /* 0x000040000a0a7810 */ /* 0x002fc80007f5e0ff */
[----:B------:R-:W-:-:S07]  /*0180*/  IADD3.X R11, PT, PT, RZ, R11, RZ, P2, !PT ;  /* 0x0000000bff0b7210 */ /* 0x000fce00017fe4ff */
[----:B------:R-:W-:Y:S05]  /*0190*/  @!P1 BRA `(.L_x_265) ;  /* 0xfffffffc00e89947 */ /* 0x000fea000383ffff */
.L_x_264:
[----:B------:R-:W-:Y:S05]  /*01a0*/  BSYNC.RECONVERGENT B0 ;  /* 0x0000000000007941 */ /* 0x000fea0003800200 */
.L_x_263:
[----:B------:R-:W-:-:S04]  /*01b0*/  IMAD.WIDE R4, R13, 0x4, R4 ;  /* 0x000000040d047825 */ /* 0x000fc800078e0204 */
[----:B0-----:R-:W-:Y:S01]  /*01c0*/  IMAD.WIDE R2, R13, 0x4, R2 ;  /* 0x000000040d027825 */ /* 0x001fe200078e0202 */
[----:B------:R-:W-:Y:S06]  /*01d0*/  @P0 BRA `(.L_x_266) ;  /* 0x0000000c002c0947 */ /* 0x000fec0003800000 */
[----:B------:R-:W-:-:S13]  /*01e0*/  ISETP.GE.AND P0, PT, R9, 0x1, PT ;  /* 0x000000010900780c */ /* 0x000fda0003f06270 */
[----:B------:R-:W-:Y:S05]  /*01f0*/  @!P0 EXIT ;  /* 0x000000000000894d */ /* 0x000fea0003800000 */
[C---:B------:R-:W-:Y:S01]  /*0200*/  ISETP.GE.U32.AND P1, PT, R9.reuse, 0x10, PT ;  /* 0x000000100900780c */ /* 0x040fe20003f26070 */
[----:B------:R-:W-:Y:S01]  /*0210*/  HFMA2 R7, -RZ, RZ, 0, 0 ;  /* 0x00000000ff077431 */ /* 0x000fe200000001ff */
        /* <DEDUP_REMOVED lines=8> */
.L_x_268:
        /* <DEDUP_REMOVED lines=41> */
[----:B------:R-:W3:Y:S08]  /*0530*/  I2F.F64.U32 R24, R24 ;  /* 0x0000001800187312 */ /* 0x000ef00000201800 */
[----:B---3--:R-:W3:Y:S02]  /*0540*/  F2I.F64.TRUNC R25, R24 ;  /* 0x0000001800197311 */ /* 0x008ee4000030d100 */
[----:B---3--:R-:W-:Y:S04]  /*0550*/  STG.E desc[UR6][R8.64+0xe00], R25 ;  /* 0x000e001908007986 */ /* 0x008fe8000c101906 */
[----:B------:R-:W3:Y:S01]  /*0560*/  LDG.E R14, desc[UR6][R12.64+0x1000] ;  /* 0x001000060c0e7981 */ /* 0x000ee2000c1e1900 */
[----:B-1----:R-:W-:Y:S01]  /*0570*/  HFMA2 R19, -RZ, RZ, 0, 0 ;  /* 0x00000000ff137431 */ /* 0x002fe200000001ff */
[----:B------:R-:W-:-:S05]  /*0580*/  MOV R18, 0x600 ;  /* 0x0000060000127802 */ /* 0x000fca0000000f00 */
[----:B------:R-:W-:-:S03]  /*0590*/  IMAD.WIDE R18, R6, 0x4, R18 ;  /* 0x0000000406127825 */ /* 0x000fc600078e0212 */
[----:B------:R-:W-:-:S05]  /*05a0*/  IADD3 R16, P1, PT, R4, R18, RZ ;  /* 0x0000001204107210 */ /* 0x000fca0007f3e0ff */
[----:B--2---:R-:W-:Y:S02]  /*05b0*/  IMAD.X R17, R5, 0x1, R19, P1 ;  /* 0x0000000105117824 */ /* 0x004fe400008e0613 */
[----:B---3--:R-:W-:-:S06]  /*05c0*/  IMAD R26, R14, R14, RZ ;  /* 0x0000000e0e1a7224 */ /* 0x008fcc00078e02ff */
[----:B------:R-:W1:Y:S08]  /*05d0*/  I2F.F64.U32 R26, R26 ;  /* 0x0000001a001a7312 */ /* 0x000e700000201800 */
[----:B-1----:R-:W1:Y:S02]  /*05e0*/  F2I.F64.TRUNC R27, R26 ;  /* 0x0000001a001b7311 */ /* 0x002e64000030d100 */
[----:B-1----:R1:W-:Y:S04]  /*05f0*/  STG.E desc[UR6][R8.64+0x1000], R27 ;  /* 0x0010001b08007986 */ /* 0x0023e8000c101906 */
[----:B------:R-:W2:Y:S01]  /*0600*/  LDG.E R14, desc[UR6][R16.64+-0x600] ;  /* 0xfffa0006100e7981 */ /* 0x000ea2000c1e1900 */
[----:B------:R-:W-:-:S04]  /*0610*/  IADD3 R12, P1, PT, R2, R18, RZ ;  /* 0x00000012020c7210 */ /* 0x000fc80007f3e0ff */
[----:B------:R-:W-:Y:S01]  /*0620*/  IADD3.X R13, PT, PT, R3, R19, RZ, P1, !PT ;  /* 0x00000013030d7210 */ /* 0x000fe20000ffe4ff */
        /* <DEDUP_REMOVED lines=30> */
[----:B------:R-:W-:-:S02]  /*0810*/  IADD3 R10, PT, PT, R10, 0x10, RZ ;  /* 0x000000100a0a7810 */ /* 0x000fc40007ffe0ff */
[----:B------:R-:W-:Y:S02]  /*0820*/  IADD3 R11, P2, PT, R11, 0x2000, RZ ;  /* 0x000020000b0b7810 */ /* 0x000fe40007f5e0ff */
[----:B------:R-:W-:Y:S02]  /*0830*/  ISETP.NE.AND P1, PT, R10, RZ, PT ;  /* 0x000000ff0a00720c */ /* 0x000fe40003f25270 */
[----:B------:R-:W-:Y:S02]  /*0840*/  IADD3.X R15, PT, PT, RZ, R15, RZ, P2, !PT ;  /* 0x0000000fff0f7210 */ /* 0x000fe400017fe4ff */
[----:B------:R-:W-:Y:S01]  /*0850*/  IADD3 R6, PT, PT, R6, 0x800, RZ ;  /* 0x0000080006067810 */ /* 0x000fe20007ffe0ff */
[----:B---3--:R-:W-:-:S06]  /*0860*/  IMAD R22, R14, R14, RZ ;  /* 0x0000000e0e167224 */ /* 0x008fcc00078e02ff */
[----:B0-----:R-:W0:Y:S08]  /*0870*/  I2F.F64.U32 R22, R22 ;  /* 0x0000001600167312 */ /* 0x001e300000201800 */
[----:B0-----:R-:W0:Y:S02]  /*0880*/  F2I.F64.TRUNC R23, R22 ;  /* 0x0000001600177311 */ /* 0x001e24000030d100 */
[----:B0-----:R2:W-:Y:S01]  /*0890*/  STG.E desc[UR6][R12.64+0x600], R23 ;  /* 0x000600170c007986 */ /* 0x0015e2000c101906 */
[----:B------:R-:W-:Y:S05]  /*08a0*/  @P1 BRA `(.L_x_268) ;  /* 0xfffffff8007c1947 */ /* 0x000fea000383ffff */
.L_x_267:
[----:B------:R-:W-:Y:S05]  /*08b0*/  @!P0 EXIT ;  /* 0x000000000000894d */ /* 0x000fea0003800000 */
[----:B------:R-:W0:Y:S01]  /*08c0*/  LDCU UR4, c[0x0][0x384] ;  /* 0x00007080ff0477ac */ /* 0x000e220008000800 */
[----:B------:R-:W-:Y:S01]  /*08d0*/  ISETP.GE.U32.AND P0, PT, R20, 0x8, PT ;  /* 0x000000081400780c */ /* 0x000fe20003f06070 */
[----:B0-----:R-:W-:-:S06]  /*08e0*/  ULOP3.LUT UR5, UR4, 0x7, URZ, 0xc0, !UPT ;  /* 0x0000000704057892 */ /* 0x001fcc000f8ec0ff */
[----:B------:R-:W-:-:S06]  /*08f0*/  ISETP.NE.AND P1, PT, RZ, UR5, PT ;  /* 0x00000005ff007c0c */ /* 0x000fcc000bf25270 */
[----:B------:R-:W-:Y:S07]  /*0900*/  @!P0 BRA `(.L_x_269) ;  /* 0x0000000000b08947 */ /* 0x000fee0003800000 */
[----:B------:R-:W-:-:S04]  /*0910*/  IMAD R11, R7, 0x80, R0 ;  /* 0x00000080070b7824 */ /* 0x000fc800078e0200 */
[----:B--2---:R-:W-:-:S05]  /*0920*/  IMAD.WIDE R8, R11, 0x4, R4 ;  /* 0x000000040b087825 */ /* 0x004fca00078e0204 */
[----:B------:R-:W2:Y:S01]  /*0930*/  LDG.E R6, desc[UR6][R8.64] ;  /* 0x0000000608067981 */ /* 0x000ea2000c1e1900 */
[----:B------:R-:W-:-:S04]  /*0940*/  IMAD.WIDE R10, R11, 0x4, R2 ;  /* 0x000000040b0a7825 */ /* 0x000fc800078e0202 */
[----:B--2---:R-:W-:-:S06]  /*0950*/  IMAD R12, R6, R6, RZ ;  /* 0x00000006060c7224 */ /* 0x004fcc00078e02ff */
        /* <DEDUP_REMOVED lines=39> */
.L_x_269:
[----:B------:R-:W-:Y:S05]  /*0bd0*/  @!P1 EXIT ;  /* 0x000000000000994d */ /* 0x000fea0003800000 */
[----:B------:R-:W-:Y:S02]  /*0be0*/  UISETP.GE.U32.AND UP0, UPT, UR5, 0x4, UPT ;  /* 0x000000040500788c */ /* 0x000fe4000bf06070 */
[----:B------:R-:W-:-:S06]  /*0bf0*/  ULOP3.LUT UR4, UR4, 0x3, URZ, 0xc0, !UPT ;  /* 0x0000000304047892 */ /* 0x000fcc000f8ec0ff */
[----:B------:R-:W-:Y:S01]  /*0c00*/  ISETP.NE.AND P0, PT, RZ, UR4, PT ;  /* 0x00000004ff007c0c */ /* 0x000fe2000bf05270 */
[----:B------:R-:W-:-:S12]  /*0c10*/  BRA.U !UP0, `(.L_x_270) ;  /* 0x0000000108607547 */ /* 0x000fd8000b800000 */
[----:B---3--:R-:W-:-:S05]  /*0c20*/  LEA R11, R7, R0, 0x7 ;  /* 0x00000000070b7211 */ /* 0x008fca00078e38ff */
        /* <DEDUP_REMOVED lines=23> */
.L_x_270:
[----:B------:R-:W-:Y:S05]  /*0da0*/  @!P0 EXIT ;  /* 0x000000000000894d */ /* 0x000fea0003800000 */
[----:B-123--:R-:W-:Y:S01]  /*0db0*/  LEA R13, R7, R0, 0x7 ;  /* 0x00000000070d7211 */ /* 0x00efe200078e38ff */
[----:B------:R-:W-:-:S12]  /*0dc0*/  UIADD3 UR4, UPT, UPT, -UR4, URZ, URZ ;  /* 0x000000ff04047290 */ /* 0x000fd8000fffe1ff */
.L_x_271:
[----:B------:R-:W-:-:S06]  /*0dd0*/  IMAD.WIDE R8, R13, 0x4, R4 ;  /* 0x000000040d087825 */ /* 0x000fcc00078e0204 */
[----:B------:R-:W2:Y:S01]  /*0de0*/  LDG.E R8, desc[UR6][R8.64] ;  /* 0x0000000608087981 */ /* 0x000ea2000c1e1900 */
[----:B0-----:R-:W-:Y:S01]  /*0df0*/  IMAD.WIDE R6, R13, 0x4, R2 ;  /* 0x000000040d067825 */ /* 0x001fe200078e0202 */
[----:B------:R-:W-:-:S03]  /*0e00*/  UIADD3 UR4, UPT, UPT, UR4, 0x1, URZ ;  /* 0x0000000104047890 */ /* 0x000fc6000fffe0ff */
[----:B------:R-:W-:Y:S01]  /*0e10*/  VIADD R13, R13, 0x80 ;  /* 0x000000800d0d7836 */ /* 0x000fe20000000000 */
[----:B------:R-:W-:Y:S01]  /*0e20*/  UISETP.NE.AND UP0, UPT, UR4, URZ, UPT ;  /* 0x000000ff0400728c */ /* 0x000fe2000bf05270 */
[----:B--2---:R-:W-:-:S06]  /*0e30*/  IMAD R10, R8, R8, RZ ;  /* 0x00000008080a7224 */ /* 0x004fcc00078e02ff */
[----:B------:R-:W0:Y:S08]  /*0e40*/  I2F.F64.U32 R10, R10 ;  /* 0x0000000a000a7312 */ /* 0x000e300000201800 */
[----:B0-----:R-:W0:Y:S02]  /*0e50*/  F2I.F64.TRUNC R11, R10 ;  /* 0x0000000a000b7311 */ /* 0x001e24000030d100 */
[----:B0-----:R0:W-:Y:S01]  /*0e60*/  STG.E desc[UR6][R6.64], R11 ;  /* 0x0000000b06007986 */ /* 0x0011e2000c101906 */
[----:B------:R-:W-:Y:S05]  /*0e70*/  BRA.U UP0, `(.L_x_271) ;  /* 0xfffffffd00d47547 */ /* 0x000fea000b83ffff */
[----:B------:R-:W-:Y:S05]  /*0e80*/  EXIT ;  /* 0x000000000000794d */ /* 0x000fea0003800000 */
.L_x_266:
[----:B------:R-:W-:-:S13]  /*0e90*/  ISETP.GE.AND P0, PT, R9, 0x1, PT ;  /* 0x000000010900780c */ /* 0x000fda0003f06270 */
[----:B------:R-:W-:Y:S05]  /*0ea0*/  @!P0 EXIT ;  /* 0x000000000000894d */ /* 0x000fea0003800000 */
[C---:B------:R-:W-:Y:S02]  /*0eb0*/  ISETP.GE.U32.AND P0, PT, R9.reuse, 0x8, PT ;  /* 0x000000080900780c */ /* 0x040fe40003f06070 */
[----:B------:R-:W-:Y:S02]  /*0ec0*/  LOP3.LUT R20, R9, 0x7, RZ, 0xc0, !PT ;  /* 0x0000000709147812 */ /* 0x000fe400078ec0ff */
[----:B------:R-:W-:-:S09]  /*0ed0*/  MOV R7, RZ ;  /* 0x000000ff00077202 */ /* 0x000fd20000000f00 */
[----:B------:R-:W-:Y:S05]  /*0ee0*/  @!P0 BRA `(.L_x_272) ;  /* 0x0000000400108947 */ /* 0x000fea0003800000 */
[----:B------:R-:W-:Y:S01]  /*0ef0*/  HFMA2 R10, -RZ, RZ, 0, 0 ;  /* 0x00000000ff0a7431 */ /* 0x000fe200000001ff */
[----:B------:R-:W-:-:S07]  /*0f00*/  LOP3.LUT R7, R9, 0x7ffffff8, RZ, 0xc0, !PT ;  /* 0x7ffffff809077812 */ /* 0x000fce00078ec0ff */
.L_x_275:
[----:B------:R-:W-:-:S04]  /*0f10*/  LEA R11, R10, R0, 0x7 ;  /* 0x000000000a0b7211 */ /* 0x000fc800078e38ff */
[----:B------:R-:W-:-:S13]  /*0f20*/  ISETP.GE.AND P0, PT, R11, R6, PT ;  /* 0x000000060b00720c */ /* 0x000fda0003f06270 */
[----:B0-----:R-:W-:-:S06]  /*0f30*/  @!P0 IMAD.WIDE.U32 R12, R11, 0x4, R4 ;  /* 0x000000040b0c8825 */ /* 0x001fcc00078e0004 */
        /* <DEDUP_REMOVED lines=10> */
[----:B------:R-:W-:-:S05]  /*0fe0*/  VIADD R13, R11, 0x100 ;  /* 0x000001000b0d7836 */ /* 0x000fca0000000000 */
[----:B------:R-:W-:Y:S01]  /*0ff0*/  ISETP.GE.AND P0, PT, R13, R6, PT ;  /* 0x000000060d00720c */ /* 0x000fe20003f06270 */
[----:B------:R-:W-:-:S04]  /*1000*/  IMAD.WIDE R12, R21, 0x4, R2 ;  /* 0x00000004150c7825 */ /* 0x000fc800078e0202 */
[----:B--2---:R-:W-:-:S06]  /*1010*/  @!P1 IMAD R18, R18, R18, RZ ;  /* 0x0000001212129224 */ /* 0x004fcc00078e02ff */
[----:B------:R-:W1:Y:S08]  /*1020*/  @!P1 I2F.F64.U32 R18, R18 ;  /* 0x0000001200129312 */ /* 0x000e700000201800 */
[----:B-1----:R-:W1:Y:S02]  /*1030*/  @!P1 F2I.F64.TRUNC R19, R18 ;  /* 0x0000001200139311 */ /* 0x002e64000030d100 */
[----:B-1----:R1:W-:Y:S04]  /*1040*/  @!P1 STG.E desc[UR6][R12.64], R19 ;  /* 0x000000130c009986 */ /* 0x0023e8000c101906 */
[----:B------:R-:W2:Y:S01]  /*1050*/  @!P0 LDG.E R14, desc[UR6][R8.64+0x200] ;  /* 0x00020006080e8981 */ /* 0x000ea2000c1e1900 */
[----:B0-----:R-:W-:-:S04]  /*1060*/  IADD3 R17, PT, PT, R11, 0x180, RZ ;  /* 0x000001800b117810 */ /* 0x001fc80007ffe0ff */
[----:B------:R-:W-:Y:S01]  /*1070*/  ISETP.GE.AND P1, PT, R17, R6, PT ;  /* 0x000000061100720c */ /* 0x000fe20003f26270 */
[----:B--2---:R-:W-:-:S06]  /*1080*/  @!P0 IMAD R14, R14, R14, RZ ;  /* 0x0000000e0e0e8224 */ /* 0x004fcc00078e02ff */
[----:B------:R-:W0:Y:S08]  /*1090*/  @!P0 I2F.F64.U32 R14, R14 ;  /* 0x0000000e000e8312 */ /* 0x000e300000201800 */
[----:B0-----:R-:W0:Y:S02]  /*10a0*/  @!P0 F2I.F64.TRUNC R21, R14 ;  /* 0x0000000e00158311 */ /* 0x001e24000030d100 */
[----:B0-----:R0:W-:Y:S04]  /*10b0*/  @!P0 STG.E desc[UR6][R12.64+0x200], R21 ;  /* 0x000200150c008986 */ /* 0x0011e8000c101906 */
[----:B------:R-:W2:Y:S01]  /*10c0*/  @!P1 LDG.E R16, desc[UR6][R8.64+0x400] ;  /* 0x0004000608109981 */ /* 0x000ea2000c1e1900 */
[----:B------:R-:W-:-:S04]  /*10d0*/  IADD3 R23, PT, PT, R11, 0x200, RZ ;  /* 0x000002000b177810 */ /* 0x000fc80007ffe0ff */
[----:B------:R-:W-:Y:S01]  /*10e0*/  ISETP.GE.AND P0, PT, R23, R6, PT ;  /* 0x000000061700720c */ /* 0x000fe20003f06270 */
[----:B--2---:R-:W-:-:S06]  /*10f0*/  @!P1 IMAD R16, R16, R16, RZ ;  /* 0x0000001010109224 */ /* 0x004fcc00078e02ff */
[----:B------:R-:W1:Y:S08]  /*1100*/  @!P1 I2F.F64.U32 R16, R16 ;  /* 0x0000001000109312 */ /* 0x000e700000201800 */
[----:B-1----:R-:W1:Y:S02]  /*1110*/  @!P1 F2I.F64.TRUNC R19, R16 ;  /* 0x0000001000139311 */ /* 0x002e64000030d100 */
[----:B-1----:R1:W-:Y:S04]  /*1120*/  @!P1 STG.E desc[UR6][R12.64+0x400], R19 ;  /* 0x000400130c009986 */ /* 0x0023e8000c101906 */
[----:B------:R-:W2:Y:S01]  /*1130*/  @!P0 LDG.E R18, desc[UR6][R8.64+0x600] ;  /* 0x0006000608128981 */ /* 0x000ea2000c1e1900 */
[----:B------:R-:W-:-:S04]  /*1140*/  IADD3 R23, PT, PT, R11, 0x280, RZ ;  /* 0x000002800b177810 */ /* 0x000fc80007ffe0ff */
[----:B------:R-:W-:Y:S01]  /*1150*/  ISETP.GE.AND P1, PT, R23, R6, PT ;  /* 0x000000061700720c */ /* 0x000fe20003f26270 */
[----:B--2---:R-:W-:-:S06]  /*1160*/  @!P0 IMAD R14, R18, R18, RZ ;  /* 0x00000012120e8224 */ /* 0x004fcc00078e02ff */
[----:B------:R-:W0:Y:S08]  /*1170*/  @!P0 I2F.F64.U32 R14, R14 ;  /* 0x0000000e000e8312 */ /* 0x000e300000201800 */
[----:B0-----:R-:W0:Y:S02]  /*1180*/  @!P0 F2I.F64.TRUNC R21, R14 ;  /* 0x0000000e00158311 */ /* 0x001e24000030d100 */
[----:B0-----:R0:W-:Y:S04]  /*1190*/  @!P0 STG.E desc[UR6][R12.64+0x600], R21 ;  /* 0x000600150c008986 */ /* 0x0011e8000c101906 */
[----:B------:R-:W2:Y:S01]  /*11a0*/  @!P1 LDG.E R18, desc[UR6][R8.64+0x800] ;  /* 0x0008000608129981 */ /* 0x000ea2000c1e1900 */
[----:B-1----:R-:W-:-:S04]  /*11b0*/  IADD3 R19, PT, PT, R11, 0x300, RZ ;  /* 0x000003000b137810 */ /* 0x002fc80007ffe0ff */
[----:B------:R-:W-:Y:S01]  /*11c0*/  ISETP.GE.AND P0, PT, R19, R6, PT ;  /* 0x000000061300720c */ /* 0x000fe20003f06270 */
[----:B--2---:R-:W-:-:S06]  /*11d0*/  @!P1 IMAD R16, R18, R18, RZ ;  /* 0x0000001212109224 */ /* 0x004fcc00078e02ff */
[----:B------:R-:W1:Y:S08]  /*11e0*/  @!P1 I2F.F64.U32 R16, R16 ;  /* 0x0000001000109312 */ /* 0x000e700000201800 */
[----:B-1----:R-:W1:Y:S02]  /*11f0*/  @!P1 F2I.F64.TRUNC R17, R16 ;  /* 0x0000001000119311 */ /* 0x002e64000030d100 */
[----:B-1----:R0:W-:Y:S04]  /*1200*/  @!P1 STG.E desc[UR6][R12.64+0x800], R17 ;  /* 0x000800110c009986 */ /* 0x0021e8000c101906 */
[----:B------:R-:W2:Y:S01]  /*1210*/  @!P0 LDG.E R18, desc[UR6][R8.64+0xa00] ;  /* 0x000a000608128981 */ /* 0x000ea2000c1e1900 */
[----:B------:R-:W-:Y:S01]  /*1220*/  VIADD R11, R11, 0x380 ;  /* 0x000003800b0b7836 */ /* 0x000fe20000000000 */
[----:B------:R-:W-:Y:S01]  /*1230*/  IADD3 R10, PT, PT, R10, 0x8, RZ ;  /* 0x000000080a0a7810 */ /* 0x000fe20007ffe0ff */
[----:B------:R-:W-:Y:S03]  /*1240*/  BSSY.RECONVERGENT B0, `(.L_x_273) ;  /* 0x000000d000007945 */ /* 0x000fe60003800200 */
[----:B------:R-:W-:Y:S01]  /*1250*/  ISETP.NE.AND P1, PT, R10, R7, PT ;  /* 0x000000070a00720c */ /* 0x000fe20003f25270 */
[----:B--2---:R-:W-:-:S06]  /*1260*/  @!P0 IMAD R14, R18, R18, RZ ;  /* 0x00000012120e8224 */ /* 0x004fcc00078e02ff */
[----:B------:R-:W1:Y:S08]  /*1270*/  @!P0 I2F.F64.U32 R14, R14 ;  /* 0x0000000e000e8312 */ /* 0x000e700000201800 */
[----:B-1----:R-:W1:Y:S02]  /*1280*/  @!P0 F2I.F64.TRUNC R15, R14 ;  /* 0x0000000e000f8311 */ /* 0x002e64000030d100 */
[----:B-1----:R0:W-:Y:S01]  /*1290*/  @!P0 STG.E desc[UR6][R12.64+0xa00], R15 ;  /* 0x000a000f0c008986 */ /* 0x0021e2000c101906 */
[----:B------:R-:W-:-:S13]  /*12a0*/  ISETP.GE.AND P0, PT, R11, R6, PT ;  /* 0x000000060b00720c */ /* 0x000fda0003f06270 */
[----:B0-----:R-:W-:Y:S05]  /*12b0*/  @P0 BRA `(.L_x_274) ;  /* 0x0000000000140947 */ /* 0x001fea0003800000 */
[----:B------:R-:W2:Y:S02]  /*12c0*/  LDG.E R8, desc[UR6][R8.64+0xc00] ;  /* 0x000c000608087981 */ /* 0x000ea4000c1e1900 */
[----:B--2---:R-:W-:-:S06]  /*12d0*/  IMAD R14, R8, R8, RZ ;  /* 0x00000008080e7224 */ /* 0x004fcc00078e02ff */
[----:B------:R-:W0:Y:S08]  /*12e0*/  I2F.F64.U32 R14, R14 ;  /* 0x0000000e000e7312 */ /* 0x000e300000201800 */
[----:B0-----:R-:W0:Y:S02]  /*12f0*/  F2I.F64.TRUNC R15, R14 ;  /* 0x0000000e000f7311 */ /* 0x001e24000030d100 */
[----:B0-----:R0:W-:Y:S02]  /*1300*/  STG.E desc[UR6][R12.64+0xc00], R15 ;  /* 0x000c000f0c007986 */ /* 0x0011e4000c101906 */
.L_x_274:
[----:B------:R-:W-:Y:S05]  /*1310*/  BSYNC.RECONVERGENT B0 ;  /* 0x0000000000007941 */ /* 0x000fea0003800200 */
.L_x_273:
[----:B------:R-:W-:Y:S05]  /*1320*/  @P1 BRA `(.L_x_275) ;  /* 0xfffffff800f81947 */ /* 0x000fea000383ffff */
.L_x_272:
[----:B------:R-:W-:-:S13]  /*1330*/  ISETP.NE.AND P0, PT, R20, RZ, PT ;  /* 0x000000ff1400720c */ /* 0x000fda0003f05270 */
[----:B------:R-:W-:Y:S05]  /*1340*/  @!P0 EXIT ;  /* 0x000000000000894d */ /* 0x000fea0003800000 */
[----:B------:R-:W1:Y:S01]  /*1350*/  LDC R8, c[0x0][0x384] ;  /* 0x0000e100ff087b82 */ /* 0x000e620000000800 */
[----:B------:R-:W-:Y:S02]  /*1360*/  ISETP.GE.U32.AND P1, PT, R20, 0x4, PT ;  /* 0x000000041400780c */ /* 0x000fe40003f26070 */
[----:B-1----:R-:W-:-:S04]  /*1370*/  LOP3.LUT R21, R8, 0x3, RZ, 0xc0, !PT ;  /* 0x0000000308157812 */ /* 0x002fc800078ec0ff */
[----:B------:R-:W-:-:S07]  /*1380*/  ISETP.NE.AND P0, PT, R21, RZ, PT ;  /* 0x000000ff1500720c */ /* 0x000fce0003f05270 */
[----:B------:R-:W-:Y:S06]  /*1390*/  @!P1 BRA `(.L_x_276) ;  /* 0x0000000000949947 */ /* 0x000fec0003800000 */
[----:B------:R-:W-:-:S04]  /*13a0*/  LEA R9, R7, R0, 0x7 ;  /* 0x0000000007097211 */ /* 0x000fc800078e38ff */
[----:B------:R-:W-:-:S13]  /*13b0*/  ISETP.GE.AND P2, PT, R9, R6, PT ;  /* 0x000000060900720c */ /* 0x000fda0003f46270 */
[----:B------:R-:W-:-:S06]  /*13c0*/  @!P2 IMAD.WIDE R10, R9, 0x4, R4 ;  /* 0x00000004090aa825 */ /* 0x000fcc00078e0204 */
[----:B------:R-:W2:Y:S01]  /*13d0*/  @!P2 LDG.E R10, desc[UR6][R10.64] ;  /* 0x000000060a0aa981 */ /* 0x000ea2000c1e1900 */
[C---:B------:R-:W-:Y:S01]  /*13e0*/  IADD3 R19, PT, PT, R9.reuse, 0x80, RZ ;  /* 0x0000008009137810 */ /* 0x040fe20007ffe0ff */
[----:B0-----:R-:W-:-:S03]  /*13f0*/  @!P2 IMAD.WIDE R14, R9, 0x4, R2 ;  /* 0x00000004090ea825 */ /* 0x001fc600078e0202 */
        /* <DEDUP_REMOVED lines=15> */
[----:B------:R-:W2:Y:S01]  /*14f0*/  @!P2 LDG.E R12, desc[UR6][R12.64] ;  /* 0x000000060c0ca981 */ /* 0x000ea2000c1e1900 */
[----:B0-----:R-:W-:-:S02]  /*1500*/  VIADD R23, R9, 0x180 ;  /* 0x0000018009177836 */ /* 0x001fc40000000000 */
[----:B------:R-:W-:-:S03]  /*1510*/  @!P2 IMAD.WIDE R16, R27, 0x4, R2 ;  /* 0x000000041b10a825 */ /* 0x000fc600078e0202 */
[----:B------:R-:W-:-:S13]  /*1520*/  ISETP.GE.AND P1, PT, R23, R6, PT ;  /* 0x000000061700720c */ /* 0x000fda0003f26270 */
[----:B------:R-:W-:-:S04]  /*1530*/  @!P1 IMAD.WIDE R10, R23, 0x4, R4 ;  /* 0x00000004170a9825 */ /* 0x000fc800078e0204 */
[----:B--2---:R-:W-:-:S06]  /*1540*/  @!P2 IMAD R14, R12, R12, RZ ;  /* 0x0000000c0c0ea224 */ /* 0x004fcc00078e02ff */
[----:B------:R-:W0:Y:S08]  /*1550*/  @!P2 I2F.F64.U32 R14, R14 ;  /* 0x0000000e000ea312 */ /* 0x000e300000201800 */
[----:B0-----:R-:W0:Y:S02]  /*1560*/  @!P2 F2I.F64.TRUNC R15, R14 ;  /* 0x0000000e000fa311 */ /* 0x001e24000030d100 */
[----:B0-----:R2:W-:Y:S04]  /*1570*/  @!P2 STG.E desc[UR6][R16.64], R15 ;  /* 0x0000000f1000a986 */ /* 0x0015e8000c101906 */
[----:B------:R-:W3:Y:S01]  /*1580*/  @!P1 LDG.E R10, desc[UR6][R10.64] ;  /* 0x000000060a0a9981 */ /* 0x000ee2000c1e1900 */
[----:B-1----:R-:W-:Y:S01]  /*1590*/  @!P1 IMAD.WIDE R18, R23, 0x4, R2 ;  /* 0x0000000417129825 */ /* 0x002fe200078e0202 */
[----:B------:R-:W-:-:S03]  /*15a0*/  IADD3 R7, PT, PT, R7, 0x4, RZ ;  /* 0x0000000407077810 */ /* 0x000fc60007ffe0ff */
[----:B---3--:R-:W-:-:S04]  /*15b0*/  @!P1 IMAD R9, R10, R10, RZ ;  /* 0x0000000a0a099224 */ /* 0x008fc800078e02ff */
[----:B------:R-:W0:Y:S08]  /*15c0*/  @!P1 I2F.F64.U32 R12, R9 ;  /* 0x00000009000c9312 */ /* 0x000e300000201800 */
[----:B0-----:R-:W0:Y:S02]  /*15d0*/  @!P1 F2I.F64.TRUNC R13, R12 ;  /* 0x0000000c000d9311 */ /* 0x001e24000030d100 */
[----:B0-----:R2:W-:Y:S02]  /*15e0*/  @!P1 STG.E desc[UR6][R18.64], R13 ;  /* 0x0000000d12009986 */ /* 0x0015e4000c101906 */
.L_x_276:
[----:B------:R-:W-:Y:S05]  /*15f0*/  @!P0 EXIT ;  /* 0x000000000000894d */ /* 0x000fea0003800000 */
[----:B------:R-:W-:Y:S02]  /*1600*/  ISETP.NE.AND P1, PT, R21, 0x1, PT ;  /* 0x000000011500780c */ /* 0x000fe40003f25270 */
[----:B------:R-:W-:-:S04]  /*1610*/  LOP3.LUT R8, R8, 0x1, RZ, 0xc0, !PT ;  /* 0x0000000108087812 */ /* 0x000fc800078ec0ff */
[----:B------:R-:W-:-:S07]  /*1620*/  ISETP.NE.U32.AND P0, PT, R8, 0x1, PT ;  /* 0x000000010800780c */ /* 0x000fce0003f05070 */
[----:B------:R-:W-:Y:S06]  /*1630*/  @!P1 BRA `(.L_x_277) ;  /* 0x00000000004c9947 */ /* 0x000fec0003800000 */
[----:B0-2---:R-:W-:-:S04]  /*1640*/  LEA R13, R7, R0, 0x7 ;  /* 0x00000000070d7211 */ /* 0x005fc800078e38ff */
[----:B------:R-:W-:-:S13]  /*1650*/  ISETP.GE.AND P1, PT, R13, R6, PT ;  /* 0x000000060d00720c */ /* 0x000fda0003f26270 */
[----:B------:R-:W-:-:S06]  /*1660*/  @!P1 IMAD.WIDE R8, R13, 0x4, R4 ;  /* 0x000000040d089825 */ /* 0x000fcc00078e0204 */
        /* <DEDUP_REMOVED lines=13> */
[----:B------:R-:W0:Y:S08]  /*1740*/  @!P2 I2F.F64.U32 R8, R18 ;  /* 0x000000120008a312 */ /* 0x000e300000201800 */
[----:B0-----:R-:W0:Y:S02]  /*1750*/  @!P2 F2I.F64.TRUNC R9, R8 ;  /* 0x000000080009a311 */ /* 0x001e24000030d100 */
[----:B0-----:R1:W-:Y:S02]  /*1760*/  @!P2 STG.E desc[UR6][R16.64], R9 ;  /* 0x000000091000a986 */ /* 0x0013e4000c101906 */
.L_x_277:
[----:B------:R-:W-:Y:S05]  /*1770*/  @P0 EXIT ;  /* 0x000000000000094d */ /* 0x000fea0003800000 */
[----:B-1----:R-:W-:-:S04]  /*1780*/  LEA R9, R7, R0, 0x7 ;  /* 0x0000000007097211 */ /* 0x002fc800078e38ff */
[----:B------:R-:W-:-:S13]  /*1790*/  ISETP.GE.AND P0, PT, R9, R6, PT ;  /* 0x000000060900720c */ /* 0x000fda0003f06270 */
[----:B------:R-:W-:Y:S05]  /*17a0*/  @P0 EXIT ;  /* 0x000000000000094d */ /* 0x000fea0003800000 */
[----:B------:R-:W-:-:S06]  /*17b0*/  IMAD.WIDE R4, R9, 0x4, R4 ;  /* 0x0000000409047825 */ /* 0x000fcc00078e0204 */
[----:B------:R-:W3:Y:S01]  /*17c0*/  LDG.E R4, desc[UR6][R4.64] ;  /* 0x0000000604047981 */ /* 0x000ee2000c1e1900 */
[----:B------:R-:W-:-:S04]  /*17d0*/  IMAD.WIDE R2, R9, 0x4, R2 ;  /* 0x0000000409027825 */ /* 0x000fc800078e0202 */
[----:B---3--:R-:W-:-:S06]  /*17e0*/  IMAD R6, R4, R4, RZ ;  /* 0x0000000404067224 */ /* 0x008fcc00078e02ff */
[----:B------:R-:W1:Y:S08]  /*17f0*/  I2F.F64.U32 R6, R6 ;  /* 0x0000000600067312 */ /* 0x000e700000201800 */
[----:B-1----:R-:W1:Y:S02]  /*1800*/  F2I.F64.TRUNC R7, R6 ;  /* 0x0000000600077311 */ /* 0x002e64000030d100 */
[----:B-1----:R-:W-:Y:S01]  /*1810*/  STG.E desc[UR6][R2.64], R7 ;  /* 0x0000000702007986 */ /* 0x002fe2000c101906 */
[----:B------:R-:W-:Y:S05]  /*1820*/  EXIT ;  /* 0x000000000000794d */ /* 0x000fea0003800000 */
.L_x_278:
        /* <DEDUP_REMOVED lines=13> */
.L_x_289:


//--------------------- .text._ZN3cub18CUB_300001_SM_10006detail8for_each13static_kernelINS2_12policy_hub_t12policy_500_tEmN6thrust24THRUST_300001_SM_1000_NS8cuda_cub20__uninitialized_fill7functorINS7_10device_ptrIiEEiEEEEvT0_T1_ --------------------------
	.section	.text._ZN3cub18CUB_300001_SM_10006detail8for_each13static_kernelINS2_12policy_hub_t12policy_500_tEmN6thrust24THRUST_300001_SM_1000_NS8cuda_cub20__uninitialized_fill7functorINS7_10device_ptrIiEEiEEEEvT0_T1_,"ax",@progbits
	.align	128
        .global         _ZN3cub18CUB_300001_SM_10006detail8for_each13static_kernelINS2_12policy_hub_t12policy_500_tEmN6thrust24THRUST_300001_SM_1000_NS8cuda_cub20__uninitialized_fill7functorINS7_10device_ptrIiEEiEEEEvT0_T1_
        .type           _ZN3cub18CUB_300001_SM_10006detail8for_each13static_kernelINS2_12policy_hub_t12policy_500_tEmN6thrust24THRUST_300001_SM_1000_NS8cuda_cub20__uninitialized_fill7functorINS7_10device_ptrIiEEiEEEEvT0_T1_,@function
        .size           _ZN3cub18CUB_300001_SM_10006detail8for_each13static_kernelINS2_12policy_hub_t12policy_500_tEmN6thrust24THRUST_300001_SM_1000_NS8cuda_cub20__uninitialized_fill7functorINS7_10device_ptrIiEEiEEEEvT0_T1_,(.L_x_290 - _ZN3cub18CUB_300001_SM_10006detail8for_each13static_kernelINS2_12policy_hub_t12policy_500_tEmN6thrust24THRUST_300001_SM_1000_NS8cuda_cub20__uninitialized_fill7functorINS7_10device_ptrIiEEiEEEEvT0_T1_)
        .other          _ZN3cub18CUB_300001_SM_10006detail8for_each13static_kernelINS2_12policy_hub_t12policy_500_tEmN6thrust24THRUST_300001_SM_1000_NS8cuda_cub20__uninitialized_fill7functorINS7_10device_ptrIiEEiEEEEvT0_T1_,@"STO_CUDA_ENTRY STV_DEFAULT"
_ZN3cub18CUB_300001_SM_10006detail8for_each13static_kernelINS2_12policy_hub_t12policy_500_tEmN6thrust24THRUST_300001_SM_1000_NS8cuda_cub20__uninitialized_fill7functorINS7_10device_ptrIiEEiEEEEvT0_T1_:
.text._ZN3cub18CUB_300001_SM_10006detail8for_each13static_kernelINS2_12policy_hub_t12policy_500_tEmN6thrust24THRUST_300001_SM_1000_NS8cuda_cub20__uninitialized_fill7functorINS7_10device_ptrIiEEiEEEEvT0_T1_:
[----:B------:R-:W-:Y:S08]  /*0000*/  LDC R1, c[0x0][0x37c] ;  /* 0x0000df00ff017b82 */ /* 0x000ff00000000800 */
[----:B------:R-:W0:Y:S01]  /*0010*/  S2UR UR4, SR_CTAID.X ;  /* 0x00000000000479c3 */ /* 0x000e220000002500 */
[----:B------:R-:W1:Y:S01]  /*0020*/  LDCU.64 UR6, c[0x0][0x380] ;  /* 0x00007000ff0677ac */ /* 0x000e620008000a00 */
[----:B------:R-:W2:Y:S01]  /*0030*/  LDCU.64 UR8, c[0x0][0x358] ;  /* 0x00006b00ff0877ac */ /* 0x000ea20008000a00 */
[----:B0-----:R-:W-:-:S04]  /*0040*/  UIMAD.WIDE.U32 UR4, UR4, 0x200, URZ ;  /* 0x00000200040478a5 */ /* 0x001fc8000f8e00ff */
[----:B-1----:R-:W-:-:S04]  /*0050*/  UIADD3 UR6, UP0, UPT, -UR4, UR6, URZ ;  /* 0x0000000604067290 */ /* 0x002fc8000ff1e1ff */
[----:B------:R-:W-:Y:S02]  /*0060*/  UIADD3.X UR7, UPT, UPT, ~UR5, UR7, URZ, UP0, !UPT ;  /* 0x0000000705077290 */ /* 0x000fe400087fe5ff */
[----:B------:R-:W-:-:S04]  /*0070*/  UISETP.GE.U32.AND UP0, UPT, UR6, 0x200, UPT ;  /* 0x000002000600788c */ /* 0x000fc8000bf06070 */
[----:B------:R-:W-:-:S09]  /*0080*/  UISETP.GE.U32.AND.EX UP0, UPT, UR7, URZ, UPT, UP0 ;  /* 0x000000ff0700728c */ /* 0x000fd2000bf06100 */
[----:B--2---:R-:W-:Y:S05]  /*0090*/  BRA.U !UP0, `(.L_x_279) ;  /* 0x0000000108287547 */ /* 0x004fea000b800000 */
[----:B------:R-:W0:Y:S01]  /*00a0*/  S2R R0, SR_TID.X ;  /* 0x0000000000007919 */ /* 0x000e220000002100 */
[----:B------:R-:W1:Y:S01]  /*00b0*/  LDCU.64 UR6, c[0x0][0x388] ;  /* 0x00007100ff0677ac */ /* 0x000e620008000a00 */
[----:B------:R-:W2:Y:S01]  /*00c0*/  LDC R5, c[0x0][0x390] ;  /* 0x0000e400ff057b82 */ /* 0x000ea20000000800 */
[----:B0-----:R-:W-:-:S05]  /*00d0*/  IADD3 R0, P0, PT, R0, UR4, RZ ;  /* 0x0000000400007c10 */ /* 0x001fca000ff1e0ff */
[----:B------:R-:W-:Y:S01]  /*00e0*/  IMAD.X R3, RZ, RZ, UR5, P0 ;  /* 0x00000005ff037e24 */ /* 0x000fe200080e06ff */
[----:B-1----:R-:W-:-:S04]  /*00f0*/  LEA R2, P0, R0, UR6, 0x2 ;  /* 0x0000000600027c11 */ /* 0x002fc8000f8010ff */
[----:B------:R-:W-:-:S05]  /*0100*/  LEA.HI.X R3, R0, UR7, R3, 0x2, P0 ;  /* 0x0000000700037c11 */ /* 0x000fca00080f1403 */
[----:B--2---:R-:W-:Y:S04]  /*0110*/  STG.E desc[UR8][R2.64], R5 ;  /* 0x0000000502007986 */ /* 0x004fe8000c101908 */
[----:B------:R-:W-:Y:S01]  /*0120*/  STG.E desc[UR8][R2.64+0x400], R5 ;  /* 0x0004000502007986 */ /* 0x000fe2000c101908 */
[----:B------:R-:W-:Y:S05]  /*0130*/  EXIT ;  /* 0x000000000000794d */ /* 0x000fea0003800000 */
.L_x_279:
[----:B------:R-:W0:Y:S01]  /*0140*/  S2R R0, SR_TID.X ;  /* 0x0000000000007919 */ /* 0x000e220000002100 */
[----:B------:R-:W-:Y:S01]  /*0150*/  IMAD.U32 R2, RZ, RZ, UR7 ;  /* 0x00000007ff027e24 */ /* 0x000fe2000f8e00ff */
[----:B------:R-:W1:Y:S01]  /*0160*/  LDCU.64 UR10, c[0x0][0x388] ;  /* 0x00007100ff0a77ac */ /* 0x000e620008000a00 */
[----:B------:R-:W-:Y:S01]  /*0170*/  IMAD.U32 R4, RZ, RZ, UR7 ;  /* 0x00000007ff047e24 */ /* 0x000fe2000f8e00ff */
[----:B0-----:R-:W-:-:S04]  /*0180*/  ISETP.LT.U32.AND P0, PT, R0, UR6, PT ;  /* 0x0000000600007c0c */ /* 0x001fc8000bf01070 */
[----:B------:R-:W-:Y:S01]  /*0190*/  ISETP.GT.U32.AND.EX P0, PT, R2, RZ, PT, P0 ;  /* 0x000000ff0200720c */ /* 0x000fe20003f04100 */
[C---:B------:R-:W-:Y:S01]  /*01a0*/  VIADD R2, R0.reuse, 0x100 ;  /* 0x0000010000027836 */ /* 0x040fe20000000000 */
[----:B------:R-:W-:-:S04]  /*01b0*/  IADD3 R0, P2, PT, R0, UR4, RZ ;  /* 0x0000000400007c10 */ /* 0x000fc8000ff5e0ff */
[----:B------:R-:W-:Y:S01]  /*01c0*/  ISETP.LT.U32.AND P1, PT, R2, UR6, PT ;  /* 0x0000000602007c0c */ /* 0x000fe2000bf21070 */
[----:B------:R-:W-:Y:S01]  /*01d0*/  IMAD.X R3, RZ, RZ, UR5, P2 ;  /* 0x00000005ff037e24 */ /* 0x000fe200090e06ff */
[----:B-1----:R-:W-:Y:S02]  /*01e0*/  LEA R2, P2, R0, UR10, 0x2 ;  /* 0x0000000a00027c11 */ /* 0x002fe4000f8410ff */
[----:B------:R-:W-:Y:S02]  /*01f0*/  ISETP.GT.U32.AND.EX P1, PT, R4, RZ, PT, P1 ;  /* 0x000000ff0400720c */ /* 0x000fe40003f24110 */
[----:B------:R-:W-:Y:S01]  /*0200*/  LEA.HI.X R3, R0, UR11, R3, 0x2, P2 ;  /* 0x0000000b00037c11 */ /* 0x000fe200090f1403 */
[----:B------:R-:W0:Y:S04]  /*0210*/  @P0 LDC R5, c[0x0][0x390] ;  /* 0x0000e400ff050b82 */ /* 0x000e280000000800 */
[----:B0-----:R0:W-:Y:S06]  /*0220*/  @P0 STG.E desc[UR8][R2.64], R5 ;  /* 0x0000000502000986 */ /* 0x0011ec000c101908 */
[----:B------:R-:W-:Y:S05]  /*0230*/  @!P1 EXIT ;  /* 0x000000000000994d */ /* 0x000fea0003800000 */
[----:B0-----:R-:W0:Y:S02]  /*0240*/  LDC R5, c[0x0][0x390] ;  /* 0x0000e400ff057b82 */ /* 0x001e240000000800 */
[----:B0-----:R-:W-:Y:S01]  /*0250*/  STG.E desc[UR8][R2.64+0x400], R5 ;  /* 0x0004000502007986 */ /* 0x001fe2000c101908 */
[----:B------:R-:W-:Y:S05]  /*0260*/  EXIT ;  /* 0x000000000000794d */ /* 0x000fea0003800000 */
.L_x_280:
        /* <DEDUP_REMOVED lines=9> */
.L_x_290:


//--------------------- .text._ZN3cub18CUB_300001_SM_10006detail11EmptyKernelIvEEvv --------------------------
	.section	.text._ZN3cub18CUB_300001_SM_10006detail11EmptyKernelIvEEvv,"ax",@progbits
	.align	128
        .global         _ZN3cub18CUB_300001_SM_10006detail11EmptyKernelIvEEvv
        .type           _ZN3cub18CUB_300001_SM_10006detail11EmptyKernelIvEEvv,@function
        .size           _ZN3cub18CUB_300001_SM_10006detail11EmptyKernelIvEEvv,(.L_x_291 - _ZN3cub18CUB_300001_SM_10006detail11EmptyKernelIvEEvv)
        .other          _ZN3cub18CUB_300001_SM_10006detail11EmptyKernelIvEEvv,@"STO_CUDA_ENTRY STV_DEFAULT"
_ZN3cub18CUB_300001_SM_10006detail11EmptyKernelIvEEvv:
.text._ZN3cub18CUB_300001_SM_10006detail11EmptyKernelIvEEvv:
[----:B------:R-:W-:Y:S01]  /*0000*/  LDC R1, c[0x0][0x37c] ;  /* 0x0000df00ff017b82 */ /* 0x000fe20000000800 */
[----:B------:R-:W-:Y:S05]  /*0010*/  EXIT ;  /* 0x000000000000794d */ /* 0x000fea0003800000 */
.L_x_281:
        /* <DEDUP_REMOVED lines=14> */
.L_x_291:


//--------------------- .nv.shared._ZN3cub18CUB_300001_SM_10006detail6reduce28DeviceReduceSingleTileKernelINS2_10policy_hubIiyN4cuda3std3__44plusIiEEE10Policy1000EPiSC_iS9_iiNS7_10__identityEEEvT0_T1_T2_T3_T4_T6_ --------------------------
	.section	.nv.shared._ZN3cub18CUB_300001_SM_10006detail6reduce28DeviceReduceSingleTileKernelINS2_10policy_hubIiyN4cuda3std3__44plusIiEEE10Policy1000EPiSC_iS9_iiNS7_10__identityEEEvT0_T1_T2_T3_T4_T6_,"aw",@nobits
	.sectionflags	@""
	.align	4
.nv.shared._ZN3cub18CUB_300001_SM_10006detail6reduce28DeviceReduceSingleTileKernelINS2_10policy_hubIiyN4cuda3std3__44plusIiEEE10Policy1000EPiSC_iS9_iiNS7_10__identityEEEvT0_T1_T2_T3_T4_T6_:
	.zero		1068


//--------------------- .nv.shared.reserved.0     --------------------------
	.section	.nv.shared.reserved.0,"aw",@nobits
	.weak		__nv_reservedSMEM_offset_0_alias
	.size		__nv_reservedSMEM_offset_0_alias, 0, 64
	.other		__nv_reservedSMEM_offset_0_alias,@"STO_CUDA_RESERVED_SHARED STV_DEFAULT"
__nv_reservedSMEM_offset_0_alias:
	.zero		0
	.zero		64


//--------------------- .nv.global                --------------------------
	.section	.nv.global,"aw",@nobits
.nv.global:
	.type		_ZN34_INTERNAL_d2f88416_4_k_cu_596b96576thrust24THRUST_300001_SM_1000_NS3seqE,@object
	.size		_ZN34_INTERNAL_d2f88416_4_k_cu_596b96576thrust24THRUST_300001_SM_1000_NS3seqE,(_ZN34_INTERNAL_d2f88416_4_k_cu_596b96574cuda3std3__48in_placeE - _ZN34_INTERNAL_d2f88416_4_k_cu_596b96576thrust24THRUST_300001_SM_1000_NS3seqE)
_ZN34_INTERNAL_d2f88416_4_k_cu_596b96576thrust24THRUST_300001_SM_1000_NS3seqE:
	.zero		1
	.type		_ZN34_INTERNAL_d2f88416_4_k_cu_596b96574cuda3std3__48in_placeE,@object
	.size		_ZN34_INTERNAL_d2f88416_4_k_cu_596b96574cuda3std3__48in_placeE,(_ZN34_INTERNAL_d2f88416_4_k_cu_596b96574cuda3std6ranges3__45__cpo4sizeE - _ZN34_INTERNAL_d2f88416_4_k_cu_596b96574cuda3std3__48in_placeE)
_ZN34_INTERNAL_d2f88416_4_k_cu_596b96574cuda3std3__48in_placeE:
	.zero		1
	.type		_ZN34_INTERNAL_d2f88416_4_k_cu_596b96574cuda3std6ranges3__45__cpo4sizeE,@object
	.size		_ZN34_INTERNAL_d2f88416_4_k_cu_596b96574cuda3std6ranges3__45__cpo4sizeE,(_ZN34_INTERNAL_d2f88416_4_k_cu_596b96576thrust24THRUST_300001_SM_1000_NS12placeholders2_3E - _ZN34_INTERNAL_d2f88416_4_k_cu_596b96574cuda3std6ranges3__45__cpo4sizeE)
_ZN34_INTERNAL_d2f88416_4_k_cu_596b96574cuda3std6ranges3__45__cpo4sizeE:
	.zero		1
	.type		_ZN34_INTERNAL_d2f88416_4_k_cu_596b96576thrust24THRUST_300001_SM_1000_NS12placeholders2_3E,@object
	.size		_ZN34_INTERNAL_d2f88416_4_k_cu_596b96576thrust24THRUST_300001_SM_1000_NS12placeholders2_3E,(_ZN34_INTERNAL_d2f88416_4_k_cu_596b96574cuda3std3__45__cpo6cbeginE - _ZN34_INTERNAL_d2f88416_4_k_cu_596b96576thrust24THRUST_300001_SM_1000_NS12placeholders2_3E)
_ZN34_INTERNAL_d2f88416_4_k_cu_596b96576thrust24THRUST_300001_SM_1000_NS12placeholders2_3E:
	.zero		1
	.type		_ZN34_INTERNAL_d2f88416_4_k_cu_596b96574cuda3std3__45__cpo6cbeginE,@object
	.size		_ZN34_INTERNAL_d2f88416_4_k_cu_596b96574cuda3std3__45__cpo6cbeginE,(_ZN34_INTERNAL_d2f88416_4_k_cu_596b96574cuda3std6ranges3__45__cpo6cbeginE - _ZN34_INTERNAL_d2f88416_4_k_cu_596b96574cuda3std3__45__cpo6cbeginE)
_ZN34_INTERNAL_d2f88416_4_k_cu_596b96574cuda3std3__45__cpo6cbeginE:
	.zero		1
	.type		_ZN34_INTERNAL_d2f88416_4_k_cu_596b96574cuda3std6ranges3__45__cpo6cbeginE,@object
	.size		_ZN34_INTERNAL_d2f88416_4_k_cu_596b96574cuda3std6ranges3__45__cpo6cbeginE,(_ZN34_INTERNAL_d2f88416_4_k_cu_596b96576thrust24THRUST_300001_SM_1000_NS12placeholders2_7E - _ZN34_INTERNAL_d2f88416_4_k_cu_596b96574cuda3std6ranges3__45__cpo6cbeginE)
_ZN34_INTERNAL_d2f88416_4_k_cu_596b96574cuda3std6ranges3__45__cpo6cbeginE:
	.zero		1
	.type		_ZN34_INTERNAL_d2f88416_4_k_cu_596b96576thrust24THRUST_300001_SM_1000_NS12placeholders2_7E,@object
	.size		_ZN34_INTERNAL_d2f88416_4_k_cu_596b96576thrust24THRUST_300001_SM_1000_NS12placeholders2_7E,(_ZN34_INTERNAL_d2f88416_4_k_cu_596b96574cuda3std3__45__cpo7crbeginE - _ZN34_INTERNAL_d2f88416_4_k_cu_596b96576thrust24THRUST_300001_SM_1000_NS12placeholders2_7E)
_ZN34_INTERNAL_d2f88416_4_k_cu_596b96576thrust24THRUST_300001_SM_1000_NS12placeholders2_7E:
	.zero		1
	.type		_ZN34_INTERNAL_d2f88416_4_k_cu_596b96574cuda3std3__45__cpo7crbeginE,@object
	.size		_ZN34_INTERNAL_d2f88416_4_k_cu_596b96574cuda3std3__45__cpo7crbeginE,(_ZN34_INTERNAL_d2f88416_4_k_cu_596b96574cuda3std6ranges3__45__cpo4nextE - _ZN34_INTERNAL_d2f88416_4_k_cu_596b96574cuda3std3__45__cpo7crbeginE)
_ZN34_INTERNAL_d2f88416_4_k_cu_596b96574cuda3std3__45__cpo7crbeginE:
	.zero		1
	.type		_ZN34_INTERNAL_d2f88416_4_k_cu_596b96574cuda3std6ranges3__45__cpo4nextE,@object
	.size		_ZN34_INTERNAL_d2f88416_4_k_cu_596b96574cuda3std6ranges3__45__cpo4nextE,(_ZN34_INTERNAL_d2f88416_4_k_cu_596b96574cuda3std6ranges3__45__cpo4swapE - _ZN34_INTERNAL_d2f88416_4_k_cu_596b96574cuda3std6ranges3__45__cpo4nextE)
_ZN34_INTERNAL_d2f88416_4_k_cu_596b96574cuda3std6ranges3__45__cpo4nextE:
	.zero		1
	.type		_ZN34_INTERNAL_d2f88416_4_k_cu_596b96574cuda3std6ranges3__45__cpo4swapE,@object
	.size		_ZN34_INTERNAL_d2f88416_4_k_cu_596b96574cuda3std6ranges3__45__cpo4swapE,(_ZN34_INTERNAL_d2f88416_4_k_cu_596b96576thrust24THRUST_300001_SM_1000_NS8cuda_cub10par_nosyncE - _ZN34_INTERNAL_d2f88416_4_k_cu_596b96574cuda3std6ranges3__45__cpo4swapE)
_ZN34_INTERNAL_d2f88416_4_k_cu_596b96574cuda3std6ranges3__45__cpo4swapE:
	.zero		1
	.type		_ZN34_INTERNAL_d2f88416_4_k_cu_596b96576thrust24THRUST_300001_SM_1000_NS8cuda_cub10par_nosyncE,@object
	.size		_ZN34_INTERNAL_d2f88416_4_k_cu_596b96576thrust24THRUST_300001_SM_1000_NS8cuda_cub10par_nosyncE,(_ZN34_INTERNAL_d2f88416_4_k_cu_596b96576thrust24THRUST_300001_SM_1000_NS12placeholders2_9E - _ZN34_INTERNAL_d2f88416_4_k_cu_596b96576thrust24THRUST_300001_SM_1000_NS8cuda_cub10par_nosyncE)
_ZN34_INTERNAL_d2f88416_4_k_cu_596b96576thrust24THRUST_300001_SM_1000_NS8cuda_cub10par_nosyncE:
	.zero		1
	.type		_ZN34_INTERNAL_d2f88416_4_k_cu_596b96576thrust24THRUST_300001_SM_1000_NS12placeholders2_9E,@object
	.size		_ZN34_INTERNAL_d2f88416_4_k_cu_596b96576thrust24THRUST_300001_SM_1000_NS12placeholders2_9E,(_ZN34_INTERNAL_d2f88416_4_k_cu_596b96574cuda3std3__436_GLOBAL__N__d2f88416_4_k_cu_596b96576ignoreE - _ZN34_INTERNAL_d2f88416_4_k_cu_596b96576thrust24THRUST_300001_SM_1000_NS12placeholders2_9E)
_ZN34_INTERNAL_d2f88416_4_k_cu_596b96576thrust24THRUST_300001_SM_1000_NS12placeholders2_9E:
	.zero		1
	.type		_ZN34_INTERNAL_d2f88416_4_k_cu_596b96574cuda3std3__436_GLOBAL__N__d2f88416_4_k_cu_596b96576ignoreE,@object
	.size		_ZN34_INTERNAL_d2f88416_4_k_cu_596b96574cuda3std3__436_GLOBAL__N__d2f88416_4_k_cu_596b96576ignoreE,(_ZN34_INTERNAL_d2f88416_4_k_cu_596b96574cuda3std6ranges3__45__cpo4dataE - _ZN34_INTERNAL_d2f88416_4_k_cu_596b96574cuda3std3__436_GLOBAL__N__d2f88416_4_k_cu_596b96576ignoreE)
_ZN34_INTERNAL_d2f88416_4_k_cu_596b96574cuda3std3__436_GLOBAL__N__d2f88416_4_k_cu_596b96576ignoreE:
	.zero		1
	.type		_ZN34_INTERNAL_d2f88416_4_k_cu_596b96574cuda3std6ranges3__45__cpo4dataE,@object
	.size		_ZN34_INTERNAL_d2f88416_4_k_cu_596b96574cuda3std6ranges3__45__cpo4dataE,(_ZN34_INTERNAL_d2f88416_4_k_cu_596b96576thrust24THRUST_300001_SM_1000_NS12placeholders2_1E - _ZN34_INTERNAL_d2f88416_4_k_cu_596b96574cuda3std6ranges3__45__cpo4dataE)
_ZN34_INTERNAL_d2f88416_4_k_cu_596b96574cuda3std6ranges3__45__cpo4dataE:
	.zero		1
	.type		_ZN34_INTERNAL_d2f88416_4_k_cu_596b96576thrust24THRUST_300001_SM_1000_NS12placeholders2_1E,@object
	.size		_ZN34_INTERNAL_d2f88416_4_k_cu_596b96576thrust24THRUST_300001_SM_1000_NS12placeholders2_1E,(_ZN34_INTERNAL_d2f88416_4_k_cu_596b96574cuda3std3__45__cpo5beginE - _ZN34_INTERNAL_d2f88416_4_k_cu_596b96576thrust24THRUST_300001_SM_1000_NS12placeholders2_1E)
_ZN34_INTERNAL_d2f88416_4_k_cu_596b96576thrust24THRUST_300001_SM_1000_NS12placeholders2_1E:
	.zero		1
	.type		_ZN34_INTERNAL_d2f88416_4_k_cu_596b96574cuda3std3__45__cpo5beginE,@object
	.size		_ZN34_INTERNAL_d2f88416_4_k_cu_596b96574cuda3std3__45__cpo5beginE,(_ZN34_INTERNAL_d2f88416_4_k_cu_596b96574cuda3std6ranges3__45__cpo5beginE - _ZN34_INTERNAL_d2f88416_4_k_cu_596b96574cuda3std3__45__cpo5beginE)
_ZN34_INTERNAL_d2f88416_4_k_cu_596b96574cuda3std3__45__cpo5beginE:
	.zero		1
	.type		_ZN34_INTERNAL_d2f88416_4_k_cu_596b96574cuda3std6ranges3__45__cpo5beginE,@object
	.size		_ZN34_INTERNAL_d2f88416_4_k_cu_596b96574cuda3std6ranges3__45__cpo5beginE,(_ZN34_INTERNAL_d2f88416_4_k_cu_596b96576thrust24THRUST_300001_SM_1000_NS12placeholders2_5E - _ZN34_INTERNAL_d2f88416_4_k_cu_596b96574cuda3std6ranges3__45__cpo5beginE)
_ZN34_INTERNAL_d2f88416_4_k_cu_596b96574cuda3std6ranges3__45__cpo5beginE:
	.zero		1
	.type		_ZN34_INTERNAL_d2f88416_4_k_cu_596b96576thrust24THRUST_300001_SM_1000_NS12placeholders2_5E,@object
	.size		_ZN34_INTERNAL_d2f88416_4_k_cu_596b96576thrust24THRUST_300001_SM_1000_NS12placeholders2_5E,(_ZN34_INTERNAL_d2f88416_4_k_cu_596b96574cuda3std3__45__cpo6rbeginE - _ZN34_INTERNAL_d2f88416_4_k_cu_596b96576thrust24THRUST_300001_SM_1000_NS12placeholders2_5E)
_ZN34_INTERNAL_d2f88416_4_k_cu_596b96576thrust24THRUST_300001_SM_1000_NS12placeholders2_5E:
	.zero		1
	.type		_ZN34_INTERNAL_d2f88416_4_k_cu_596b96574cuda3std3__45__cpo6rbeginE,@object
	.size		_ZN34_INTERNAL_d2f88416_4_k_cu_596b96574cuda3std3__45__cpo6rbeginE,(_ZN34_INTERNAL_d2f88416_4_k_cu_596b96574cuda3std6ranges3__45__cpo7advanceE - _ZN34_INTERNAL_d2f88416_4_k_cu_596b96574cuda3std3__45__cpo6rbeginE)
_ZN34_INTERNAL_d2f88416_4_k_cu_596b96574cuda3std3__45__cpo6rbeginE:
	.zero		1
	.type		_ZN34_INTERNAL_d2f88416_4_k_cu_596b96574cuda3std6ranges3__45__cpo7advanceE,@object
	.size		_ZN34_INTERNAL_d2f88416_4_k_cu_596b96574cuda3std6ranges3__45__cpo7advanceE,(_ZN34_INTERNAL_d2f88416_4_k_cu_596b96574cuda3std3__47nulloptE - _ZN34_INTERNAL_d2f88416_4_k_cu_596b96574cuda3std6ranges3__45__cpo7advanceE)
_ZN34_INTERNAL_d2f88416_4_k_cu_596b96574cuda3std6ranges3__45__cpo7advanceE:
	.zero		1
	.type		_ZN34_INTERNAL_d2f88416_4_k_cu_596b96574cuda3std3__47nulloptE,@object
	.size		_ZN34_INTERNAL_d2f88416_4_k_cu_596b96574cuda3std3__47nulloptE,(_ZN34_INTERNAL_d2f88416_4_k_cu_596b96574cuda3std6ranges3__45__cpo8distanceE - _ZN34_INTERNAL_d2f88416_4_k_cu_596b96574cuda3std3__47nulloptE)
_ZN34_INTERNAL_d2f88416_4_k_cu_596b96574cuda3std3__47nulloptE:
	.zero		1
	.type		_ZN34_INTERNAL_d2f88416_4_k_cu_596b96574cuda3std6ranges3__45__cpo8distanceE,@object
	.size		_ZN34_INTERNAL_d2f88416_4_k_cu_596b96574cuda3std6ranges3__45__cpo8distanceE,(_ZN34_INTERNAL_d2f88416_4_k_cu_596b96576thrust24THRUST_300001_SM_1000_NS12placeholders3_10E - _ZN34_INTERNAL_d2f88416_4_k_cu_596b96574cuda3std6ranges3__45__cpo8distanceE)
_ZN34_INTERNAL_d2f88416_4_k_cu_596b96574cuda3std6ranges3__45__cpo8distanceE:
	.zero		1
	.type		_ZN34_INTERNAL_d2f88416_4_k_cu_596b96576thrust24THRUST_300001_SM_1000_NS12placeholders3_10E,@object
	.size		_ZN34_INTERNAL_d2f88416_4_k_cu_596b96576thrust24THRUST_300001_SM_1000_NS12placeholders3_10E,(_ZN34_INTERNAL_d2f88416_4_k_cu_596b96574cuda3std3__419piecewise_constructE - _ZN34_INTERNAL_d2f88416_4_k_cu_596b96576thrust24THRUST_300001_SM_1000_NS12placeholders3_10E)
_ZN34_INTERNAL_d2f88416_4_k_cu_596b96576thrust24THRUST_300001_SM_1000_NS12placeholders3_10E:
	.zero		1
	.type		_ZN34_INTERNAL_d2f88416_4_k_cu_596b96574cuda3std3__419piecewise_constructE,@object
	.size		_ZN34_INTERNAL_d2f88416_4_k_cu_596b96574cuda3std3__419piecewise_constructE,(_ZN34_INTERNAL_d2f88416_4_k_cu_596b96574cuda3std6ranges3__45__cpo5cdataE - _ZN34_INTERNAL_d2f88416_4_k_cu_596b96574cuda3std3__419piecewise_constructE)
_ZN34_INTERNAL_d2f88416_4_k_cu_596b96574cuda3std3__419piecewise_constructE:
	.zero		1
	.type		_ZN34_INTERNAL_d2f88416_4_k_cu_596b96574cuda3std6ranges3__45__cpo5cdataE,@object
	.size		_ZN34_INTERNAL_d2f88416_4_k_cu_596b96574cuda3std6ranges3__45__cpo5cdataE,(_ZN34_INTERNAL_d2f88416_4_k_cu_596b96576thrust24THRUST_300001_SM_1000_NS12placeholders2_2E - _ZN34_INTERNAL_d2f88416_4_k_cu_596b96574cuda3std6ranges3__45__cpo5cdataE)
_ZN34_INTERNAL_d2f88416_4_k_cu_596b96574cuda3std6ranges3__45__cpo5cdataE:
	.zero		1
	.type		_ZN34_INTERNAL_d2f88416_4_k_cu_596b96576thrust24THRUST_300001_SM_1000_NS12placeholders2_2E,@object
	.size		_ZN34_INTERNAL_d2f88416_4_k_cu_596b96576thrust24THRUST_300001_SM_1000_NS12placeholders2_2E,(_ZN34_INTERNAL_d2f88416_4_k_cu_596b96574cuda3std3__45__cpo3endE - _ZN34_INTERNAL_d2f88416_4_k_cu_596b96576thrust24THRUST_300001_SM_1000_NS12placeholders2_2E)
_ZN34_INTERNAL_d2f88416_4_k_cu_596b96576thrust24THRUST_300001_SM_1000_NS12placeholders2_2E:
	.zero		1
	.type		_ZN34_INTERNAL_d2f88416_4_k_cu_596b96574cuda3std3__45__cpo3endE,@object
	.size		_ZN34_INTERNAL_d2f88416_4_k_cu_596b96574cuda3std3__45__cpo3endE,(_ZN34_INTERNAL_d2f88416_4_k_cu_596b96574cuda3std6ranges3__45__cpo3endE - _ZN34_INTERNAL_d2f88416_4_k_cu_596b96574cuda3std3__45__cpo3endE)
_ZN34_INTERNAL_d2f88416_4_k_cu_596b96574cuda3std3__45__cpo3endE:
	.zero		1
	.type		_ZN34_INTERNAL_d2f88416_4_k_cu_596b96574cuda3std6ranges3__45__cpo3endE,@object
	.size		_ZN34_INTERNAL_d2f88416_4_k_cu_596b96574cuda3std6ranges3__45__cpo3endE,(_ZN34_INTERNAL_d2f88416_4_k_cu_596b96576thrust24THRUST_300001_SM_1000_NS12placeholders2_6E - _ZN34_INTERNAL_d2f88416_4_k_cu_596b96574cuda3std6ranges3__45__cpo3endE)
_ZN34_INTERNAL_d2f88416_4_k_cu_596b96574cuda3std6ranges3__45__cpo3endE:
	.zero		1
	.type		_ZN34_INTERNAL_d2f88416_4_k_cu_596b96576thrust24THRUST_300001_SM_1000_NS12placeholders2_6E,@object
	.size		_ZN34_INTERNAL_d2f88416_4_k_cu_596b96576thrust24THRUST_300001_SM_1000_NS12placeholders2_6E,(_ZN34_INTERNAL_d2f88416_4_k_cu_596b96574cuda3std3__45__cpo4rendE - _ZN34_INTERNAL_d2f88416_4_k_cu_596b96576thrust24THRUST_300001_SM_1000_NS12placeholders2_6E)
_ZN34_INTERNAL_d2f88416_4_k_cu_596b96576thrust24THRUST_300001_SM_1000_NS12placeholders2_6E:
	.zero		1
	.type		_ZN34_INTERNAL_d2f88416_4_k_cu_596b96574cuda3std3__45__cpo4rendE,@object
	.size		_ZN34_INTERNAL_d2f88416_4_k_cu_596b96574cuda3std3__45__cpo4rendE,(_ZN34_INTERNAL_d2f88416_4_k_cu_596b96574cuda3std6ranges3__45__cpo9iter_swapE - _ZN34_INTERNAL_d2f88416_4_k_cu_596b96574cuda3std3__45__cpo4rendE)
_ZN34_INTERNAL_d2f88416_4_k_cu_596b96574cuda3std3__45__cpo4rendE:
	.zero		1
	.type		_ZN34_INTERNAL_d2f88416_4_k_cu_596b96574cuda3std6ranges3__45__cpo9iter_swapE,@object
	.size		_ZN34_INTERNAL_d2f88416_4_k_cu_596b96574cuda3std6ranges3__45__cpo9iter_swapE,(_ZN34_INTERNAL_d2f88416_4_k_cu_596b96574cuda3std3__48unexpectE - _ZN34_INTERNAL_d2f88416_4_k_cu_596b96574cuda3std6ranges3__45__cpo9iter_swapE)
_ZN34_INTERNAL_d2f88416_4_k_cu_596b96574cuda3std6ranges3__45__cpo9iter_swapE:
	.zero		1
	.type		_ZN34_INTERNAL_d2f88416_4_k_cu_596b96574cuda3std3__48unexpectE,@object
	.size		_ZN34_INTERNAL_d2f88416_4_k_cu_596b96574cuda3std3__48unexpectE,(_ZN34_INTERNAL_d2f88416_4_k_cu_596b96576thrust24THRUST_300001_SM_1000_NS8cuda_cub3parE - _ZN34_INTERNAL_d2f88416_4_k_cu_596b96574cuda3std3__48unexpectE)
_ZN34_INTERNAL_d2f88416_4_k_cu_596b96574cuda3std3__48unexpectE:
	.zero		1
	.type		_ZN34_INTERNAL_d2f88416_4_k_cu_596b96576thrust24THRUST_300001_SM_1000_NS8cuda_cub3parE,@object
	.size		_ZN34_INTERNAL_d2f88416_4_k_cu_596b96576thrust24THRUST_300001_SM_1000_NS8cuda_cub3parE,(_ZN34_INTERNAL_d2f88416_4_k_cu_596b96576thrust24THRUST_300001_SM_1000_NS12placeholders2_4E - _ZN34_INTERNAL_d2f88416_4_k_cu_596b96576thrust24THRUST_300001_SM_1000_NS8cuda_cub3parE)
_ZN34_INTERNAL_d2f88416_4_k_cu_596b96576thrust24THRUST_300001_SM_1000_NS8cuda_cub3parE:
	.zero		1
	.type		_ZN34_INTERNAL_d2f88416_4_k_cu_596b96576thrust24THRUST_300001_SM_1000_NS12placeholders2_4E,@object
	.size		_ZN34_INTERNAL_d2f88416_4_k_cu_596b96576thrust24THRUST_300001_SM_1000_NS12placeholders2_4E,(_ZN34_INTERNAL_d2f88416_4_k_cu_596b96574cuda3std3__45__cpo4cendE - _ZN34_INTERNAL_d2f88416_4_k_cu_596b96576thrust24THRUST_300001_SM_1000_NS12placeholders2_4E)
_ZN34_INTERNAL_d2f88416_4_k_cu_596b96576thrust24THRUST_300001_SM_1000_NS12placeholders2_4E:
	.zero		1
	.type		_ZN34_INTERNAL_d2f88416_4_k_cu_596b96574cuda3std3__45__cpo4cendE,@object
	.size		_ZN34_INTERNAL_d2f88416_4_k_cu_596b96574cuda3std3__45__cpo4cendE,(_ZN34_INTERNAL_d2f88416_4_k_cu_596b96574cuda3std6ranges3__45__cpo4cendE - _ZN34_INTERNAL_d2f88416_4_k_cu_596b96574cuda3std3__45__cpo4cendE)
_ZN34_INTERNAL_d2f88416_4_k_cu_596b96574cuda3std3__45__cpo4cendE:
	.zero		1
	.type		_ZN34_INTERNAL_d2f88416_4_k_cu_596b96574cuda3std6ranges3__45__cpo4cendE,@object
	.size		_ZN34_INTERNAL_d2f88416_4_k_cu_596b96574cuda3std6ranges3__45__cpo4cendE,(_ZN34_INTERNAL_d2f88416_4_k_cu_596b96574cuda3std3__420unreachable_sentinelE - _ZN34_INTERNAL_d2f88416_4_k_cu_596b96574cuda3std6ranges3__45__cpo4cendE)
_ZN34_INTERNAL_d2f88416_4_k_cu_596b96574cuda3std6ranges3__45__cpo4cendE:
	.zero		1
	.type		_ZN34_INTERNAL_d2f88416_4_k_cu_596b96574cuda3std3__420unreachable_sentinelE,@object
	.size		_ZN34_INTERNAL_d2f88416_4_k_cu_596b96574cuda3std3__420unreachable_sentinelE,(_ZN34_INTERNAL_d2f88416_4_k_cu_596b96574cuda3std6ranges3__45__cpo5ssizeE - _ZN34_INTERNAL_d2f88416_4_k_cu_596b96574cuda3std3__420unreachable_sentinelE)
_ZN34_INTERNAL_d2f88416_4_k_cu_596b96574cuda3std3__420unreachable_sentinelE:
	.zero		1
	.type		_ZN34_INTERNAL_d2f88416_4_k_cu_596b96574cuda3std6ranges3__45__cpo5ssizeE,@object
	.size		_ZN34_INTERNAL_d2f88416_4_k_cu_596b96574cuda3std6ranges3__45__cpo5ssizeE,(_ZN34_INTERNAL_d2f88416_4_k_cu_596b96576thrust24THRUST_300001_SM_1000_NS12placeholders2_8E - _ZN34_INTERNAL_d2f88416_4_k_cu_596b96574cuda3std6ranges3__45__cpo5ssizeE)
_ZN34_INTERNAL_d2f88416_4_k_cu_596b96574cuda3std6ranges3__45__cpo5ssizeE:
	.zero		1
	.type		_ZN34_INTERNAL_d2f88416_4_k_cu_596b96576thrust24THRUST_300001_SM_1000_NS12placeholders2_8E,@object
	.size		_ZN34_INTERNAL_d2f88416_4_k_cu_596b96576thrust24THRUST_300001_SM_1000_NS12placeholders2_8E,(_ZN34_INTERNAL_d2f88416_4_k_cu_596b96574cuda3std3__45__cpo5crendE - _ZN34_INTERNAL_d2f88416_4_k_cu_596b96576thrust24THRUST_300001_SM_1000_NS12placeholders2_8E)
_ZN34_INTERNAL_d2f88416_4_k_cu_596b96576thrust24THRUST_300001_SM_1000_NS12placeholders2_8E:
	.zero		1
	.type		_ZN34_INTERNAL_d2f88416_4_k_cu_596b96574cuda3std3__45__cpo5crendE,@object
	.size		_ZN34_INTERNAL_d2f88416_4_k_cu_596b96574cuda3std3__45__cpo5crendE,(_ZN34_INTERNAL_d2f88416_4_k_cu_596b96574cuda3std6ranges3__45__cpo4prevE - _ZN34_INTERNAL_d2f88416_4_k_cu_596b96574cuda3std3__45__cpo5crendE)
_ZN34_INTERNAL_d2f88416_4_k_cu_596b96574cuda3std3__45__cpo5crendE:
	.zero		1
	.type		_ZN34_INTERNAL_d2f88416_4_k_cu_596b96574cuda3std6ranges3__45__cpo4prevE,@object
	.size		_ZN34_INTERNAL_d2f88416_4_k_cu_596b96574cuda3std6ranges3__45__cpo4prevE,(_ZN34_INTERNAL_d2f88416_4_k_cu_596b96574cuda3std6ranges3__45__cpo9iter_moveE - _ZN34_INTERNAL_d2f88416_4_k_cu_596b96574cuda3std6ranges3__45__cpo4prevE)
_ZN34_INTERNAL_d2f88416_4_k_cu_596b96574cuda3std6ranges3__45__cpo4prevE:
	.zero		1
	.type		_ZN34_INTERNAL_d2f88416_4_k_cu_596b96574cuda3std6ranges3__45__cpo9iter_moveE,@object
	.size		_ZN34_INTERNAL_d2f88416_4_k_cu_596b96574cuda3std6ranges3__45__cpo9iter_moveE,(_ZN34_INTERNAL_d2f88416_4_k_cu_596b96576thrust24THRUST_300001_SM_1000_NS6system6detail10sequential3seqE - _ZN34_INTERNAL_d2f88416_4_k_cu_596b96574cuda3std6ranges3__45__cpo9iter_moveE)
_ZN34_INTERNAL_d2f88416_4_k_cu_596b96574cuda3std6ranges3__45__cpo9iter_moveE:
	.zero		1
	.type		_ZN34_INTERNAL_d2f88416_4_k_cu_596b96576thrust24THRUST_300001_SM_1000_NS6system6detail10sequential3seqE,@object
	.size		_ZN34_INTERNAL_d2f88416_4_k_cu_596b96576thrust24THRUST_300001_SM_1000_NS6system6detail10sequential3seqE,(.L_31 - _ZN34_INTERNAL_d2f88416_4_k_cu_596b96576thrust24THRUST_300001_SM_1000_NS6system6detail10sequential3seqE)
_ZN34_INTERNAL_d2f88416_4_k_cu_596b96576thrust24THRUST_300001_SM_1000_NS6system6detail10sequential3seqE:
	.zero		1
.L_31:


//--------------------- .nv.shared._ZN3cub18CUB_300001_SM_10006detail6reduce18DeviceReduceKernelINS2_10policy_hubIiyN4cuda3std3__44plusIiEEE10Policy1000EN6thrust24THRUST_300001_SM_1000_NS6detail15normal_iteratorINSD_10device_ptrIiEEEEyS9_iNS7_10__identityEEEvT0_PT3_T1_NS0_13GridEvenShareISN_EET2_T4_ --------------------------
	.section	.nv.shared._ZN3cub18CUB_300001_SM_10006detail6reduce18DeviceReduceKernelINS2_10policy_hubIiyN4cuda3std3__44plusIiEEE10Policy1000EN6thrust24THRUST_300001_SM_1000_NS6detail15normal_iteratorINSD_10device_ptrIiEEEEyS9_iNS7_10__identityEEEvT0_PT3_T1_NS0_13GridEvenShareISN_EET2_T4_,"aw",@nobits
	.sectionflags	@""
	.align	4
.nv.shared._ZN3cub18CUB_300001_SM_10006detail6reduce18DeviceReduceKernelINS2_10policy_hubIiyN4cuda3std3__44plusIiEEE10Policy1000EN6thrust24THRUST_300001_SM_1000_NS6detail15normal_iteratorINSD_10device_ptrIiEEEEyS9_iNS7_10__identityEEEvT0_PT3_T1_NS0_13GridEvenShareISN_EET2_T4_:
	.zero		1068


//--------------------- .nv.shared._ZN3cub18CUB_300001_SM_10006detail6reduce28DeviceReduceSingleTileKernelINS2_10policy_hubIiyN4cuda3std3__44plusIiEEE10Policy1000EN6thrust24THRUST_300001_SM_1000_NS6detail15normal_iteratorINSD_10device_ptrIiEEEEPiyS9_iiNS7_10__identityEEEvT0_T1_T2_T3_T4_T6_ --------------------------
	.section	.nv.shared._ZN3cub18CUB_300001_SM_10006detail6reduce28DeviceReduceSingleTileKernelINS2_10policy_hubIiyN4cuda3std3__44plusIiEEE10Policy1000EN6thrust24THRUST_300001_SM_1000_NS6detail15normal_iteratorINSD_10device_ptrIiEEEEPiyS9_iiNS7_10__identityEEEvT0_T1_T2_T3_T4_T6_,"aw",@nobits
	.sectionflags	@""
	.align	4
.nv.shared._ZN3cub18CUB_300001_SM_10006detail6reduce28DeviceReduceSingleTileKernelINS2_10policy_hubIiyN4cuda3std3__44plusIiEEE10Policy1000EN6thrust24THRUST_300001_SM_1000_NS6detail15normal_iteratorINSD_10device_ptrIiEEEEPiyS9_iiNS7_10__identityEEEvT0_T1_T2_T3_T4_T6_:
	.zero		1068


//--------------------- .nv.shared._ZN3cub18CUB_300001_SM_10006detail6reduce28DeviceReduceSingleTileKernelINS2_10policy_hubIijN4cuda3std3__44plusIiEEE10Policy1000EPiSC_iS9_iiNS7_10__identityEEEvT0_T1_T2_T3_T4_T6_ --------------------------
	.section	.nv.shared._ZN3cub18CUB_300001_SM_10006detail6reduce28DeviceReduceSingleTileKernelINS2_10policy_hubIijN4cuda3std3__44plusIiEEE10Policy1000EPiSC_iS9_iiNS7_10__identityEEEvT0_T1_T2_T3_T4_T6_,"aw",@nobits
	.sectionflags	@""
	.align	4
.nv.shared._ZN3cub18CUB_300001_SM_10006detail6reduce28DeviceReduceSingleTileKernelINS2_10policy_hubIijN4cuda3std3__44plusIiEEE10Policy1000EPiSC_iS9_iiNS7_10__identityEEEvT0_T1_T2_T3_T4_T6_:
	.zero		1068


//--------------------- .nv.shared._ZN3cub18CUB_300001_SM_10006detail6reduce18DeviceReduceKernelINS2_10policy_hubIijN4cuda3std3__44plusIiEEE10Policy1000EN6thrust24THRUST_300001_SM_1000_NS6detail15normal_iteratorINSD_10device_ptrIiEEEEjS9_iNS7_10__identityEEEvT0_PT3_T1_NS0_13GridEvenShareISN_EET2_T4_ --------------------------
	.section	.nv.shared._ZN3cub18CUB_300001_SM_10006detail6reduce18DeviceReduceKernelINS2_10policy_hubIijN4cuda3std3__44plusIiEEE10Policy1000EN6thrust24THRUST_300001_SM_1000_NS6detail15normal_iteratorINSD_10device_ptrIiEEEEjS9_iNS7_10__identityEEEvT0_PT3_T1_NS0_13GridEvenShareISN_EET2_T4_,"aw",@nobits
	.sectionflags	@""
	.align	4
.nv.shared._ZN3cub18CUB_300001_SM_10006detail6reduce18DeviceReduceKernelINS2_10policy_hubIijN4cuda3std3__44plusIiEEE10Policy1000EN6thrust24THRUST_300001_SM_1000_NS6detail15normal_iteratorINSD_10device_ptrIiEEEEjS9_iNS7_10__identityEEEvT0_PT3_T1_NS0_13GridEvenShareISN_EET2_T4_:
	.zero		1068


//--------------------- .nv.shared._ZN3cub18CUB_300001_SM_10006detail6reduce28DeviceReduceSingleTileKernelINS2_10policy_hubIijN4cuda3std3__44plusIiEEE10Policy1000EN6thrust24THRUST_300001_SM_1000_NS6detail15normal_iteratorINSD_10device_ptrIiEEEEPijS9_iiNS7_10__identityEEEvT0_T1_T2_T3_T4_T6_ --------------------------
	.section	.nv.shared._ZN3cub18CUB_300001_SM_10006detail6reduce28DeviceReduceSingleTileKernelINS2_10policy_hubIijN4cuda3std3__44plusIiEEE10Policy1000EN6thrust24THRUST_300001_SM_1000_NS6detail15normal_iteratorINSD_10device_ptrIiEEEEPijS9_iiNS7_10__identityEEEvT0_T1_T2_T3_T4_T6_,"aw",@nobits
	.sectionflags	@""
	.align	4
.nv.shared._ZN3cub18CUB_300001_SM_10006detail6reduce28DeviceReduceSingleTileKernelINS2_10policy_hubIijN4cuda3std3__44plusIiEEE10Policy1000EN6thrust24THRUST_300001_SM_1000_NS6detail15normal_iteratorINSD_10device_ptrIiEEEEPijS9_iiNS7_10__identityEEEvT0_T1_T2_T3_T4_T6_:
	.zero		1068


//--------------------- .nv.constant0._ZN3cub18CUB_300001_SM_10006detail6reduce28DeviceReduceSingleTileKernelINS2_10policy_hubIiyN4cuda3std3__44plusIiEEE10Policy1000EPiSC_iS9_iiNS7_10__identityEEEvT0_T1_T2_T3_T4_T6_ --------------------------
	.section	.nv.constant0._ZN3cub18CUB_300001_SM_10006detail6reduce28DeviceReduceSingleTileKernelINS2_10policy_hubIiyN4cuda3std3__44plusIiEEE10Policy1000EPiSC_iS9_iiNS7_10__identityEEEvT0_T1_T2_T3_T4_T6_,"a",@progbits
	.sectionflags	@""
	.align	4
.nv.constant0._ZN3cub18CUB_300001_SM_10006detail6reduce28DeviceReduceSingleTileKernelINS2_10policy_hubIiyN4cuda3std3__44plusIiEEE10Policy1000EPiSC_iS9_iiNS7_10__identityEEEvT0_T1_T2_T3_T4_T6_:
	.zero		925


//--------------------- .nv.constant0._ZN3cub18CUB_300001_SM_10006detail6reduce18DeviceReduceKernelINS2_10policy_hubIiyN4cuda3std3__44plusIiEEE10Policy1000EN6thrust24THRUST_300001_SM_1000_NS6detail15normal_iteratorINSD_10device_ptrIiEEEEyS9_iNS7_10__identityEEEvT0_PT3_T1_NS0_13GridEvenShareISN_EET2_T4_ --------------------------
	.section	.nv.constant0._ZN3cub18CUB_300001_SM_10006detail6reduce18DeviceReduceKernelINS2_10policy_hubIiyN4cuda3std3__44plusIiEEE10Policy1000EN6thrust24THRUST_300001_SM_1000_NS6detail15normal_iteratorINSD_10device_ptrIiEEEEyS9_iNS7_10__identityEEEvT0_PT3_T1_NS0_13GridEvenShareISN_EET2_T4_,"a",@progbits
	.sectionflags	@""
	.align	4
.nv.constant0._ZN3cub18CUB_300001_SM_10006detail6reduce18DeviceReduceKernelINS2_10policy_hubIiyN4cuda3std3__44plusIiEEE10Policy1000EN6thrust24THRUST_300001_SM_1000_NS6detail15normal_iteratorINSD_10device_ptrIiEEEEyS9_iNS7_10__identityEEEvT0_PT3_T1_NS0_13GridEvenShareISN_EET2_T4_:
	.zero		994


//--------------------- .nv.constant0._ZN3cub18CUB_300001_SM_10006detail6reduce28DeviceReduceSingleTileKernelINS2_10policy_hubIiyN4cuda3std3__44plusIiEEE10Policy1000EN6thrust24THRUST_300001_SM_1000_NS6detail15normal_iteratorINSD_10device_ptrIiEEEEPiyS9_iiNS7_10__identityEEEvT0_T1_T2_T3_T4_T6_ --------------------------
	.section	.nv.constant0._ZN3cub18CUB_300001_SM_10006detail6reduce28DeviceReduceSingleTileKernelINS2_10policy_hubIiyN4cuda3std3__44plusIiEEE10Policy1000EN6thrust24THRUST_300001_SM_1000_NS6detail15normal_iteratorINSD_10device_ptrIiEEEEPiyS9_iiNS7_10__identityEEEvT0_T1_T2_T3_T4_T6_,"a",@progbits
	.sectionflags	@""
	.align	4
.nv.constant0._ZN3cub18CUB_300001_SM_10006detail6reduce28DeviceReduceSingleTileKernelINS2_10policy_hubIiyN4cuda3std3__44plusIiEEE10Policy1000EN6thrust24THRUST_300001_SM_1000_NS6detail15normal_iteratorINSD_10device_ptrIiEEEEPiyS9_iiNS7_10__identityEEEvT0_T1_T2_T3_T4_T6_:
	.zero		929


//--------------------- .nv.constant0._ZN3cub18CUB_300001_SM_10006detail6reduce28DeviceReduceSingleTileKernelINS2_10policy_hubIijN4cuda3std3__44plusIiEEE10Policy1000EPiSC_iS9_iiNS7_10__identityEEEvT0_T1_T2_T3_T4_T6_ --------------------------
	.section	.nv.constant0._ZN3cub18CUB_300001_SM_10006detail6reduce28DeviceReduceSingleTileKernelINS2_10policy_hubIijN4cuda3std3__44plusIiEEE10Policy1000EPiSC_iS9_iiNS7_10__identityEEEvT0_T1_T2_T3_T4_T6_,"a",@progbits
	.sectionflags	@""
	.align	4
.nv.constant0._ZN3cub18CUB_300001_SM_10006detail6reduce28DeviceReduceSingleTileKernelINS2_10policy_hubIijN4cuda3std3__44plusIiEEE10Policy1000EPiSC_iS9_iiNS7_10__identityEEEvT0_T1_T2_T3_T4_T6_:
	.zero		925


//--------------------- .nv.constant0._ZN3cub18CUB_300001_SM_10006detail6reduce18DeviceReduceKernelINS2_10policy_hubIijN4cuda3std3__44plusIiEEE10Policy1000EN6thrust24THRUST_300001_SM_1000_NS6detail15normal_iteratorINSD_10device_ptrIiEEEEjS9_iNS7_10__identityEEEvT0_PT3_T1_NS0_13GridEvenShareISN_EET2_T4_ --------------------------
	.section	.nv.constant0._ZN3cub18CUB_300001_SM_10006detail6reduce18DeviceReduceKernelINS2_10policy_hubIijN4cuda3std3__44plusIiEEE10Policy1000EN6thrust24THRUST_300001_SM_1000_NS6detail15normal_iteratorINSD_10device_ptrIiEEEEjS9_iNS7_10__identityEEEvT0_PT3_T1_NS0_13GridEvenShareISN_EET2_T4_,"a",@progbits
	.sectionflags	@""
	.align	4
.nv.constant0._ZN3cub18CUB_300001_SM_10006detail6reduce18DeviceReduceKernelINS2_10policy_hubIijN4cuda3std3__44plusIiEEE10Policy1000EN6thrust24THRUST_300001_SM_1000_NS6detail15normal_iteratorINSD_10device_ptrIiEEEEjS9_iNS7_10__identityEEEvT0_PT3_T1_NS0_13GridEvenShareISN_EET2_T4_:
	.zero		958


//--------------------- .nv.constant0._ZN3cub18CUB_300001_SM_10006detail6reduce28DeviceReduceSingleTileKernelINS2_10policy_hubIijN4cuda3std3__44plusIiEEE10Policy1000EN6thrust24THRUST_300001_SM_1000_NS6detail15normal_iteratorINSD_10device_ptrIiEEEEPijS9_iiNS7_10__identityEEEvT0_T1_T2_T3_T4_T6_ --------------------------
	.section	.nv.constant0._ZN3cub18CUB_300001_SM_10006detail6reduce28DeviceReduceSingleTileKernelINS2_10policy_hubIijN4cuda3std3__44plusIiEEE10Policy1000EN6thrust24THRUST_300001_SM_1000_NS6detail15normal_iteratorINSD_10device_ptrIiEEEEPijS9_iiNS7_10__identityEEEvT0_T1_T2_T3_T4_T6_,"a",@progbits
	.sectionflags	@""
	.align	4
.nv.constant0._ZN3cub18CUB_300001_SM_10006detail6reduce28DeviceReduceSingleTileKernelINS2_10policy_hubIijN4cuda3std3__44plusIiEEE10Policy1000EN6thrust24THRUST_300001_SM_1000_NS6detail15normal_iteratorINSD_10device_ptrIiEEEEPijS9_iiNS7_10__identityEEEvT0_T1_T2_T3_T4_T6_:
	.zero		925


//--------------------- .nv.constant0._ZN3cub18CUB_300001_SM_10006detail9transform16transform_kernelINS2_10policy_hubILb1EN4cuda3std3__45tupleIJN6thrust24THRUST_300001_SM_1000_NS6detail15normal_iteratorINSA_10device_ptrIiEEEEEEEE10policy1000El6squareSF_JPiEEEvT0_iT1_T2_DpNS2_10kernel_argIT3_EE --------------------------
	.section	.nv.constant0._ZN3cub18CUB_300001_SM_10006detail9transform16transform_kernelINS2_10policy_hubILb1EN4cuda3std3__45tupleIJN6thrust24THRUST_300001_SM_1000_NS6detail15normal_iteratorINSA_10device_ptrIiEEEEEEEE10policy1000El6squareSF_JPiEEEvT0_iT1_T2_DpNS2_10kernel_argIT3_EE,"a",@progbits
	.sectionflags	@""
	.align	4
.nv.constant0._ZN3cub18CUB_300001_SM_10006detail9transform16transform_kernelINS2_10policy_hubILb1EN4cuda3std3__45tupleIJN6thrust24THRUST_300001_SM_1000_NS6detail15normal_iteratorINSA_10device_ptrIiEEEEEEEE10policy1000El6squareSF_JPiEEEvT0_iT1_T2_DpNS2_10kernel_argIT3_EE:
	.zero		936


//--------------------- .nv.constant0._ZN3cub18CUB_300001_SM_10006detail9transform16transform_kernelINS2_10policy_hubILb1EN4cuda3std3__45tupleIJN6thrust24THRUST_300001_SM_1000_NS6detail15normal_iteratorINSA_10device_ptrIiEEEEEEEE10policy1000Ei6squareSF_JPiEEEvT0_iT1_T2_DpNS2_10kernel_argIT3_EE --------------------------
	.section	.nv.constant0._ZN3cub18CUB_300001_SM_10006detail9transform16transform_kernelINS2_10policy_hubILb1EN4cuda3std3__45tupleIJN6thrust24THRUST_300001_SM_1000_NS6detail15normal_iteratorINSA_10device_ptrIiEEEEEEEE10policy1000Ei6squareSF_JPiEEEvT0_iT1_T2_DpNS2_10kernel_argIT3_EE,"a",@progbits
	.sectionflags	@""
	.align	4
.nv.constant0._ZN3cub18CUB_300001_SM_10006detail9transform16transform_kernelINS2_10policy_hubILb1EN4cuda3std3__45tupleIJN6thrust24THRUST_300001_SM_1000_NS6detail15normal_iteratorINSA_10device_ptrIiEEEEEEEE10policy1000Ei6squareSF_JPiEEEvT0_iT1_T2_DpNS2_10kernel_argIT3_EE:
	.zero		936


//--------------------- .nv.constant0._ZN3cub18CUB_300001_SM_10006detail8for_each13static_kernelINS2_12policy_hub_t12policy_500_tEmN6thrust24THRUST_300001_SM_1000_NS8cuda_cub20__uninitialized_fill7functorINS7_10device_ptrIiEEiEEEEvT0_T1_ --------------------------
	.section	.nv.constant0._ZN3cub18CUB_300001_SM_10006detail8for_each13static_kernelINS2_12policy_hub_t12policy_500_tEmN6thrust24THRUST_300001_SM_1000_NS8cuda_cub20__uninitialized_fill7functorINS7_10device_ptrIiEEiEEEEvT0_T1_,"a",@progbits
	.sectionflags	@""
	.align	4
.nv.constant0._ZN3cub18CUB_300001_SM_10006detail8for_each13static_kernelINS2_12policy_hub_t12policy_500_tEmN6thrust24THRUST_300001_SM_1000_NS8cuda_cub20__uninitialized_fill7functorINS7_10device_ptrIiEEiEEEEvT0_T1_:
	.zero		920


//--------------------- .nv.constant0._ZN3cub18CUB_300001_SM_10006detail11EmptyKernelIvEEvv --------------------------
	.section	.nv.constant0._ZN3cub18CUB_300001_SM_10006detail11EmptyKernelIvEEvv,"a",@progbits
	.sectionflags	@""
	.align	4
.nv.constant0._ZN3cub18CUB_300001_SM_10006detail11EmptyKernelIvEEvv:
	.zero		896


//--------------------- SYMBOLS --------------------------

	.type		.nv.reservedSmem.offset0,@object
	.size		.nv.reservedSmem.offset0,0x4
	.type		.nv.reservedSmem.cap,@object
	.size		.nv.reservedSmem.cap,0x4
